// auto-generated by cutlass_sweep.epilogue — config: {"arch": "sm_100", "cluster_m": 2, "cluster_n": 1, "dtype": "fp16", "fusion": "silu", "tile_k": 64, "tile_m": 256, "tile_n": 256}
#include "cutlass/cutlass.h"
#include "cutlass/gemm/collective/collective_builder.hpp"
#include "cutlass/gemm/device/gemm_universal_adapter.h"
#include "cutlass/gemm/kernel/gemm_universal.hpp"
#include "cutlass/epilogue/collective/collective_builder.hpp"
#include "cutlass/epilogue/fusion/operations.hpp"
#include "cutlass/epilogue/thread/activation.h"

using Elem = cutlass::half_t;
using Acc  = float;
using TileShape    = cute::Shape<cute::_256, cute::_256, cute::_64>;
using ClusterShape = cute::Shape<cute::_2, cute::_1, cute::_1>;
using FusionOp     = cutlass::epilogue::fusion::LinCombEltAct<cutlass::epilogue::thread::SiLu, Elem, Acc>;

using CollectiveEpilogue = typename cutlass::epilogue::collective::CollectiveBuilder<
    cutlass::arch::Sm100, cutlass::arch::OpClassTensorOp,
    TileShape, ClusterShape,
    cutlass::epilogue::collective::EpilogueTileAuto,
    Acc, Acc,
    Elem, cutlass::layout::RowMajor, 128 / cutlass::sizeof_bits<Elem>::value,
    Elem, cutlass::layout::RowMajor, 128 / cutlass::sizeof_bits<Elem>::value,
    cutlass::epilogue::collective::EpilogueScheduleAuto,
    FusionOp
  >::CollectiveOp;

using CollectiveMainloop = typename cutlass::gemm::collective::CollectiveBuilder<
    cutlass::arch::Sm100, cutlass::arch::OpClassTensorOp,
    Elem, cutlass::layout::RowMajor, 128 / cutlass::sizeof_bits<Elem>::value,
    Elem, cutlass::layout::ColumnMajor, 128 / cutlass::sizeof_bits<Elem>::value,
    Acc,
    TileShape, ClusterShape,
    cutlass::gemm::collective::StageCountAutoCarveout<
        static_cast<int>(sizeof(typename CollectiveEpilogue::SharedStorage))>,
    cutlass::gemm::collective::KernelScheduleAuto
  >::CollectiveOp;

using GemmKernel = cutlass::gemm::kernel::GemmUniversal<
    cute::Shape<int,int,int,int>, CollectiveMainloop, CollectiveEpilogue>;
using Gemm = cutlass::gemm::device::GemmUniversalAdapter<GemmKernel>;

auto* _anchor = &cutlass::device_kernel<GemmKernel>;


// ===== COMPILED SASS (sm_100a) =====

	.target	sm_100a

	.elftype	@"ET_EXEC"


//--------------------- .note.nv.tkinfo           --------------------------
	.section	.note.nv.tkinfo,"",@"SHT_NOTE"
	.sectionflags	@"SHF_NOTE_NV_TKINFO"
	.tkinfo
        /*0018*/ 	.word	0x00000002
        /*0030*/ 	.string	""
        /*0030*/ 	.string	"ptxas"
        /*0030*/ 	.string	"Cuda compilation tools, release 13.0, V13.0.88"
        /*0030*/ 	.string	"Build cuda_13.0.r13.0/compiler.36424714_0"
        /*0030*/ 	.string	"-arch sm_100a -m 64 "



//--------------------- .note.nv.cuinfo           --------------------------
	.section	.note.nv.cuinfo,"",@"SHT_NOTE"
	.sectionflags	@"SHF_NOTE_NV_CUINFO"
        /*0018*/ 	.short	0x0002
        /*001a*/ 	.short	0x0064
        /*001c*/ 	.short	0x0082
	.zero		2


//--------------------- .nv.info                  --------------------------
	.section	.nv.info,"",@"SHT_CUDA_INFO"
	.align	4


	//----- nvinfo : EIATTR_REGCOUNT
	.align		4
        /*0000*/ 	.byte	0x04, 0x2f
        /*0002*/ 	.short	(.L_19 - .L_18)
	.align		4
.L_18:
        /*0004*/ 	.word	index@(_ZN7cutlass13device_kernelINS_4gemm6kernel13GemmUniversalIN4cute5tupleIJiiiiEEENS1_10collective13CollectiveMmaINS1_35MainloopSm100TmaUmmaWarpSpecializedILi5ELi2ELi2ENS5_IJNS4_1CILi2EEENSA_ILi1EEESC_EEEEENS5_IJNSA_ILi256EEESF_NSA_ILi64EEEEEENS_6half_tENS5_IJlSC_lEEESI_SJ_NS4_8TiledMMAINS4_8MMA_AtomIJNS4_26SM100_MMA_F16BF16_2x1SM_SSISI_SI_fLi256ELi256ELNS4_4UMMA5MajorE0ELSO_0ELNSN_7ScaleInE0ELSP_0EEEEEENS4_6LayoutINS5_IJSC_SC_SC_EEENS5_IJNSA_ILi0EEESU_SU_EEEEENS5_IJNS4_10UnderscoreESX_SX_EEEEENS4_18SM100_TMA_2SM_LOADENS4_14ComposedLayoutINS4_7SwizzleILi3ELi4ELi3EEENS4_18smem_ptr_flag_bitsILi16EEENSS_INS5_IJNSA_ILi8EEESG_EEENS5_IJSG_SC_EEEEEEEvNS4_8identityES10_S1A_vS1B_EENS_8epilogue10collective18CollectiveEpilogueINS1D_23Sm100TmaWarpSpecializedILi4ELi2ELi64ELb1ELb0EEEJNS5_IJNSA_ILi128EEESF_SG_EEENS5_IJNSS_IS1I_SC_EENSS_ISG_SC_EEEEESI_SJ_SI_SJ_NS1D_6fusion15FusionCallbacksIS1H_NS1N_13LinCombEltActINS1D_6thread4SiLuESI_fSI_fLNS_15FloatRoundStyleE2EEES1J_S1M_JEEENS4_5SM1004TMEM4LOAD26SM100_TMEM_LOAD_32dp32b64xENS4_13SM90_TMA_LOADES1A_NS4_39AutoVectorizingCopyWithAssumedAlignmentILi128EEENS4_14SM90_TMA_STOREES1A_S21_S21_EEEvvEEEEvNT_6ParamsE)
        /*0008*/ 	.word	0x000000ff


	//----- nvinfo : EIATTR_FRAME_SIZE
	.align		4
.L_19:
        /*000c*/ 	.byte	0x04, 0x11
        /*000e*/ 	.short	(.L_21 - .L_20)
	.align		4
.L_20:
        /*0010*/ 	.word	index@($__internal_3_$__cuda_sm20_rcp_rn_f32_slowpath)
        /*0014*/ 	.word	0x00000058


	//----- nvinfo : EIATTR_FRAME_SIZE
	.align		4
.L_21:
        /*0018*/ 	.byte	0x04, 0x11
        /*001a*/ 	.short	(.L_23 - .L_22)
	.align		4
.L_22:
        /*001c*/ 	.word	index@($__internal_2_$__cuda_sm10x_tcgen05_guardrail_trap_unallocated_columns_being_dealloced)
        /*0020*/ 	.word	0x00000058


	//----- nvinfo : EIATTR_FRAME_SIZE
	.align		4
.L_23:
        /*0024*/ 	.byte	0x04, 0x11
        /*0026*/ 	.short	(.L_25 - .L_24)
	.align		4
.L_24:
        /*0028*/ 	.word	index@($__internal_1_$__cuda_sm10x_tcgen05_guardrail_trap_phase_invalid_during_alloc)
        /*002c*/ 	.word	0x00000058


	//----- nvinfo : EIATTR_FRAME_SIZE
	.align		4
.L_25:
        /*0030*/ 	.byte	0x04, 0x11
        /*0032*/ 	.short	(.L_27 - .L_26)
	.align		4
.L_26:
        /*0034*/ 	.word	index@($__internal_0_$__cuda_sm10x_tcgen05_guardrail_trap_col_being_dealloced_not_returned_by_alloc)
        /*0038*/ 	.word	0x00000058


	//----- nvinfo : EIATTR_FRAME_SIZE
	.align		4
.L_27:
        /*003c*/ 	.byte	0x04, 0x11
        /*003e*/ 	.short	(.L_29 - .L_28)
	.align		4
.L_28:
        /*0040*/ 	.word	index@(_ZN7cutlass13device_kernelINS_4gemm6kernel13GemmUniversalIN4cute5tupleIJiiiiEEENS1_10collective13CollectiveMmaINS1_35MainloopSm100TmaUmmaWarpSpecializedILi5ELi2ELi2ENS5_IJNS4_1CILi2EEENSA_ILi1EEESC_EEEEENS5_IJNSA_ILi256EEESF_NSA_ILi64EEEEEENS_6half_tENS5_IJlSC_lEEESI_SJ_NS4_8TiledMMAINS4_8MMA_AtomIJNS4_26SM100_MMA_F16BF16_2x1SM_SSISI_SI_fLi256ELi256ELNS4_4UMMA5MajorE0ELSO_0ELNSN_7ScaleInE0ELSP_0EEEEEENS4_6LayoutINS5_IJSC_SC_SC_EEENS5_IJNSA_ILi0EEESU_SU_EEEEENS5_IJNS4_10UnderscoreESX_SX_EEEEENS4_18SM100_TMA_2SM_LOADENS4_14ComposedLayoutINS4_7SwizzleILi3ELi4ELi3EEENS4_18smem_ptr_flag_bitsILi16EEENSS_INS5_IJNSA_ILi8EEESG_EEENS5_IJSG_SC_EEEEEEEvNS4_8identityES10_S1A_vS1B_EENS_8epilogue10collective18CollectiveEpilogueINS1D_23Sm100TmaWarpSpecializedILi4ELi2ELi64ELb1ELb0EEEJNS5_IJNSA_ILi128EEESF_SG_EEENS5_IJNSS_IS1I_SC_EENSS_ISG_SC_EEEEESI_SJ_SI_SJ_NS1D_6fusion15FusionCallbacksIS1H_NS1N_13LinCombEltActINS1D_6thread4SiLuESI_fSI_fLNS_15FloatRoundStyleE2EEES1J_S1M_JEEENS4_5SM1004TMEM4LOAD26SM100_TMEM_LOAD_32dp32b64xENS4_13SM90_TMA_LOADES1A_NS4_39AutoVectorizingCopyWithAssumedAlignmentILi128EEENS4_14SM90_TMA_STOREES1A_S21_S21_EEEvvEEEEvNT_6ParamsE)
        /*0044*/ 	.word	0x00000058


	//----- nvinfo : EIATTR_MIN_STACK_SIZE
	.align		4
.L_29:
        /*0048*/ 	.byte	0x04, 0x12
        /*004a*/ 	.short	(.L_31 - .L_30)
	.align		4
.L_30:
        /*004c*/ 	.word	index@(_ZN7cutlass13device_kernelINS_4gemm6kernel13GemmUniversalIN4cute5tupleIJiiiiEEENS1_10collective13CollectiveMmaINS1_35MainloopSm100TmaUmmaWarpSpecializedILi5ELi2ELi2ENS5_IJNS4_1CILi2EEENSA_ILi1EEESC_EEEEENS5_IJNSA_ILi256EEESF_NSA_ILi64EEEEEENS_6half_tENS5_IJlSC_lEEESI_SJ_NS4_8TiledMMAINS4_8MMA_AtomIJNS4_26SM100_MMA_F16BF16_2x1SM_SSISI_SI_fLi256ELi256ELNS4_4UMMA5MajorE0ELSO_0ELNSN_7ScaleInE0ELSP_0EEEEEENS4_6LayoutINS5_IJSC_SC_SC_EEENS5_IJNSA_ILi0EEESU_SU_EEEEENS5_IJNS4_10UnderscoreESX_SX_EEEEENS4_18SM100_TMA_2SM_LOADENS4_14ComposedLayoutINS4_7SwizzleILi3ELi4ELi3EEENS4_18smem_ptr_flag_bitsILi16EEENSS_INS5_IJNSA_ILi8EEESG_EEENS5_IJSG_SC_EEEEEEEvNS4_8identityES10_S1A_vS1B_EENS_8epilogue10collective18CollectiveEpilogueINS1D_23Sm100TmaWarpSpecializedILi4ELi2ELi64ELb1ELb0EEEJNS5_IJNSA_ILi128EEESF_SG_EEENS5_IJNSS_IS1I_SC_EENSS_ISG_SC_EEEEESI_SJ_SI_SJ_NS1D_6fusion15FusionCallbacksIS1H_NS1N_13LinCombEltActINS1D_6thread4SiLuESI_fSI_fLNS_15FloatRoundStyleE2EEES1J_S1M_JEEENS4_5SM1004TMEM4LOAD26SM100_TMEM_LOAD_32dp32b64xENS4_13SM90_TMA_LOADES1A_NS4_39AutoVectorizingCopyWithAssumedAlignmentILi128EEENS4_14SM90_TMA_STOREES1A_S21_S21_EEEvvEEEEvNT_6ParamsE)
        /*0050*/ 	.word	0x00000058
.L_31:


//--------------------- .nv.compat                --------------------------
	.section	.nv.compat,"",@"SHT_CUDA_COMPAT_INFO"
	.align	4
        /*0000*/ 	.byte	0x02, 0x09, 0x01, 0x00, 0x02, 0x02, 0x02, 0x00, 0x02, 0x05, 0x05, 0x00, 0x03, 0x07, 0x01, 0x01
        /*0010*/ 	.byte	0x02, 0x03, 0x01, 0x00, 0x02, 0x06, 0x01, 0x00, 0x04, 0x0b, 0x08, 0x00, 0x09, 0x00, 0x00, 0x00
        /*0020*/ 	.byte	0x00, 0x00, 0x00, 0x00


//--------------------- .nv.info._ZN7cutlass13device_kernelINS_4gemm6kernel13GemmUniversalIN4cute5tupleIJiiiiEEENS1_10collective13CollectiveMmaINS1_35MainloopSm100TmaUmmaWarpSpecializedILi5ELi2ELi2ENS5_IJNS4_1CILi2EEENSA_ILi1EEESC_EEEEENS5_IJNSA_ILi256EEESF_NSA_ILi64EEEEEENS_6half_tENS5_IJlSC_lEEESI_SJ_NS4_8TiledMMAINS4_8MMA_AtomIJNS4_26SM100_MMA_F16BF16_2x1SM_SSISI_SI_fLi256ELi256ELNS4_4UMMA5MajorE0ELSO_0ELNSN_7ScaleInE0ELSP_0EEEEEENS4_6LayoutINS5_IJSC_SC_SC_EEENS5_IJNSA_ILi0EEESU_SU_EEEEENS5_IJNS4_10UnderscoreESX_SX_EEEEENS4_18SM100_TMA_2SM_LOADENS4_14ComposedLayoutINS4_7SwizzleILi3ELi4ELi3EEENS4_18smem_ptr_flag_bitsILi16EEENSS_INS5_IJNSA_ILi8EEESG_EEENS5_IJSG_SC_EEEEEEEvNS4_8identityES10_S1A_vS1B_EENS_8epilogue10collective18CollectiveEpilogueINS1D_23Sm100TmaWarpSpecializedILi4ELi2ELi64ELb1ELb0EEEJNS5_IJNSA_ILi128EEESF_SG_EEENS5_IJNSS_IS1I_SC_EENSS_ISG_SC_EEEEESI_SJ_SI_SJ_NS1D_6fusion15FusionCallbacksIS1H_NS1N_13LinCombEltActINS1D_6thread4SiLuESI_fSI_fLNS_15FloatRoundStyleE2EEES1J_S1M_JEEENS4_5SM1004TMEM4LOAD26SM100_TMEM_LOAD_32dp32b64xENS4_13SM90_TMA_LOADES1A_NS4_39AutoVectorizingCopyWithAssumedAlignmentILi128EEENS4_14SM90_TMA_STOREES1A_S21_S21_EEEvvEEEEvNT_6ParamsE --------------------------
	.section	.nv.info._ZN7cutlass13device_kernelINS_4gemm6kernel13GemmUniversalIN4cute5tupleIJiiiiEEENS1_10collective13CollectiveMmaINS1_35MainloopSm100TmaUmmaWarpSpecializedILi5ELi2ELi2ENS5_IJNS4_1CILi2EEENSA_ILi1EEESC_EEEEENS5_IJNSA_ILi256EEESF_NSA_ILi64EEEEEENS_6half_tENS5_IJlSC_lEEESI_SJ_NS4_8TiledMMAINS4_8MMA_AtomIJNS4_26SM100_MMA_F16BF16_2x1SM_SSISI_SI_fLi256ELi256ELNS4_4UMMA5MajorE0ELSO_0ELNSN_7ScaleInE0ELSP_0EEEEEENS4_6LayoutINS5_IJSC_SC_SC_EEENS5_IJNSA_ILi0EEESU_SU_EEEEENS5_IJNS4_10UnderscoreESX_SX_EEEEENS4_18SM100_TMA_2SM_LOADENS4_14ComposedLayoutINS4_7SwizzleILi3ELi4ELi3EEENS4_18smem_ptr_flag_bitsILi16EEENSS_INS5_IJNSA_ILi8EEESG_EEENS5_IJSG_SC_EEEEEEEvNS4_8identityES10_S1A_vS1B_EENS_8epilogue10collective18CollectiveEpilogueINS1D_23Sm100TmaWarpSpecializedILi4ELi2ELi64ELb1ELb0EEEJNS5_IJNSA_ILi128EEESF_SG_EEENS5_IJNSS_IS1I_SC_EENSS_ISG_SC_EEEEESI_SJ_SI_SJ_NS1D_6fusion15FusionCallbacksIS1H_NS1N_13LinCombEltActINS1D_6thread4SiLuESI_fSI_fLNS_15FloatRoundStyleE2EEES1J_S1M_JEEENS4_5SM1004TMEM4LOAD26SM100_TMEM_LOAD_32dp32b64xENS4_13SM90_TMA_LOADES1A_NS4_39AutoVectorizingCopyWithAssumedAlignmentILi128EEENS4_14SM90_TMA_STOREES1A_S21_S21_EEEvvEEEEvNT_6ParamsE,"",@"SHT_CUDA_INFO"
	.sectionflags	@""
	.align	4


	//----- nvinfo : EIATTR_CUDA_API_VERSION
	.align		4
        /*0000*/ 	.byte	0x04, 0x37
        /*0002*/ 	.short	(.L_33 - .L_32)
.L_32:
        /*0004*/ 	.word	0x00000082


	//----- nvinfo : EIATTR_KPARAM_INFO
	.align		4
.L_33:
        /*0008*/ 	.byte	0x04, 0x17
        /*000a*/ 	.short	(.L_35 - .L_34)
.L_34:
        /*000c*/ 	.word	0x00000000
        /*0010*/ 	.short	0x0000
        /*0012*/ 	.short	0x0000
        /*0014*/ 	.byte	0x00, 0xf0, 0x01, 0x20


	//----- nvinfo : EIATTR_AT_ENTRY_FRAGMENTS
	.align		4
.L_35:
        /*0018*/ 	.byte	0x04, 0x4f
        /*001a*/ 	.short	(.L_37 - .L_36)


	//   ....[0]....
.L_36:
        /*001c*/ 	.word	0x00000007


	//----- nvinfo : EIATTR_RESERVED_SMEM_USED
	.align		4
.L_37:
        /*0020*/ 	.byte	0x01, 0x41
	.zero		2


	//----- nvinfo : EIATTR_SPARSE_MMA_MASK
	.align		4
        /*0024*/ 	.byte	0x03, 0x50
        /*0026*/ 	.short	0x0000


	//----- nvinfo : EIATTR_TCGEN05_2CTA_USED
	.align		4
        /*0028*/ 	.byte	0x01, 0x52
	.zero		2


	//----- nvinfo : EIATTR_MAXREG_COUNT
	.align		4
        /*002c*/ 	.byte	0x03, 0x1b
        /*002e*/ 	.short	0x00ff


	//----- nvinfo : EIATTR_NUM_BARRIERS
	.align		4
        /*0030*/ 	.byte	0x02, 0x4c
        /*0032*/ 	.byte	0x07
	.zero		1


	//----- nvinfo : EIATTR_EXTERNS
	.align		4
        /*0034*/ 	.byte	0x04, 0x0f
        /*0036*/ 	.short	(.L_39 - .L_38)


	//   ....[0]....
	.align		4
.L_38:
        /*0038*/ 	.word	index@(__assertfail)


	//----- nvinfo : EIATTR_ANNOTATIONS
	.align		4
.L_39:
        /*003c*/ 	.byte	0x04, 0x55
        /*003e*/ 	.short	(.L_41 - .L_40)


	//   ....[0]....
.L_40:
        /*0040*/ 	.word	0x00000001
        /*0044*/ 	.byte	0xf0, 0x00, 0x00, 0x00, 0x01, 0x00, 0x00, 0x00, 0x80, 0x01, 0x00, 0x00, 0x01, 0x00, 0x00, 0x00
        /* <DEDUP_REMOVED lines=28> */
        /*0214*/ 	.byte	0x90, 0xe3, 0x00, 0x00, 0x01, 0x00, 0x00, 0x00, 0x50, 0xe4, 0x00, 0x00


	//----- nvinfo : EIATTR_MERCURY_ISA_VERSION
	.align		4
.L_41:
        /*0220*/ 	.byte	0x03, 0x5f
        /*0222*/ 	.short	0x0101


	//----- nvinfo : EIATTR_INT_WARP_WIDE_INSTR_OFFSETS
	.align		4
        /*0224*/ 	.byte	0x04, 0x31
        /*0226*/ 	.short	(.L_43 - .L_42)


	//   ....[0]....
.L_42:
        /*0228*/ 	.word	0x00000d00


	//   ....[1]....
        /*022c*/ 	.word	0x00000da0


	//   ....[2]....
        /*0230*/ 	.word	0x00003fe0


	//   ....[3]....
        /*0234*/ 	.word	0x00004010


	//   ....[4]....
        /*0238*/ 	.word	0x00004060


	//   ....[5]....
        /*023c*/ 	.word	0x00004bf0


	//   ....[6]....
        /*0240*/ 	.word	0x00004c70


	//   ....[7]....
        /*0244*/ 	.word	0x00004cd0


	//   ....[8]....
        /*0248*/ 	.word	0x00004d60


	//   ....[9]....
        /*024c*/ 	.word	0x00004de0


	//   ....[10]....
        /*0250*/ 	.word	0x00004e70


	//   ....[11]....
        /*0254*/ 	.word	0x00004f00


	//   ....[12]....
        /*0258*/ 	.word	0x00004ff0


	//   ....[13]....
        /*025c*/ 	.word	0x00006120


	//----- nvinfo : EIATTR_COOP_GROUP_MASK_REGIDS
	.align		4
.L_43:
        /*0260*/ 	.byte	0x04, 0x29
        /*0262*/ 	.short	(.L_45 - .L_44)


	//   ....[0]....
.L_44:
        /*0264*/ 	.word	0xffffffff


	//   ....[1]....
        /*0268*/ 	.word	0xffffffff


	//   ....[2]....
        /*026c*/ 	.word	0xffffffff


	//   ....[3]....
        /*0270*/ 	.word	0xffffffff


	//   ....[4]....
        /*0274*/ 	.word	0xffffffff


	//   ....[5]....
        /*0278*/ 	.word	0xffffffff


	//   ....[6]....
        /*027c*/ 	.word	0xffffffff


	//   ....[7]....
        /*0280*/ 	.word	0xffffffff


	//   ....[8]....
        /*0284*/ 	.word	0xffffffff


	//   ....[9]....
        /*0288*/ 	.word	0xffffffff


	//   ....[10]....
        /*028c*/ 	.word	0xffffffff


	//   ....[11]....
        /*0290*/ 	.word	0xffffffff


	//   ....[12]....
        /*0294*/ 	.word	0xffffffff


	//   ....[13]....
        /*0298*/ 	.word	0xffffffff


	//----- nvinfo : EIATTR_COOP_GROUP_INSTR_OFFSETS
	.align		4
.L_45:
        /*029c*/ 	.byte	0x04, 0x28
        /*029e*/ 	.short	(.L_47 - .L_46)


	//   ....[0]....
.L_46:
        /*02a0*/ 	.word	0x000000c0


	//   ....[1]....
        /*02a4*/ 	.word	0x00000510


	//   ....[2]....
        /*02a8*/ 	.word	0x000006b0


	//   ....[3]....
        /*02ac*/ 	.word	0x00000840


	//   ....[4]....
        /*02b0*/ 	.word	0x00000930


	//   ....[5]....
        /*02b4*/ 	.word	0x00000a90


	//   ....[6]....
        /*02b8*/ 	.word	0x00000be0


	//   ....[7]....
        /*02bc*/ 	.word	0x00000e20


	//   ....[8]....
        /*02c0*/ 	.word	0x00002010


	//   ....[9]....
        /*02c4*/ 	.word	0x00002ee0


	//   ....[10]....
        /*02c8*/ 	.word	0x000033b0


	//   ....[11]....
        /*02cc*/ 	.word	0x000033e0


	//   ....[12]....
        /*02d0*/ 	.word	0x00003ef0


	//   ....[13]....
        /*02d4*/ 	.word	0x00004100


	//----- nvinfo : EIATTR_VRC_CTA_INIT_COUNT
	.align		4
.L_47:
        /*02d8*/ 	.byte	0x02, 0x4a
        /*02da*/ 	.byte	0x80
	.zero		1


	//----- nvinfo : EIATTR_SYSCALL_OFFSETS
	.align		4
        /*02dc*/ 	.byte	0x04, 0x46
        /*02de*/ 	.short	(.L_49 - .L_48)


	//   ....[0]....
.L_48:
        /*02e0*/ 	.word	0x00005af0


	//   ....[1]....
        /*02e4*/ 	.word	0x00005be0


	//   ....[2]....
        /*02e8*/ 	.word	0x000068c0


	//----- nvinfo : EIATTR_MBARRIER_INSTR_OFFSETS
	.align		4
.L_49:
        /*02ec*/ 	.byte	0x04, 0x39
        /*02ee*/ 	.short	(.L_51 - .L_50)


	//   ....[0]....
.L_50:
        /*02f0*/ 	.word	0x00000600
        /*02f4*/ 	.word	0x000000ff
        /*02f8*/ 	.word	0x00000000
        /*02fc*/ 	.short	0x0100
        /*02fe*/ 	.byte	0x05
	.zero		1


	//   ....[1]....
        /*0300*/ 	.word	0x00000610
        /*0304*/ 	.word	0x000000ff
        /*0308*/ 	.word	0x00000028
        /*030c*/ 	.short	0x0100
        /*030e*/ 	.byte	0x05
	.zero		1


	//   ....[2]....
        /*0310*/ 	.word	0x00000620
        /*0314*/ 	.word	0x000000ff
        /*0318*/ 	.word	0x00000008
        /*031c*/ 	.short	0x0100
        /*031e*/ 	.byte	0x05
	.zero		1


	//   ....[3]....
        /*0320*/ 	.word	0x00000630
        /*0324*/ 	.word	0x000000ff
        /*0328*/ 	.word	0x00000030
        /*032c*/ 	.short	0x0100
        /*032e*/ 	.byte	0x05
	.zero		1


	//   ....[4]....
        /*0330*/ 	.word	0x00000640
        /*0334*/ 	.word	0x000000ff
        /*0338*/ 	.word	0x00000010
        /*033c*/ 	.short	0x0100
        /*033e*/ 	.byte	0x05
	.zero		1


	//   ....[5]....
        /*0340*/ 	.word	0x00000650
        /*0344*/ 	.word	0x000000ff
        /*0348*/ 	.word	0x00000038
        /*034c*/ 	.short	0x0100
        /*034e*/ 	.byte	0x05
	.zero		1


	//   ....[6]....
        /*0350*/ 	.word	0x00000660
        /*0354*/ 	.word	0x000000ff
        /*0358*/ 	.word	0x00000018
        /*035c*/ 	.short	0x0100
        /*035e*/ 	.byte	0x05
	.zero		1


	//   ....[7]....
        /*0360*/ 	.word	0x00000670
        /*0364*/ 	.word	0x000000ff
        /*0368*/ 	.word	0x00000040
        /*036c*/ 	.short	0x0100
        /*036e*/ 	.byte	0x05
	.zero		1


	//   ....[8]....
        /*0370*/ 	.word	0x00000680
        /*0374*/ 	.word	0x000000ff
        /*0378*/ 	.word	0x00000020
        /*037c*/ 	.short	0x0100
        /*037e*/ 	.byte	0x05
	.zero		1


	//   ....[9]....
        /*0380*/ 	.word	0x00000690
        /*0384*/ 	.word	0x000000ff
        /*0388*/ 	.word	0x00000048
        /*038c*/ 	.short	0x0100
        /*038e*/ 	.byte	0x05
	.zero		1


	//   ....[10]....
        /*0390*/ 	.word	0x000007b0
        /*0394*/ 	.word	0x000000ff
        /*0398*/ 	.word	0x00000050
        /*039c*/ 	.short	0x0100
        /*039e*/ 	.byte	0x06
	.zero		1


	//   ....[11]....
        /*03a0*/ 	.word	0x000007c0
        /*03a4*/ 	.word	0x000000ff
        /*03a8*/ 	.word	0x00000070
        /*03ac*/ 	.short	0x0100
        /*03ae*/ 	.byte	0x06
	.zero		1


	//   ....[12]....
        /*03b0*/ 	.word	0x000007d0
        /*03b4*/ 	.word	0x000000ff
        /*03b8*/ 	.word	0x00000058
        /*03bc*/ 	.short	0x0100
        /*03be*/ 	.byte	0x06
	.zero		1


	//   ....[13]....
        /*03c0*/ 	.word	0x000007e0
        /*03c4*/ 	.word	0x000000ff
        /*03c8*/ 	.word	0x00000078
        /*03cc*/ 	.short	0x0100
        /*03ce*/ 	.byte	0x06
	.zero		1


	//   ....[14]....
        /*03d0*/ 	.word	0x000007f0
        /*03d4*/ 	.word	0x000000ff
        /*03d8*/ 	.word	0x00000060
        /*03dc*/ 	.short	0x0100
        /*03de*/ 	.byte	0x06
	.zero		1


	//   ....[15]....
        /*03e0*/ 	.word	0x00000800
        /*03e4*/ 	.word	0x000000ff
        /*03e8*/ 	.word	0x00000080
        /*03ec*/ 	.short	0x0100
        /*03ee*/ 	.byte	0x06
	.zero		1


	//   ....[16]....
        /*03f0*/ 	.word	0x00000810
        /*03f4*/ 	.word	0x000000ff
        /*03f8*/ 	.word	0x00000068
        /*03fc*/ 	.short	0x0100
        /*03fe*/ 	.byte	0x06
	.zero		1


	//   ....[17]....
        /*0400*/ 	.word	0x00000820
        /*0404*/ 	.word	0x000000ff
        /*0408*/ 	.word	0x00000088
        /*040c*/ 	.short	0x0100
        /*040e*/ 	.byte	0x06
	.zero		1


	//   ....[18]....
        /*0410*/ 	.word	0x00000900
        /*0414*/ 	.word	0x000000ff
        /*0418*/ 	.word	0x00000090
        /*041c*/ 	.short	0x0100
        /*041e*/ 	.byte	0x05
	.zero		1


	//   ....[19]....
        /*0420*/ 	.word	0x00000910
        /*0424*/ 	.word	0x000000ff
        /*0428*/ 	.word	0x00000098
        /*042c*/ 	.short	0x0100
        /*042e*/ 	.byte	0x05
	.zero		1


	//   ....[20]....
        /*0430*/ 	.word	0x00000a40
        /*0434*/ 	.word	0x000000ff
        /*0438*/ 	.word	0x000000a0
        /*043c*/ 	.short	0x0100
        /*043e*/ 	.byte	0x05
	.zero		1


	//   ....[21]....
        /*0440*/ 	.word	0x00000a50
        /*0444*/ 	.word	0x000000ff
        /*0448*/ 	.word	0x000000b0
        /*044c*/ 	.short	0x0100
        /*044e*/ 	.byte	0x05
	.zero		1


	//   ....[22]....
        /*0450*/ 	.word	0x00000a60
        /*0454*/ 	.word	0x000000ff
        /*0458*/ 	.word	0x000000a8
        /*045c*/ 	.short	0x0100
        /*045e*/ 	.byte	0x05
	.zero		1


	//   ....[23]....
        /*0460*/ 	.word	0x00000a70
        /*0464*/ 	.word	0x000000ff
        /*0468*/ 	.word	0x000000b8
        /*046c*/ 	.short	0x0100
        /*046e*/ 	.byte	0x05
	.zero		1


	//   ....[24]....
        /*0470*/ 	.word	0x00000b90
        /*0474*/ 	.word	0x000000ff
        /*0478*/ 	.word	0x000000c0
        /*047c*/ 	.short	0x0100
        /*047e*/ 	.byte	0x06
	.zero		1


	//   ....[25]....
        /*0480*/ 	.word	0x00000ba0
        /*0484*/ 	.word	0x000000ff
        /*0488*/ 	.word	0x000000d0
        /*048c*/ 	.short	0x0100
        /*048e*/ 	.byte	0x06
	.zero		1


	//   ....[26]....
        /*0490*/ 	.word	0x00000bb0
        /*0494*/ 	.word	0x000000ff
        /*0498*/ 	.word	0x000000c8
        /*049c*/ 	.short	0x0100
        /*049e*/ 	.byte	0x06
	.zero		1


	//   ....[27]....
        /*04a0*/ 	.word	0x00000bc0
        /*04a4*/ 	.word	0x000000ff
        /*04a8*/ 	.word	0x000000d8
        /*04ac*/ 	.short	0x0100
        /*04ae*/ 	.byte	0x06
	.zero		1


	//   ....[28]....
        /*04b0*/ 	.word	0x00000cb0
        /*04b4*/ 	.word	0x000000ff
        /*04b8*/ 	.word	0x000000e0
        /*04bc*/ 	.short	0x0100
        /*04be*/ 	.byte	0x05
	.zero		1


	//   ....[29]....
        /*04c0*/ 	.word	0x00000cc0
        /*04c4*/ 	.word	0x000000ff
        /*04c8*/ 	.word	0x000000f0
        /*04cc*/ 	.short	0x0100
        /*04ce*/ 	.byte	0x05
	.zero		1


	//   ....[30]....
        /*04d0*/ 	.word	0x00000cd0
        /*04d4*/ 	.word	0x000000ff
        /*04d8*/ 	.word	0x000000e8
        /*04dc*/ 	.short	0x0100
        /*04de*/ 	.byte	0x05
	.zero		1


	//   ....[31]....
        /*04e0*/ 	.word	0x00000ce0
        /*04e4*/ 	.word	0x000000ff
        /*04e8*/ 	.word	0x000000f8
        /*04ec*/ 	.short	0x0100
        /*04ee*/ 	.byte	0x05
	.zero		1


	//   ....[32]....
        /*04f0*/ 	.word	0x00000de0
        /*04f4*/ 	.word	0x000000ff
        /*04f8*/ 	.word	0x00000100
        /*04fc*/ 	.short	0x0100
        /*04fe*/ 	.byte	0x04
	.zero		1


	//   ....[33]....
        /*0500*/ 	.word	0x00001870
        /*0504*/ 	.word	0x00000002
        /*0508*/ 	.word	0x000000f0
        /*050c*/ 	.short	0x010a
        /*050e*/ 	.byte	0xff
	.zero		1


	//   ....[34]....
        /*0510*/ 	.word	0x00001890
        /*0514*/ 	.word	0x00000002
        /*0518*/ 	.word	0x000000e0
        /*051c*/ 	.short	0x0101
        /*051e*/ 	.byte	0xff
	.zero		1


	//   ....[35]....
        /*0520*/ 	.word	0x00001980
        /*0524*/ 	.word	0x000000ff
        /*0528*/ 	.word	0x00000028
        /*052c*/ 	.short	0x010a
        /*052e*/ 	.byte	0x04
	.zero		1


	//   ....[36]....
        /*0530*/ 	.word	0x00001a20
        /*0534*/ 	.word	0x000000ff
        /*0538*/ 	.word	0x00000028
        /*053c*/ 	.short	0x010a
        /*053e*/ 	.byte	0x21
	.zero		1


	//   ....[37]....
        /*0540*/ 	.word	0x00001bd0
        /*0544*/ 	.word	0x000000ff
        /*0548*/ 	.word	0x00000028
        /*054c*/ 	.short	0x010a
        /*054e*/ 	.byte	0x04
	.zero		1


	//   ....[38]....
        /*0550*/ 	.word	0x00001ce0
        /*0554*/ 	.word	0x000000ff
        /*0558*/ 	.word	0x00000098
        /*055c*/ 	.short	0x0101
        /*055e*/ 	.byte	0x18
	.zero		1


	//   ....[39]....
        /*0560*/ 	.word	0x00001cf0
        /*0564*/ 	.word	0x000000ff
        /*0568*/ 	.word	0x00000028
        /*056c*/ 	.short	0x010a
        /*056e*/ 	.byte	0x05
	.zero		1


	//   ....[40]....
        /*0570*/ 	.word	0x00001d70
        /*0574*/ 	.word	0x000000ff
        /*0578*/ 	.word	0x00000028
        /*057c*/ 	.short	0x010a
        /*057e*/ 	.byte	0x11
	.zero		1


	//   ....[41]....
        /*0580*/ 	.word	0x00001f00
        /*0584*/ 	.word	0x000000ff
        /*0588*/ 	.word	0x00000028
        /*058c*/ 	.short	0x010a
        /*058e*/ 	.byte	0x06
	.zero		1


	//   ....[42]....
        /*0590*/ 	.word	0x00002040
        /*0594*/ 	.word	0x00000003
        /*0598*/ 	.word	0x000000a0
        /*059c*/ 	.short	0x010a
        /*059e*/ 	.byte	0xff
	.zero		1


	//   ....[43]....
        /*05a0*/ 	.word	0x00002190
        /*05a4*/ 	.word	0x00000002
        /*05a8*/ 	.word	0x00000000
        /*05ac*/ 	.short	0x0101
        /*05ae*/ 	.byte	0xff
	.zero		1


	//   ....[44]....
        /*05b0*/ 	.word	0x000026b0
        /*05b4*/ 	.word	0x000000ff
        /*05b8*/ 	.word	0x00000000
        /*05bc*/ 	.short	0x010a
        /*05be*/ 	.byte	0x04
	.zero		1


	//   ....[45]....
        /*05c0*/ 	.word	0x00002740
        /*05c4*/ 	.word	0x000000ff
        /*05c8*/ 	.word	0x00000000
        /*05cc*/ 	.short	0x010a
        /*05ce*/ 	.byte	0x04
	.zero		1


	//   ....[46]....
        /*05d0*/ 	.word	0x000027d0
        /*05d4*/ 	.word	0x000000ff
        /*05d8*/ 	.word	0x00000000
        /*05dc*/ 	.short	0x010a
        /*05de*/ 	.byte	0x04
	.zero		1


	//   ....[47]....
        /*05e0*/ 	.word	0x00002860
        /*05e4*/ 	.word	0x000000ff
        /*05e8*/ 	.word	0x00000000
        /*05ec*/ 	.short	0x010a
        /*05ee*/ 	.byte	0x04
	.zero		1


	//   ....[48]....
        /*05f0*/ 	.word	0x00002900
        /*05f4*/ 	.word	0x00000000
        /*05f8*/ 	.word	0x00000000
        /*05fc*/ 	.short	0x010a
        /*05fe*/ 	.byte	0xff
	.zero		1


	//   ....[49]....
        /*0600*/ 	.word	0x00002a40
        /*0604*/ 	.word	0x00000000
        /*0608*/ 	.word	0x000000e0
        /*060c*/ 	.short	0x010a
        /*060e*/ 	.byte	0xff
	.zero		1


	//   ....[50]....
        /*0610*/ 	.word	0x00002ab0
        /*0614*/ 	.word	0x00000000
        /*0618*/ 	.word	0x00000000
        /*061c*/ 	.short	0x0101
        /*061e*/ 	.byte	0xff
	.zero		1


	//   ....[51]....
        /*0620*/ 	.word	0x00002ac0
        /*0624*/ 	.word	0x000000ff
        /*0628*/ 	.word	0x000000b0
        /*062c*/ 	.short	0x010a
        /*062e*/ 	.byte	0x05
	.zero		1


	//   ....[52]....
        /*0630*/ 	.word	0x00002be0
        /*0634*/ 	.word	0x00000000
        /*0638*/ 	.word	0x000000a0
        /*063c*/ 	.short	0x010a
        /*063e*/ 	.byte	0xff
	.zero		1


	//   ....[53]....
        /*0640*/ 	.word	0x00002cd0
        /*0644*/ 	.word	0x00000000
        /*0648*/ 	.word	0x00000000
        /*064c*/ 	.short	0x0101
        /*064e*/ 	.byte	0xff
	.zero		1


	//   ....[54]....
        /*0650*/ 	.word	0x00002d80
        /*0654*/ 	.word	0x000000ff
        /*0658*/ 	.word	0x000000b0
        /*065c*/ 	.short	0x0106
        /*065e*/ 	.byte	0x05
	.zero		1


	//   ....[55]....
        /*0660*/ 	.word	0x00002da0
        /*0664*/ 	.word	0x000000ff
        /*0668*/ 	.word	0x000000b0
        /*066c*/ 	.short	0x010a
        /*066e*/ 	.byte	0x05
	.zero		1


	//   ....[56]....
        /*0670*/ 	.word	0x00002e30
        /*0674*/ 	.word	0x000000ff
        /*0678*/ 	.word	0x000000b0
        /*067c*/ 	.short	0x0106
        /*067e*/ 	.byte	0x04
	.zero		1


	//   ....[57]....
        /*0680*/ 	.word	0x00002e70
        /*0684*/ 	.word	0x00000000
        /*0688*/ 	.word	0x000000b0
        /*068c*/ 	.short	0x010a
        /*068e*/ 	.byte	0xff
	.zero		1


	//   ....[58]....
        /*0690*/ 	.word	0x000030b0
        /*0694*/ 	.word	0x000000ff
        /*0698*/ 	.word	0x00000008
        /*069c*/ 	.short	0x010a
        /*069e*/ 	.byte	0x04
	.zero		1


	//   ....[59]....
        /*06a0*/ 	.word	0x000030d0
        /*06a4*/ 	.word	0x000000ff
        /*06a8*/ 	.word	0x00000008
        /*06ac*/ 	.short	0x010a
        /*06ae*/ 	.byte	0x04
	.zero		1


	//   ....[60]....
        /*06b0*/ 	.word	0x00003260
        /*06b4*/ 	.word	0x000000ff
        /*06b8*/ 	.word	0x00000008
        /*06bc*/ 	.short	0x010a
        /*06be*/ 	.byte	0x04
	.zero		1


	//   ....[61]....
        /*06c0*/ 	.word	0x00003280
        /*06c4*/ 	.word	0x000000ff
        /*06c8*/ 	.word	0x00000008
        /*06cc*/ 	.short	0x010a
        /*06ce*/ 	.byte	0x04
	.zero		1


	//   ....[62]....
        /*06d0*/ 	.word	0x00003340
        /*06d4*/ 	.word	0x000000ff
        /*06d8*/ 	.word	0x00000000
        /*06dc*/ 	.short	0x0101
        /*06de*/ 	.byte	0x05
	.zero		1


	//   ....[63]....
        /*06e0*/ 	.word	0x00003690
        /*06e4*/ 	.word	0x00000003
        /*06e8*/ 	.word	0x000000a0
        /*06ec*/ 	.short	0x010a
        /*06ee*/ 	.byte	0xff
	.zero		1


	//   ....[64]....
        /*06f0*/ 	.word	0x00003750
        /*06f4*/ 	.word	0x00000003
        /*06f8*/ 	.word	0x00000000
        /*06fc*/ 	.short	0x0101
        /*06fe*/ 	.byte	0xff
	.zero		1


	//   ....[65]....
        /*0700*/ 	.word	0x00003800
        /*0704*/ 	.word	0x000000ff
        /*0708*/ 	.word	0x00000000
        /*070c*/ 	.short	0x010a
        /*070e*/ 	.byte	0x06
	.zero		1


	//   ....[66]....
        /*0710*/ 	.word	0x00003810
        /*0714*/ 	.word	0x000000ff
        /*0718*/ 	.word	0x000000d0
        /*071c*/ 	.short	0x010a
        /*071e*/ 	.byte	0x07
	.zero		1


	//   ....[67]....
        /*0720*/ 	.word	0x000038c0
        /*0724*/ 	.word	0x000000ff
        /*0728*/ 	.word	0x00000000
        /*072c*/ 	.short	0x010a
        /*072e*/ 	.byte	0x06
	.zero		1


	//   ....[68]....
        /*0730*/ 	.word	0x000039f0
        /*0734*/ 	.word	0x000000ff
        /*0738*/ 	.word	0x00000000
        /*073c*/ 	.short	0x010a
        /*073e*/ 	.byte	0x1e
	.zero		1


	//   ....[69]....
        /*0740*/ 	.word	0x00003d00
        /*0744*/ 	.word	0x000000ff
        /*0748*/ 	.word	0x00000000
        /*074c*/ 	.short	0x010a
        /*074e*/ 	.byte	0x06
	.zero		1


	//   ....[70]....
        /*0750*/ 	.word	0x00003da0
        /*0754*/ 	.word	0x00000000
        /*0758*/ 	.word	0x00000000
        /*075c*/ 	.short	0x010a
        /*075e*/ 	.byte	0xff
	.zero		1


	//   ....[71]....
        /*0760*/ 	.word	0x00003de0
        /*0764*/ 	.word	0x00000000
        /*0768*/ 	.word	0x00000000
        /*076c*/ 	.short	0x010a
        /*076e*/ 	.byte	0xff
	.zero		1


	//   ....[72]....
        /*0770*/ 	.word	0x00003e50
        /*0774*/ 	.word	0x000000ff
        /*0778*/ 	.word	0x00000000
        /*077c*/ 	.short	0x0101
        /*077e*/ 	.byte	0x06
	.zero		1


	//   ....[73]....
        /*0780*/ 	.word	0x00003e90
        /*0784*/ 	.word	0x000000ff
        /*0788*/ 	.word	0x00000100
        /*078c*/ 	.short	0x010a
        /*078e*/ 	.byte	0x05
	.zero		1


	//   ....[74]....
        /*0790*/ 	.word	0x00003ee0
        /*0794*/ 	.word	0x000000ff
        /*0798*/ 	.word	0x00000000
        /*079c*/ 	.short	0x0101
        /*079e*/ 	.byte	0x06
	.zero		1


	//   ....[75]....
        /*07a0*/ 	.word	0x000043e0
        /*07a4*/ 	.word	0x00000002
        /*07a8*/ 	.word	0x000000a0
        /*07ac*/ 	.short	0x010a
        /*07ae*/ 	.byte	0xff
	.zero		1


	//   ....[76]....
        /*07b0*/ 	.word	0x00004550
        /*07b4*/ 	.word	0x00000000
        /*07b8*/ 	.word	0x00000000
        /*07bc*/ 	.short	0x0101
        /*07be*/ 	.byte	0xff
	.zero		1


	//   ....[77]....
        /*07c0*/ 	.word	0x000049e0
        /*07c4*/ 	.word	0x000000ff
        /*07c8*/ 	.word	0x00000098
        /*07cc*/ 	.short	0x010a
        /*07ce*/ 	.byte	0x1d
	.zero		1


	//   ....[78]....
        /*07d0*/ 	.word	0x00004ba0
        /*07d4*/ 	.word	0x000000ff
        /*07d8*/ 	.word	0x00000070
        /*07dc*/ 	.short	0x010a
        /*07de*/ 	.byte	0x1d
	.zero		1


	//   ....[79]....
        /*07e0*/ 	.word	0x00004c90
        /*07e4*/ 	.word	0x000000ff
        /*07e8*/ 	.word	0x00000050
        /*07ec*/ 	.short	0x010b
        /*07ee*/ 	.byte	0x1d
	.zero		1


	//   ....[80]....
        /*07f0*/ 	.word	0x00004ca0
        /*07f4*/ 	.word	0x000000ff
        /*07f8*/ 	.word	0x00000000
        /*07fc*/ 	.short	0x0101
        /*07fe*/ 	.byte	0x0a
	.zero		1


	//   ....[81]....
        /*0800*/ 	.word	0x00004cb0
        /*0804*/ 	.word	0x000000ff
        /*0808*/ 	.word	0x00000078
        /*080c*/ 	.short	0x010a
        /*080e*/ 	.byte	0x1d
	.zero		1


	//   ....[82]....
        /*0810*/ 	.word	0x00004da0
        /*0814*/ 	.word	0x000000ff
        /*0818*/ 	.word	0x00000058
        /*081c*/ 	.short	0x010b
        /*081e*/ 	.byte	0x1d
	.zero		1


	//   ....[83]....
        /*0820*/ 	.word	0x00004db0
        /*0824*/ 	.word	0x000000ff
        /*0828*/ 	.word	0x00000000
        /*082c*/ 	.short	0x0101
        /*082e*/ 	.byte	0x0a
	.zero		1


	//   ....[84]....
        /*0830*/ 	.word	0x00004dc0
        /*0834*/ 	.word	0x000000ff
        /*0838*/ 	.word	0x00000080
        /*083c*/ 	.short	0x010a
        /*083e*/ 	.byte	0x1d
	.zero		1


	//   ....[85]....
        /*0840*/ 	.word	0x00004eb0
        /*0844*/ 	.word	0x000000ff
        /*0848*/ 	.word	0x00000060
        /*084c*/ 	.short	0x010b
        /*084e*/ 	.byte	0x1d
	.zero		1


	//   ....[86]....
        /*0850*/ 	.word	0x00004ec0
        /*0854*/ 	.word	0x000000ff
        /*0858*/ 	.word	0x00000000
        /*085c*/ 	.short	0x0101
        /*085e*/ 	.byte	0x0a
	.zero		1


	//   ....[87]....
        /*0860*/ 	.word	0x00004ee0
        /*0864*/ 	.word	0x000000ff
        /*0868*/ 	.word	0x00000088
        /*086c*/ 	.short	0x010a
        /*086e*/ 	.byte	0x1d
	.zero		1


	//   ....[88]....
        /*0870*/ 	.word	0x00005050
        /*0874*/ 	.word	0x000000ff
        /*0878*/ 	.word	0x00000068
        /*087c*/ 	.short	0x010b
        /*087e*/ 	.byte	0x1d
	.zero		1


	//   ....[89]....
        /*0880*/ 	.word	0x00005060
        /*0884*/ 	.word	0x000000ff
        /*0888*/ 	.word	0x00000000
        /*088c*/ 	.short	0x0101
        /*088e*/ 	.byte	0x31
	.zero		1


	//   ....[90]....
        /*0890*/ 	.word	0x00005090
        /*0894*/ 	.word	0x000000ff
        /*0898*/ 	.word	0x00000070
        /*089c*/ 	.short	0x010a
        /*089e*/ 	.byte	0x1d
	.zero		1


	//   ....[91]....
        /*08a0*/ 	.word	0x000050b0
        /*08a4*/ 	.word	0x000000ff
        /*08a8*/ 	.word	0x00000078
        /*08ac*/ 	.short	0x010a
        /*08ae*/ 	.byte	0x1d
	.zero		1


	//   ....[92]....
        /*08b0*/ 	.word	0x000050d0
        /*08b4*/ 	.word	0x000000ff
        /*08b8*/ 	.word	0x00000080
        /*08bc*/ 	.short	0x010a
        /*08be*/ 	.byte	0x1d
	.zero		1


	//   ....[93]....
        /*08c0*/ 	.word	0x00005110
        /*08c4*/ 	.word	0x00000002
        /*08c8*/ 	.word	0x00000088
        /*08cc*/ 	.short	0x010a
        /*08ce*/ 	.byte	0xff
	.zero		1


	//   ....[94]....
        /*08d0*/ 	.word	0x000053d0
        /*08d4*/ 	.word	0x000000ff
        /*08d8*/ 	.word	0x000000a0
        /*08dc*/ 	.short	0x010a
        /*08de*/ 	.byte	0x05
	.zero		1


	//   ....[95]....
        /*08e0*/ 	.word	0x000054a0
        /*08e4*/ 	.word	0x000000ff
        /*08e8*/ 	.word	0x00000000
        /*08ec*/ 	.short	0x0101
        /*08ee*/ 	.byte	0x05
	.zero		1


	//   ....[96]....
        /*08f0*/ 	.word	0x00006150
        /*08f4*/ 	.word	0x000000ff
        /*08f8*/ 	.word	0x00000050
        /*08fc*/ 	.short	0x010a
        /*08fe*/ 	.byte	0x04
	.zero		1


	//   ....[97]....
        /*0900*/ 	.word	0x00006170
        /*0904*/ 	.word	0x00000003
        /*0908*/ 	.word	0x000000c0
        /*090c*/ 	.short	0x010a
        /*090e*/ 	.byte	0xff
	.zero		1


	//   ....[98]....
        /*0910*/ 	.word	0x000064d0
        /*0914*/ 	.word	0x00000006
        /*0918*/ 	.word	0x00000050
        /*091c*/ 	.short	0x010a
        /*091e*/ 	.byte	0xff
	.zero		1


	//   ....[99]....
        /*0920*/ 	.word	0x00006790
        /*0924*/ 	.word	0x00000070
        /*0928*/ 	.word	0x000000c0
        /*092c*/ 	.short	0x010a
        /*092e*/ 	.byte	0xff
	.zero		1


	//   ....[100]....
        /*0930*/ 	.word	0x00007e30
        /*0934*/ 	.word	0x00000053
        /*0938*/ 	.word	0x00000000
        /*093c*/ 	.short	0x0101
        /*093e*/ 	.byte	0xff
	.zero		1


	//   ....[101]....
        /*0940*/ 	.word	0x0000e150
        /*0944*/ 	.word	0x00000000
        /*0948*/ 	.word	0x00000000
        /*094c*/ 	.short	0x0101
        /*094e*/ 	.byte	0xff
	.zero		1


	//   ....[102]....
        /*0950*/ 	.word	0x0000e210
        /*0954*/ 	.word	0x00000002
        /*0958*/ 	.word	0x00000050
        /*095c*/ 	.short	0x010a
        /*095e*/ 	.byte	0xff
	.zero		1


	//   ....[103]....
        /*0960*/ 	.word	0x0000e4b0
        /*0964*/ 	.word	0x00000000
        /*0968*/ 	.word	0x00000000
        /*096c*/ 	.short	0x0101
        /*096e*/ 	.byte	0xff
	.zero		1


	//   ....[104]....
        /*0970*/ 	.word	0x0000e4d0
        /*0974*/ 	.word	0x00000002
        /*0978*/ 	.word	0x000000f0
        /*097c*/ 	.short	0x010a
        /*097e*/ 	.byte	0xff
	.zero		1


	//   ....[105]....
        /*0980*/ 	.word	0x0000e530
        /*0984*/ 	.word	0x00000004
        /*0988*/ 	.word	0x00000028
        /*098c*/ 	.short	0x010a
        /*098e*/ 	.byte	0xff
	.zero		1


	//   ....[106]....
        /*0990*/ 	.word	0x0000e590
        /*0994*/ 	.word	0x00000004
        /*0998*/ 	.word	0x00000028
        /*099c*/ 	.short	0x010a
        /*099e*/ 	.byte	0xff
	.zero		1


	//   ....[107]....
        /*09a0*/ 	.word	0x0000e5e0
        /*09a4*/ 	.word	0x00000003
        /*09a8*/ 	.word	0x000000a0
        /*09ac*/ 	.short	0x010a
        /*09ae*/ 	.byte	0xff
	.zero		1


	//   ....[108]....
        /*09b0*/ 	.word	0x0000e640
        /*09b4*/ 	.word	0x00000003
        /*09b8*/ 	.word	0x00000000
        /*09bc*/ 	.short	0x010a
        /*09be*/ 	.byte	0xff
	.zero		1


	//   ....[109]....
        /*09c0*/ 	.word	0x0000e6a0
        /*09c4*/ 	.word	0x00000003
        /*09c8*/ 	.word	0x00000000
        /*09cc*/ 	.short	0x010a
        /*09ce*/ 	.byte	0xff
	.zero		1


	//   ....[110]....
        /*09d0*/ 	.word	0x0000e700
        /*09d4*/ 	.word	0x00000003
        /*09d8*/ 	.word	0x00000000
        /*09dc*/ 	.short	0x010a
        /*09de*/ 	.byte	0xff
	.zero		1


	//   ....[111]....
        /*09e0*/ 	.word	0x0000e760
        /*09e4*/ 	.word	0x00000003
        /*09e8*/ 	.word	0x00000000
        /*09ec*/ 	.short	0x010a
        /*09ee*/ 	.byte	0xff
	.zero		1


	//   ....[112]....
        /*09f0*/ 	.word	0x0000e7b0
        /*09f4*/ 	.word	0x00000000
        /*09f8*/ 	.word	0x000000e0
        /*09fc*/ 	.short	0x010a
        /*09fe*/ 	.byte	0xff
	.zero		1


	//   ....[113]....
        /*0a00*/ 	.word	0x0000e810
        /*0a04*/ 	.word	0x00000003
        /*0a08*/ 	.word	0x000000b0
        /*0a0c*/ 	.short	0x010a
        /*0a0e*/ 	.byte	0xff
	.zero		1


	//   ....[114]....
        /*0a10*/ 	.word	0x0000e860
        /*0a14*/ 	.word	0x00000000
        /*0a18*/ 	.word	0x000000a0
        /*0a1c*/ 	.short	0x010a
        /*0a1e*/ 	.byte	0xff
	.zero		1


	//   ....[115]....
        /*0a20*/ 	.word	0x0000e8c0
        /*0a24*/ 	.word	0x00000002
        /*0a28*/ 	.word	0x000000b0
        /*0a2c*/ 	.short	0x010a
        /*0a2e*/ 	.byte	0xff
	.zero		1


	//   ....[116]....
        /*0a30*/ 	.word	0x0000e920
        /*0a34*/ 	.word	0x00000005
        /*0a38*/ 	.word	0x00000008
        /*0a3c*/ 	.short	0x010a
        /*0a3e*/ 	.byte	0xff
	.zero		1


	//   ....[117]....
        /*0a40*/ 	.word	0x0000ea00
        /*0a44*/ 	.word	0x00000002
        /*0a48*/ 	.word	0x00000008
        /*0a4c*/ 	.short	0x010a
        /*0a4e*/ 	.byte	0xff
	.zero		1


	//   ....[118]....
        /*0a50*/ 	.word	0x0000ea50
        /*0a54*/ 	.word	0x00000003
        /*0a58*/ 	.word	0x000000a0
        /*0a5c*/ 	.short	0x010a
        /*0a5e*/ 	.byte	0xff
	.zero		1


	//   ....[119]....
        /*0a60*/ 	.word	0x0000eab0
        /*0a64*/ 	.word	0x00000003
        /*0a68*/ 	.word	0x000000d0
        /*0a6c*/ 	.short	0x010a
        /*0a6e*/ 	.byte	0xff
	.zero		1


	//   ....[120]....
        /*0a70*/ 	.word	0x0000eb10
        /*0a74*/ 	.word	0x00000003
        /*0a78*/ 	.word	0x00000000
        /*0a7c*/ 	.short	0x010a
        /*0a7e*/ 	.byte	0xff
	.zero		1


	//   ....[121]....
        /*0a80*/ 	.word	0x0000eb70
        /*0a84*/ 	.word	0x00000002
        /*0a88*/ 	.word	0x00000000
        /*0a8c*/ 	.short	0x010a
        /*0a8e*/ 	.byte	0xff
	.zero		1


	//   ....[122]....
        /*0a90*/ 	.word	0x0000ebd0
        /*0a94*/ 	.word	0x00000000
        /*0a98*/ 	.word	0x00000100
        /*0a9c*/ 	.short	0x010a
        /*0a9e*/ 	.byte	0xff
	.zero		1


	//   ....[123]....
        /*0aa0*/ 	.word	0x0000ec20
        /*0aa4*/ 	.word	0x00000002
        /*0aa8*/ 	.word	0x000000a0
        /*0aac*/ 	.short	0x010a
        /*0aae*/ 	.byte	0xff
	.zero		1


	//   ....[124]....
        /*0ab0*/ 	.word	0x0000ec80
        /*0ab4*/ 	.word	0x00000003
        /*0ab8*/ 	.word	0x00000098
        /*0abc*/ 	.short	0x010a
        /*0abe*/ 	.byte	0xff
	.zero		1


	//   ....[125]....
        /*0ac0*/ 	.word	0x0000ece0
        /*0ac4*/ 	.word	0x00000000
        /*0ac8*/ 	.word	0x00000070
        /*0acc*/ 	.short	0x010a
        /*0ace*/ 	.byte	0xff
	.zero		1


	//   ....[126]....
        /*0ad0*/ 	.word	0x0000ed40
        /*0ad4*/ 	.word	0x00000000
        /*0ad8*/ 	.word	0x00000078
        /*0adc*/ 	.short	0x010a
        /*0ade*/ 	.byte	0xff
	.zero		1


	//   ....[127]....
        /*0ae0*/ 	.word	0x0000eda0
        /*0ae4*/ 	.word	0x00000000
        /*0ae8*/ 	.word	0x00000080
        /*0aec*/ 	.short	0x010a
        /*0aee*/ 	.byte	0xff
	.zero		1


	//   ....[128]....
        /*0af0*/ 	.word	0x0000ee00
        /*0af4*/ 	.word	0x00000003
        /*0af8*/ 	.word	0x00000088
        /*0afc*/ 	.short	0x010a
        /*0afe*/ 	.byte	0xff
	.zero		1


	//   ....[129]....
        /*0b00*/ 	.word	0x0000ee60
        /*0b04*/ 	.word	0x00000002
        /*0b08*/ 	.word	0x00000070
        /*0b0c*/ 	.short	0x010a
        /*0b0e*/ 	.byte	0xff
	.zero		1


	//   ....[130]....
        /*0b10*/ 	.word	0x0000eec0
        /*0b14*/ 	.word	0x00000002
        /*0b18*/ 	.word	0x00000078
        /*0b1c*/ 	.short	0x010a
        /*0b1e*/ 	.byte	0xff
	.zero		1


	//   ....[131]....
        /*0b20*/ 	.word	0x0000ef20
        /*0b24*/ 	.word	0x00000002
        /*0b28*/ 	.word	0x00000080
        /*0b2c*/ 	.short	0x010a
        /*0b2e*/ 	.byte	0xff
	.zero		1


	//   ....[132]....
        /*0b30*/ 	.word	0x0000ef80
        /*0b34*/ 	.word	0x00000002
        /*0b38*/ 	.word	0x000000a0
        /*0b3c*/ 	.short	0x010a
        /*0b3e*/ 	.byte	0xff
	.zero		1


	//   ....[133]....
        /*0b40*/ 	.word	0x0000efd0
        /*0b44*/ 	.word	0x00000006
        /*0b48*/ 	.word	0x00000050
        /*0b4c*/ 	.short	0x010a
        /*0b4e*/ 	.byte	0xff
	.zero		1


	//   ....[134]....
        /*0b50*/ 	.word	0x0000f020
        /*0b54*/ 	.word	0x00000070
        /*0b58*/ 	.word	0x000000c0
        /*0b5c*/ 	.short	0x010a
        /*0b5e*/ 	.byte	0xff
	.zero		1


	//----- nvinfo : EIATTR_NUM_MBARRIERS
	.align		4
.L_51:
        /*0b60*/ 	.byte	0x03, 0x38
        /*0b62*/ 	.short	0x0021


	//----- nvinfo : EIATTR_EXIT_INSTR_OFFSETS
	.align		4
        /*0b64*/ 	.byte	0x04, 0x1c
        /*0b66*/ 	.short	(.L_53 - .L_52)


	//   ....[0]....
.L_52:
        /*0b68*/ 	.word	0x00002930


	//   ....[1]....
        /*0b6c*/ 	.word	0x00002e40


	//   ....[2]....
        /*0b70*/ 	.word	0x00002ea0


	//   ....[3]....
        /*0b74*/ 	.word	0x00004110


	//   ....[4]....
        /*0b78*/ 	.word	0x00005140


	//   ....[5]....
        /*0b7c*/ 	.word	0x00005180


	//   ....[6]....
        /*0b80*/ 	.word	0x0000e370


	//   ....[7]....
        /*0b84*/ 	.word	0x0000e400


	//   ....[8]....
        /*0b88*/ 	.word	0x0000e430


	//   ....[9]....
        /*0b8c*/ 	.word	0x0000e4c0


	//----- nvinfo : EIATTR_MAX_THREADS
	.align		4
.L_53:
        /*0b90*/ 	.byte	0x04, 0x05
        /*0b92*/ 	.short	(.L_55 - .L_54)
.L_54:
        /*0b94*/ 	.word	0x00000100
        /*0b98*/ 	.word	0x00000001
        /*0b9c*/ 	.word	0x00000001


	//----- nvinfo : EIATTR_CRS_STACK_SIZE
	.align		4
.L_55:
        /*0ba0*/ 	.byte	0x04, 0x1e
        /*0ba2*/ 	.short	(.L_57 - .L_56)
.L_56:
        /*0ba4*/ 	.word	0x00000000


	//----- nvinfo : EIATTR_CBANK_PARAM_SIZE
	.align		4
.L_57:
        /*0ba8*/ 	.byte	0x03, 0x19
        /*0baa*/ 	.short	0x0800


	//----- nvinfo : EIATTR_PARAM_CBANK
	.align		4
        /*0bac*/ 	.byte	0x04, 0x0a
        /*0bae*/ 	.short	(.L_59 - .L_58)
	.align		4
.L_58:
        /*0bb0*/ 	.word	index@(.nv.constant0._ZN7cutlass13device_kernelINS_4gemm6kernel13GemmUniversalIN4cute5tupleIJiiiiEEENS1_10collective13CollectiveMmaINS1_35MainloopSm100TmaUmmaWarpSpecializedILi5ELi2ELi2ENS5_IJNS4_1CILi2EEENSA_ILi1EEESC_EEEEENS5_IJNSA_ILi256EEESF_NSA_ILi64EEEEEENS_6half_tENS5_IJlSC_lEEESI_SJ_NS4_8TiledMMAINS4_8MMA_AtomIJNS4_26SM100_MMA_F16BF16_2x1SM_SSISI_SI_fLi256ELi256ELNS4_4UMMA5MajorE0ELSO_0ELNSN_7ScaleInE0ELSP_0EEEEEENS4_6LayoutINS5_IJSC_SC_SC_EEENS5_IJNSA_ILi0EEESU_SU_EEEEENS5_IJNS4_10UnderscoreESX_SX_EEEEENS4_18SM100_TMA_2SM_LOADENS4_14ComposedLayoutINS4_7SwizzleILi3ELi4ELi3EEENS4_18smem_ptr_flag_bitsILi16EEENSS_INS5_IJNSA_ILi8EEESG_EEENS5_IJSG_SC_EEEEEEEvNS4_8identityES10_S1A_vS1B_EENS_8epilogue10collective18CollectiveEpilogueINS1D_23Sm100TmaWarpSpecializedILi4ELi2ELi64ELb1ELb0EEEJNS5_IJNSA_ILi128EEESF_SG_EEENS5_IJNSS_IS1I_SC_EENSS_ISG_SC_EEEEESI_SJ_SI_SJ_NS1D_6fusion15FusionCallbacksIS1H_NS1N_13LinCombEltActINS1D_6thread4SiLuESI_fSI_fLNS_15FloatRoundStyleE2EEES1J_S1M_JEEENS4_5SM1004TMEM4LOAD26SM100_TMEM_LOAD_32dp32b64xENS4_13SM90_TMA_LOADES1A_NS4_39AutoVectorizingCopyWithAssumedAlignmentILi128EEENS4_14SM90_TMA_STOREES1A_S21_S21_EEEvvEEEEvNT_6ParamsE)
        /*0bb4*/ 	.short	0x0380
        /*0bb6*/ 	.short	0x0800


	//----- nvinfo : EIATTR_SW_WAR
	.align		4
.L_59:
        /*0bb8*/ 	.byte	0x04, 0x36
        /*0bba*/ 	.short	(.L_61 - .L_60)
.L_60:
        /*0bbc*/ 	.word	0x00000008
.L_61:


//--------------------- .nv.callgraph             --------------------------
	.section	.nv.callgraph,"",@"SHT_CUDA_CALLGRAPH"
	.align	4
	.sectionentsize	8
	.align		4
        /*0000*/ 	.word	0x00000000
	.align		4
        /*0004*/ 	.word	0xffffffff
	.align		4
        /*0008*/ 	.word	index@(_ZN7cutlass13device_kernelINS_4gemm6kernel13GemmUniversalIN4cute5tupleIJiiiiEEENS1_10collective13CollectiveMmaINS1_35MainloopSm100TmaUmmaWarpSpecializedILi5ELi2ELi2ENS5_IJNS4_1CILi2EEENSA_ILi1EEESC_EEEEENS5_IJNSA_ILi256EEESF_NSA_ILi64EEEEEENS_6half_tENS5_IJlSC_lEEESI_SJ_NS4_8TiledMMAINS4_8MMA_AtomIJNS4_26SM100_MMA_F16BF16_2x1SM_SSISI_SI_fLi256ELi256ELNS4_4UMMA5MajorE0ELSO_0ELNSN_7ScaleInE0ELSP_0EEEEEENS4_6LayoutINS5_IJSC_SC_SC_EEENS5_IJNSA_ILi0EEESU_SU_EEEEENS5_IJNS4_10UnderscoreESX_SX_EEEEENS4_18SM100_TMA_2SM_LOADENS4_14ComposedLayoutINS4_7SwizzleILi3ELi4ELi3EEENS4_18smem_ptr_flag_bitsILi16EEENSS_INS5_IJNSA_ILi8EEESG_EEENS5_IJSG_SC_EEEEEEEvNS4_8identityES10_S1A_vS1B_EENS_8epilogue10collective18CollectiveEpilogueINS1D_23Sm100TmaWarpSpecializedILi4ELi2ELi64ELb1ELb0EEEJNS5_IJNSA_ILi128EEESF_SG_EEENS5_IJNSS_IS1I_SC_EENSS_ISG_SC_EEEEESI_SJ_SI_SJ_NS1D_6fusion15FusionCallbacksIS1H_NS1N_13LinCombEltActINS1D_6thread4SiLuESI_fSI_fLNS_15FloatRoundStyleE2EEES1J_S1M_JEEENS4_5SM1004TMEM4LOAD26SM100_TMEM_LOAD_32dp32b64xENS4_13SM90_TMA_LOADES1A_NS4_39AutoVectorizingCopyWithAssumedAlignmentILi128EEENS4_14SM90_TMA_STOREES1A_S21_S21_EEEvvEEEEvNT_6ParamsE)
	.align		4
        /*000c*/ 	.word	index@(__assertfail)
	.align		4
        /*0010*/ 	.word	0x00000000
	.align		4
        /*0014*/ 	.word	0xfffffffe
	.align		4
        /*0018*/ 	.word	0x00000000
	.align		4
        /*001c*/ 	.word	0xfffffffd
	.align		4
        /*0020*/ 	.word	0x00000000
	.align		4
        /*0024*/ 	.word	0xfffffffc


//--------------------- .nv.constant4             --------------------------
	.section	.nv.constant4,"a",@progbits
	.align	8
	.align		8
.nv.constant4:
        /*0000*/ 	.dword	__assertfail
	.align		8
        /*0008*/ 	.dword	__unnamed_1
	.align		8
        /*0010*/ 	.dword	__unnamed_2
	.align		8
        /*0018*/ 	.dword	_ZN39_INTERNAL_8879dbe9_4_k_cu_d0a558b9_31414cuda3std3__45__cpo5beginE
	.align		8
        /*0020*/ 	.dword	_ZN39_INTERNAL_8879dbe9_4_k_cu_d0a558b9_31414cuda3std3__45__cpo3endE
	.align		8
        /*0028*/ 	.dword	_ZN39_INTERNAL_8879dbe9_4_k_cu_d0a558b9_31414cuda3std3__45__cpo6cbeginE
	.align		8
        /*0030*/ 	.dword	_ZN39_INTERNAL_8879dbe9_4_k_cu_d0a558b9_31414cuda3std3__45__cpo4cendE
	.align		8
        /*0038*/ 	.dword	_ZN39_INTERNAL_8879dbe9_4_k_cu_d0a558b9_31414cuda3std3__441_GLOBAL__N__8879dbe9_4_k_cu_d0a558b9_31416ignoreE
	.align		8
        /*0040*/ 	.dword	_ZN39_INTERNAL_8879dbe9_4_k_cu_d0a558b9_31414cuda3std3__419piecewise_constructE
	.align		8
        /*0048*/ 	.dword	_ZN39_INTERNAL_8879dbe9_4_k_cu_d0a558b9_31414cuda3std3__48in_placeE
	.align		8
        /*0050*/ 	.dword	_ZN39_INTERNAL_8879dbe9_4_k_cu_d0a558b9_31414cuda3std6ranges3__45__cpo4swapE
	.align		8
        /*0058*/ 	.dword	_ZN39_INTERNAL_8879dbe9_4_k_cu_d0a558b9_31414cuda3std6ranges3__45__cpo9iter_moveE
	.align		8
        /*0060*/ 	.dword	_ZN39_INTERNAL_8879dbe9_4_k_cu_d0a558b9_31414cute7productE
	.align		8
        /*0068*/ 	.dword	_ZN39_INTERNAL_8879dbe9_4_k_cu_d0a558b9_31414cute1_E
	.align		8
        /*0070*/ 	.dword	$str$25
	.align		8
        /*0078*/ 	.dword	$str$26
	.align		8
        /*0080*/ 	.dword	$str$27
	.align		8
        /*0088*/ 	.dword	$str$28


//--------------------- .text._ZN7cutlass13device_kernelINS_4gemm6kernel13GemmUniversalIN4cute5tupleIJiiiiEEENS1_10collective13CollectiveMmaINS1_35MainloopSm100TmaUmmaWarpSpecializedILi5ELi2ELi2ENS5_IJNS4_1CILi2EEENSA_ILi1EEESC_EEEEENS5_IJNSA_ILi256EEESF_NSA_ILi64EEEEEENS_6half_tENS5_IJlSC_lEEESI_SJ_NS4_8TiledMMAINS4_8MMA_AtomIJNS4_26SM100_MMA_F16BF16_2x1SM_SSISI_SI_fLi256ELi256ELNS4_4UMMA5MajorE0ELSO_0ELNSN_7ScaleInE0ELSP_0EEEEEENS4_6LayoutINS5_IJSC_SC_SC_EEENS5_IJNSA_ILi0EEESU_SU_EEEEENS5_IJNS4_10UnderscoreESX_SX_EEEEENS4_18SM100_TMA_2SM_LOADENS4_14ComposedLayoutINS4_7SwizzleILi3ELi4ELi3EEENS4_18smem_ptr_flag_bitsILi16EEENSS_INS5_IJNSA_ILi8EEESG_EEENS5_IJSG_SC_EEEEEEEvNS4_8identityES10_S1A_vS1B_EENS_8epilogue10collective18CollectiveEpilogueINS1D_23Sm100TmaWarpSpecializedILi4ELi2ELi64ELb1ELb0EEEJNS5_IJNSA_ILi128EEESF_SG_EEENS5_IJNSS_IS1I_SC_EENSS_ISG_SC_EEEEESI_SJ_SI_SJ_NS1D_6fusion15FusionCallbacksIS1H_NS1N_13LinCombEltActINS1D_6thread4SiLuESI_fSI_fLNS_15FloatRoundStyleE2EEES1J_S1M_JEEENS4_5SM1004TMEM4LOAD26SM100_TMEM_LOAD_32dp32b64xENS4_13SM90_TMA_LOADES1A_NS4_39AutoVectorizingCopyWithAssumedAlignmentILi128EEENS4_14SM90_TMA_STOREES1A_S21_S21_EEEvvEEEEvNT_6ParamsE --------------------------
	.section	.text._ZN7cutlass13device_kernelINS_4gemm6kernel13GemmUniversalIN4cute5tupleIJiiiiEEENS1_10collective13CollectiveMmaINS1_35MainloopSm100TmaUmmaWarpSpecializedILi5ELi2ELi2ENS5_IJNS4_1CILi2EEENSA_ILi1EEESC_EEEEENS5_IJNSA_ILi256EEESF_NSA_ILi64EEEEEENS_6half_tENS5_IJlSC_lEEESI_SJ_NS4_8TiledMMAINS4_8MMA_AtomIJNS4_26SM100_MMA_F16BF16_2x1SM_SSISI_SI_fLi256ELi256ELNS4_4UMMA5MajorE0ELSO_0ELNSN_7ScaleInE0ELSP_0EEEEEENS4_6LayoutINS5_IJSC_SC_SC_EEENS5_IJNSA_ILi0EEESU_SU_EEEEENS5_IJNS4_10UnderscoreESX_SX_EEEEENS4_18SM100_TMA_2SM_LOADENS4_14ComposedLayoutINS4_7SwizzleILi3ELi4ELi3EEENS4_18smem_ptr_flag_bitsILi16EEENSS_INS5_IJNSA_ILi8EEESG_EEENS5_IJSG_SC_EEEEEEEvNS4_8identityES10_S1A_vS1B_EENS_8epilogue10collective18CollectiveEpilogueINS1D_23Sm100TmaWarpSpecializedILi4ELi2ELi64ELb1ELb0EEEJNS5_IJNSA_ILi128EEESF_SG_EEENS5_IJNSS_IS1I_SC_EENSS_ISG_SC_EEEEESI_SJ_SI_SJ_NS1D_6fusion15FusionCallbacksIS1H_NS1N_13LinCombEltActINS1D_6thread4SiLuESI_fSI_fLNS_15FloatRoundStyleE2EEES1J_S1M_JEEENS4_5SM1004TMEM4LOAD26SM100_TMEM_LOAD_32dp32b64xENS4_13SM90_TMA_LOADES1A_NS4_39AutoVectorizingCopyWithAssumedAlignmentILi128EEENS4_14SM90_TMA_STOREES1A_S21_S21_EEEvvEEEEvNT_6ParamsE,"ax",@progbits
	.align	128
.text._ZN7cutlass13device_kernelINS_4gemm6kernel13GemmUniversalIN4cute5tupleIJiiiiEEENS1_10collective13CollectiveMmaINS1_35MainloopSm100TmaUmmaWarpSpecializedILi5ELi2ELi2ENS5_IJNS4_1CILi2EEENSA_ILi1EEESC_EEEEENS5_IJNSA_ILi256EEESF_NSA_ILi64EEEEEENS_6half_tENS5_IJlSC_lEEESI_SJ_NS4_8TiledMMAINS4_8MMA_AtomIJNS4_26SM100_MMA_F16BF16_2x1SM_SSISI_SI_fLi256ELi256ELNS4_4UMMA5MajorE0ELSO_0ELNSN_7ScaleInE0ELSP_0EEEEEENS4_6LayoutINS5_IJSC_SC_SC_EEENS5_IJNSA_ILi0EEESU_SU_EEEEENS5_IJNS4_10UnderscoreESX_SX_EEEEENS4_18SM100_TMA_2SM_LOADENS4_14ComposedLayoutINS4_7SwizzleILi3ELi4ELi3EEENS4_18smem_ptr_flag_bitsILi16EEENSS_INS5_IJNSA_ILi8EEESG_EEENS5_IJSG_SC_EEEEEEEvNS4_8identityES10_S1A_vS1B_EENS_8epilogue10collective18CollectiveEpilogueINS1D_23Sm100TmaWarpSpecializedILi4ELi2ELi64ELb1ELb0EEEJNS5_IJNSA_ILi128EEESF_SG_EEENS5_IJNSS_IS1I_SC_EENSS_ISG_SC_EEEEESI_SJ_SI_SJ_NS1D_6fusion15FusionCallbacksIS1H_NS1N_13LinCombEltActINS1D_6thread4SiLuESI_fSI_fLNS_15FloatRoundStyleE2EEES1J_S1M_JEEENS4_5SM1004TMEM4LOAD26SM100_TMEM_LOAD_32dp32b64xENS4_13SM90_TMA_LOADES1A_NS4_39AutoVectorizingCopyWithAssumedAlignmentILi128EEENS4_14SM90_TMA_STOREES1A_S21_S21_EEEvvEEEEvNT_6ParamsE:
        .type           _ZN7cutlass13device_kernelINS_4gemm6kernel13GemmUniversalIN4cute5tupleIJiiiiEEENS1_10collective13CollectiveMmaINS1_35MainloopSm100TmaUmmaWarpSpecializedILi5ELi2ELi2ENS5_IJNS4_1CILi2EEENSA_ILi1EEESC_EEEEENS5_IJNSA_ILi256EEESF_NSA_ILi64EEEEEENS_6half_tENS5_IJlSC_lEEESI_SJ_NS4_8TiledMMAINS4_8MMA_AtomIJNS4_26SM100_MMA_F16BF16_2x1SM_SSISI_SI_fLi256ELi256ELNS4_4UMMA5MajorE0ELSO_0ELNSN_7ScaleInE0ELSP_0EEEEEENS4_6LayoutINS5_IJSC_SC_SC_EEENS5_IJNSA_ILi0EEESU_SU_EEEEENS5_IJNS4_10UnderscoreESX_SX_EEEEENS4_18SM100_TMA_2SM_LOADENS4_14ComposedLayoutINS4_7SwizzleILi3ELi4ELi3EEENS4_18smem_ptr_flag_bitsILi16EEENSS_INS5_IJNSA_ILi8EEESG_EEENS5_IJSG_SC_EEEEEEEvNS4_8identityES10_S1A_vS1B_EENS_8epilogue10collective18CollectiveEpilogueINS1D_23Sm100TmaWarpSpecializedILi4ELi2ELi64ELb1ELb0EEEJNS5_IJNSA_ILi128EEESF_SG_EEENS5_IJNSS_IS1I_SC_EENSS_ISG_SC_EEEEESI_SJ_SI_SJ_NS1D_6fusion15FusionCallbacksIS1H_NS1N_13LinCombEltActINS1D_6thread4SiLuESI_fSI_fLNS_15FloatRoundStyleE2EEES1J_S1M_JEEENS4_5SM1004TMEM4LOAD26SM100_TMEM_LOAD_32dp32b64xENS4_13SM90_TMA_LOADES1A_NS4_39AutoVectorizingCopyWithAssumedAlignmentILi128EEENS4_14SM90_TMA_STOREES1A_S21_S21_EEEvvEEEEvNT_6ParamsE,@function
        .size           _ZN7cutlass13device_kernelINS_4gemm6kernel13GemmUniversalIN4cute5tupleIJiiiiEEENS1_10collective13CollectiveMmaINS1_35MainloopSm100TmaUmmaWarpSpecializedILi5ELi2ELi2ENS5_IJNS4_1CILi2EEENSA_ILi1EEESC_EEEEENS5_IJNSA_ILi256EEESF_NSA_ILi64EEEEEENS_6half_tENS5_IJlSC_lEEESI_SJ_NS4_8TiledMMAINS4_8MMA_AtomIJNS4_26SM100_MMA_F16BF16_2x1SM_SSISI_SI_fLi256ELi256ELNS4_4UMMA5MajorE0ELSO_0ELNSN_7ScaleInE0ELSP_0EEEEEENS4_6LayoutINS5_IJSC_SC_SC_EEENS5_IJNSA_ILi0EEESU_SU_EEEEENS5_IJNS4_10UnderscoreESX_SX_EEEEENS4_18SM100_TMA_2SM_LOADENS4_14ComposedLayoutINS4_7SwizzleILi3ELi4ELi3EEENS4_18smem_ptr_flag_bitsILi16EEENSS_INS5_IJNSA_ILi8EEESG_EEENS5_IJSG_SC_EEEEEEEvNS4_8identityES10_S1A_vS1B_EENS_8epilogue10collective18CollectiveEpilogueINS1D_23Sm100TmaWarpSpecializedILi4ELi2ELi64ELb1ELb0EEEJNS5_IJNSA_ILi128EEESF_SG_EEENS5_IJNSS_IS1I_SC_EENSS_ISG_SC_EEEEESI_SJ_SI_SJ_NS1D_6fusion15FusionCallbacksIS1H_NS1N_13LinCombEltActINS1D_6thread4SiLuESI_fSI_fLNS_15FloatRoundStyleE2EEES1J_S1M_JEEENS4_5SM1004TMEM4LOAD26SM100_TMEM_LOAD_32dp32b64xENS4_13SM90_TMA_LOADES1A_NS4_39AutoVectorizingCopyWithAssumedAlignmentILi128EEENS4_14SM90_TMA_STOREES1A_S21_S21_EEEvvEEEEvNT_6ParamsE,(.L_x_375 - _ZN7cutlass13device_kernelINS_4gemm6kernel13GemmUniversalIN4cute5tupleIJiiiiEEENS1_10collective13CollectiveMmaINS1_35MainloopSm100TmaUmmaWarpSpecializedILi5ELi2ELi2ENS5_IJNS4_1CILi2EEENSA_ILi1EEESC_EEEEENS5_IJNSA_ILi256EEESF_NSA_ILi64EEEEEENS_6half_tENS5_IJlSC_lEEESI_SJ_NS4_8TiledMMAINS4_8MMA_AtomIJNS4_26SM100_MMA_F16BF16_2x1SM_SSISI_SI_fLi256ELi256ELNS4_4UMMA5MajorE0ELSO_0ELNSN_7ScaleInE0ELSP_0EEEEEENS4_6LayoutINS5_IJSC_SC_SC_EEENS5_IJNSA_ILi0EEESU_SU_EEEEENS5_IJNS4_10UnderscoreESX_SX_EEEEENS4_18SM100_TMA_2SM_LOADENS4_14ComposedLayoutINS4_7SwizzleILi3ELi4ELi3EEENS4_18smem_ptr_flag_bitsILi16EEENSS_INS5_IJNSA_ILi8EEESG_EEENS5_IJSG_SC_EEEEEEEvNS4_8identityES10_S1A_vS1B_EENS_8epilogue10collective18CollectiveEpilogueINS1D_23Sm100TmaWarpSpecializedILi4ELi2ELi64ELb1ELb0EEEJNS5_IJNSA_ILi128EEESF_SG_EEENS5_IJNSS_IS1I_SC_EENSS_ISG_SC_EEEEESI_SJ_SI_SJ_NS1D_6fusion15FusionCallbacksIS1H_NS1N_13LinCombEltActINS1D_6thread4SiLuESI_fSI_fLNS_15FloatRoundStyleE2EEES1J_S1M_JEEENS4_5SM1004TMEM4LOAD26SM100_TMEM_LOAD_32dp32b64xENS4_13SM90_TMA_LOADES1A_NS4_39AutoVectorizingCopyWithAssumedAlignmentILi128EEENS4_14SM90_TMA_STOREES1A_S21_S21_EEEvvEEEEvNT_6ParamsE)
        .other          _ZN7cutlass13device_kernelINS_4gemm6kernel13GemmUniversalIN4cute5tupleIJiiiiEEENS1_10collective13CollectiveMmaINS1_35MainloopSm100TmaUmmaWarpSpecializedILi5ELi2ELi2ENS5_IJNS4_1CILi2EEENSA_ILi1EEESC_EEEEENS5_IJNSA_ILi256EEESF_NSA_ILi64EEEEEENS_6half_tENS5_IJlSC_lEEESI_SJ_NS4_8TiledMMAINS4_8MMA_AtomIJNS4_26SM100_MMA_F16BF16_2x1SM_SSISI_SI_fLi256ELi256ELNS4_4UMMA5MajorE0ELSO_0ELNSN_7ScaleInE0ELSP_0EEEEEENS4_6LayoutINS5_IJSC_SC_SC_EEENS5_IJNSA_ILi0EEESU_SU_EEEEENS5_IJNS4_10UnderscoreESX_SX_EEEEENS4_18SM100_TMA_2SM_LOADENS4_14ComposedLayoutINS4_7SwizzleILi3ELi4ELi3EEENS4_18smem_ptr_flag_bitsILi16EEENSS_INS5_IJNSA_ILi8EEESG_EEENS5_IJSG_SC_EEEEEEEvNS4_8identityES10_S1A_vS1B_EENS_8epilogue10collective18CollectiveEpilogueINS1D_23Sm100TmaWarpSpecializedILi4ELi2ELi64ELb1ELb0EEEJNS5_IJNSA_ILi128EEESF_SG_EEENS5_IJNSS_IS1I_SC_EENSS_ISG_SC_EEEEESI_SJ_SI_SJ_NS1D_6fusion15FusionCallbacksIS1H_NS1N_13LinCombEltActINS1D_6thread4SiLuESI_fSI_fLNS_15FloatRoundStyleE2EEES1J_S1M_JEEENS4_5SM1004TMEM4LOAD26SM100_TMEM_LOAD_32dp32b64xENS4_13SM90_TMA_LOADES1A_NS4_39AutoVectorizingCopyWithAssumedAlignmentILi128EEENS4_14SM90_TMA_STOREES1A_S21_S21_EEEvvEEEEvNT_6ParamsE,@"STO_CUDA_ENTRY STV_DEFAULT"
_ZN7cutlass13device_kernelINS_4gemm6kernel13GemmUniversalIN4cute5tupleIJiiiiEEENS1_10collective13CollectiveMmaINS1_35MainloopSm100TmaUmmaWarpSpecializedILi5ELi2ELi2ENS5_IJNS4_1CILi2EEENSA_ILi1EEESC_EEEEENS5_IJNSA_ILi256EEESF_NSA_ILi64EEEEEENS_6half_tENS5_IJlSC_lEEESI_SJ_NS4_8TiledMMAINS4_8MMA_AtomIJNS4_26SM100_MMA_F16BF16_2x1SM_SSISI_SI_fLi256ELi256ELNS4_4UMMA5MajorE0ELSO_0ELNSN_7ScaleInE0ELSP_0EEEEEENS4_6LayoutINS5_IJSC_SC_SC_EEENS5_IJNSA_ILi0EEESU_SU_EEEEENS5_IJNS4_10UnderscoreESX_SX_EEEEENS4_18SM100_TMA_2SM_LOADENS4_14ComposedLayoutINS4_7SwizzleILi3ELi4ELi3EEENS4_18smem_ptr_flag_bitsILi16EEENSS_INS5_IJNSA_ILi8EEESG_EEENS5_IJSG_SC_EEEEEEEvNS4_8identityES10_S1A_vS1B_EENS_8epilogue10collective18CollectiveEpilogueINS1D_23Sm100TmaWarpSpecializedILi4ELi2ELi64ELb1ELb0EEEJNS5_IJNSA_ILi128EEESF_SG_EEENS5_IJNSS_IS1I_SC_EENSS_ISG_SC_EEEEESI_SJ_SI_SJ_NS1D_6fusion15FusionCallbacksIS1H_NS1N_13LinCombEltActINS1D_6thread4SiLuESI_fSI_fLNS_15FloatRoundStyleE2EEES1J_S1M_JEEENS4_5SM1004TMEM4LOAD26SM100_TMEM_LOAD_32dp32b64xENS4_13SM90_TMA_LOADES1A_NS4_39AutoVectorizingCopyWithAssumedAlignmentILi128EEENS4_14SM90_TMA_STOREES1A_S21_S21_EEEvvEEEEvNT_6ParamsE:
[----:B------:R-:W1:Y:S01]  /*0000*/  LDC R1, c[0x0][0x37c] ;  /* 0x0000df00ff017b82 */ /* 0x000e620000000800 */
[----:B------:R-:W2:Y:S01]  /*0010*/  S2R R4, SR_TID.X ;  /* 0x0000000000047919 */ /* 0x000ea20000002100 */
[----:B------:R-:W3:Y:S01]  /*0020*/  LDCU.64 UR6, c[0x0][0x890] ;  /* 0x00011200ff0677ac */ /* 0x000ee20008000a00 */
[----:B-1----:R-:W-:-:S05]  /*0030*/  VIADD R1, R1, 0xffffffa8 ;  /* 0xffffffa801017836 */ /* 0x002fca0000000000 */
[----:B------:R-:W1:Y:S01]  /*0040*/  S2UR UR44, SR_CgaCtaId ;  /* 0x00000000002c79c3 */ /* 0x000e620000008800 */
[----:B------:R-:W-:Y:S01]  /*0050*/  ELECT P0, URZ, PT ;  /* 0x0000000000ff782f */ /* 0x000fe20003800000 */
[----:B------:R-:W4:Y:S01]  /*0060*/  LDCU.64 UR46, c[0x0][0x358] ;  /* 0x00006b00ff2e77ac */ /* 0x000f220008000a00 */
[----:B---3--:R-:W-:-:S04]  /*0070*/  UISETP.NE.U32.AND UP0, UPT, UR6, URZ, UPT ;  /* 0x000000ff0600728c */ /* 0x008fc8000bf05070 */
[----:B------:R-:W-:Y:S02]  /*0080*/  UISETP.NE.AND.EX UP4, UPT, UR7, URZ, UPT, UP0 ;  /* 0x000000ff0700728c */ /* 0x000fe4000bf85300 */
[----:B-1----:R-:W-:Y:S02]  /*0090*/  ULOP3.LUT UR11, UR44, 0x1, URZ, 0xc0, !UPT ;  /* 0x000000012c0b7892 */ /* 0x002fe4000f8ec0ff */
[----:B------:R-:W-:Y:S01]  /*00a0*/  ULOP3.LUT UR10, UR44, 0x1, URZ, 0x3c, !UPT ;  /* 0x000000012c0a7892 */ /* 0x000fe2000f8e3cff */
[----:B--2---:R-:W-:-:S05]  /*00b0*/  SHF.R.U32.HI R5, RZ, 0x5, R4 ;  /* 0x00000005ff057819 */ /* 0x004fca0000011604 */
[----:B------:R-:W1:Y:S02]  /*00c0*/  SHFL.IDX PT, R0, R5, RZ, 0x1f ;  /* 0x00001fff05007589 */ /* 0x000e6400000e0000 */
[----:B-1----:R-:W-:Y:S02]  /*00d0*/  R2UR UR12, R0 ;  /* 0x00000000000c72ca */ /* 0x002fe400000e0000 */
[----:B------:R-:W-:-:S05]  /*00e0*/  PRMT R0, RZ, 0x7610, R0 ;  /* 0x00007610ff007816 */ /* 0x000fca0000000000 */
[----:B------:R1:W-:Y:S01]  /*00f0*/  STL.S16 [R1+0x38], R0 ;  /* 0x0000380001007387 */ /* 0x0003e20000100600 */
[----:B----4-:R-:W-:Y:S07]  /*0100*/  BRA.U UP4, `(.L_x_0) ;  /* 0x0000000104347547 */ /* 0x010fee000b800000 */
[----:B------:R-:W2:Y:S02]  /*0110*/  LDCU.64 UR4, c[0x0][0x888] ;  /* 0x00011100ff0477ac */ /* 0x000ea40008000a00 */
[----:B--2---:R-:W-:-:S04]  /*0120*/  UISETP.NE.U32.AND UP0, UPT, UR4, URZ, UPT ;  /* 0x000000ff0400728c */ /* 0x004fc8000bf05070 */
[----:B------:R-:W-:-:S09]  /*0130*/  UISETP.NE.AND.EX UP0, UPT, UR5, URZ, UPT, UP0 ;  /* 0x000000ff0500728c */ /* 0x000fd2000bf05300 */
[----:B------:R-:W-:Y:S05]  /*0140*/  BRA.U !UP0, `(.L_x_1) ;  /* 0x0000000108147547 */ /* 0x000fea000b800000 */
[----:B------:R-:W2:Y:S02]  /*0150*/  LDC.64 R176, c[0x0][0x888] ;  /* 0x00022200ffb07b82 */ /* 0x000ea40000000a00 */
[----:B--2---:R2:W5:Y:S01]  /*0160*/  LDG.E R176, desc[UR46][R176.64] ;  /* 0x0000002eb0b07981 */ /* 0x004562000c1e1900 */
[----:B-1----:R-:W-:-:S05]  /*0170*/  HFMA2 R0, -RZ, RZ, 0, 5.9604644775390625e-08 ;  /* 0x00000001ff007431 */ /* 0x002fca00000001ff */
[----:B------:R2:W-:Y:S01]  /*0180*/  STL.S16 [R1+0x38], R0 ;  /* 0x0000380001007387 */ /* 0x0005e20000100600 */
[----:B------:R-:W-:Y:S05]  /*0190*/  BRA `(.L_x_0) ;  /* 0x0000000000107947 */ /* 0x000fea0003800000 */
.L_x_1:
[----:B-1----:R-:W-:Y:S01]  /*01a0*/  HFMA2 R0, -RZ, RZ, 0, 5.9604644775390625e-08 ;  /* 0x00000001ff007431 */ /* 0x002fe200000001ff */
[----:B------:R-:W1:Y:S04]  /*01b0*/  LDCU UR4, c[0x0][0x880] ;  /* 0x00011000ff0477ac */ /* 0x000e680008000800 */
[----:B------:R3:W-:Y:S01]  /*01c0*/  STL.S16 [R1+0x38], R0 ;  /* 0x0000380001007387 */ /* 0x0007e20000100600 */
[----:B-1----:R-:W-:-:S07]  /*01d0*/  MOV R176, UR4 ;  /* 0x0000000400b07c02 */ /* 0x002fce0008000f00 */
.L_x_0:
[----:B------:R-:W4:Y:S02]  /*01e0*/  LDCU.64 UR4, c[0x0][0x8b0] ;  /* 0x00011600ff0477ac */ /* 0x000f240008000a00 */
[----:B----4-:R-:W-:-:S04]  /*01f0*/  UISETP.NE.U32.AND UP0, UPT, UR4, URZ, UPT ;  /* 0x000000ff0400728c */ /* 0x010fc8000bf05070 */
[----:B------:R-:W-:-:S09]  /*0200*/  UISETP.NE.AND.EX UP0, UPT, UR5, URZ, UPT, UP0 ;  /* 0x000000ff0500728c */ /* 0x000fd2000bf05300 */
[----:B------:R-:W-:Y:S05]  /*0210*/  BRA.U UP0, `(.L_x_2) ;  /* 0x0000000100247547 */ /* 0x000fea000b800000 */
[----:B------:R-:W4:Y:S02]  /*0220*/  LDCU.64 UR4, c[0x0][0x8a8] ;  /* 0x00011500ff0477ac */ /* 0x000f240008000a00 */
[----:B----4-:R-:W-:-:S04]  /*0230*/  UISETP.NE.U32.AND UP0, UPT, UR4, URZ, UPT ;  /* 0x000000ff0400728c */ /* 0x010fc8000bf05070 */
[----:B------:R-:W-:-:S09]  /*0240*/  UISETP.NE.AND.EX UP0, UPT, UR5, URZ, UPT, UP0 ;  /* 0x000000ff0500728c */ /* 0x000fd2000bf05300 */
[----:B------:R-:W-:Y:S05]  /*0250*/  BRA.U !UP0, `(.L_x_3) ;  /* 0x00000001080c7547 */ /* 0x000fea000b800000 */
[----:B------:R-:W4:Y:S02]  /*0260*/  LDC.64 R2, c[0x0][0x8a8] ;  /* 0x00022a00ff027b82 */ /* 0x000f240000000a00 */
[----:B----4-:R4:W5:Y:S01]  /*0270*/  LDG.E R105, desc[UR46][R2.64] ;  /* 0x0000002e02697981 */ /* 0x010962000c1e1900 */
[----:B------:R-:W-:Y:S05]  /*0280*/  BRA `(.L_x_2) ;  /* 0x0000000000087947 */ /* 0x000fea0003800000 */
.L_x_3:
[----:B------:R-:W4:Y:S02]  /*0290*/  LDCU UR4, c[0x0][0x8a0] ;  /* 0x00011400ff0477ac */ /* 0x000f240008000800 */
[----:B----4-:R-:W-:Y:S02]  /*02a0*/  MOV R105, UR4 ;  /* 0x0000000400697c02 */ /* 0x010fe40008000f00 */
.L_x_2:
[----:B-123--:R-:W-:Y:S01]  /*02b0*/  IMAD.U32 R0, RZ, RZ, UR12 ;  /* 0x0000000cff007e24 */ /* 0x00efe2000f8e00ff */
[----:B------:R-:W-:Y:S04]  /*02c0*/  BSSY.RECONVERGENT B0, `(.L_x_4) ;  /* 0x000000c000007945 */ /* 0x000fe80003800200 */
[C---:B------:R-:W-:Y:S02]  /*02d0*/  ISETP.NE.OR P2, PT, R0.reuse, 0x1, !P0 ;  /* 0x000000010000780c */ /* 0x040fe40004745670 */
[----:B------:R-:W-:-:S11]  /*02e0*/  ISETP.NE.OR P1, PT, R0, 0x3, !P0 ;  /* 0x000000030000780c */ /* 0x000fd60004725670 */
[----:B------:R-:W-:Y:S05]  /*02f0*/  @P2 BRA `(.L_x_5) ;  /* 0x0000000000202947 */ /* 0x000fea0003800000 */
[----:B------:R-:W1:Y:S02]  /*0300*/  LDCU.64 UR4, c[0x0][0x348] ;  /* 0x00006900ff0477ac */ /* 0x000e640008000a00 */
[----:B-1----:R-:W-:Y:S02]  /*0310*/  UIADD3 UR8, UP1, UPT, UR4, 0x80, URZ ;  /* 0x0000008004087890 */ /* 0x002fe4000ff3e0ff */
[----:B------:R-:W-:Y:S02]  /*0320*/  UIADD3 UR4, UP0, UPT, UR4, 0x180, URZ ;  /* 0x0000018004047890 */ /* 0x000fe4000ff1e0ff */
[----:B------:R-:W-:Y:S02]  /*0330*/  UIADD3.X UR9, UPT, UPT, URZ, UR5, URZ, UP1, !UPT ;  /* 0x00000005ff097290 */ /* 0x000fe40008ffe4ff */
[----:B------:R-:W-:-:S07]  /*0340*/  UIADD3.X UR5, UPT, UPT, URZ, UR5, URZ, UP0, !UPT ;  /* 0x00000005ff057290 */ /* 0x000fce00087fe4ff */
[----:B------:R1:W-:Y:S02]  /*0350*/  UTMACCTL.PF [UR8] ;  /* 0x00000000080079b9 */ /* 0x0003e40008040000 */
[----:B------:R1:W-:Y:S02]  /*0360*/  UTMACCTL.PF [UR4] ;  /* 0x00000000040079b9 */ /* 0x0003e40008040000 */
[----:B-1----:R-:W-:Y:S01]  /*0370*/  NOP ;  /* 0x0000000000007918 */ /* 0x002fe20000000000 */
.L_x_5:
[----:B------:R-:W-:Y:S05]  /*0380*/  BSYNC.RECONVERGENT B0 ;  /* 0x0000000000007941 */ /* 0x000fea0003800200 */
.L_x_4:
[----:B------:R-:W-:Y:S04]  /*0390*/  BSSY.RECONVERGENT B0, `(.L_x_6) ;  /* 0x000000a000007945 */ /* 0x000fe80003800200 */
        /* <DEDUP_REMOVED lines=9> */
.L_x_7:
[----:B------:R-:W-:Y:S05]  /*0430*/  BSYNC.RECONVERGENT B0 ;  /* 0x0000000000007941 */ /* 0x000fea0003800200 */
.L_x_6:
[----:B------:R-:W1:Y:S01]  /*0440*/  LDCU.64 UR4, c[0x0][0x888] ;  /* 0x00011100ff0477ac */ /* 0x000e620008000a00 */
[----:B------:R-:W-:Y:S02]  /*0450*/  UISETP.EQ.U32.AND UP1, UPT, UR6, URZ, UPT ;  /* 0x000000ff0600728c */ /* 0x000fe4000bf22070 */
[----:B------:R-:W-:Y:S02]  /*0460*/  UPLOP3.LUT UP3, UPT, UPT, UPT, UPT, 0x40, 0x4 ;  /* 0x000000000004789c */ /* 0x000fe40003f6e870 */
[----:B-1----:R-:W-:-:S04]  /*0470*/  UISETP.NE.U32.AND UP0, UPT, UR4, URZ, UPT ;  /* 0x000000ff0400728c */ /* 0x002fc8000bf05070 */
[----:B------:R-:W-:-:S04]  /*0480*/  UISETP.NE.AND.EX UP2, UPT, UR5, URZ, UPT, UP0 ;  /* 0x000000ff0500728c */ /* 0x000fc8000bf45300 */
[----:B------:R-:W-:-:S04]  /*0490*/  UISETP.EQ.OR.EX UP5, UPT, UR7, URZ, !UP2, UP1 ;  /* 0x000000ff0700728c */ /* 0x000fc8000d7a2710 */
[----:B------:R-:W-:-:S05]  /*04a0*/  UP2UR UR40, UPR, URZ, 0x20 ;  /* 0x00000020ff287883 */ /* 0x000fca0008000000 */
[----:B------:R-:W-:Y:S07]  /*04b0*/  BRA.U !UP5, `(.L_x_8) ;  /* 0x000000010d147547 */ /* 0x000fee000b800000 */
[----:B------:R-:W-:Y:S01]  /*04c0*/  PLOP3.LUT P2, PT, PT, PT, UP4, 0x80, 0x8 ;  /* 0x000000000008781c */ /* 0x000fe20003f4f048 */
[----:B------:R-:W-:-:S12]  /*04d0*/  UPLOP3.LUT UP3, UPT, UPT, UPT, UP2, 0x40, 0x4 ;  /* 0x000000000004789c */ /* 0x000fd80003f6e820 */
[----:B-----5:R-:W-:-:S13]  /*04e0*/  @!P2 FSETP.EQ.AND P1, PT, R176, RZ, PT ;  /* 0x000000ffb000a20b */ /* 0x020fda0003f22000 */
[----:B------:R-:W-:Y:S01]  /*04f0*/  @!P2 VOTEU.ANY UP0, P1 ;  /* 0x0000000000ffa886 */ /* 0x000fe20000800100 */
[----:B------:R-:W-:-:S11]  /*0500*/  @!UP4 UPLOP3.LUT UP3, UPT, UPT, UPT, UP0, 0x80, 0x8 ;  /* 0x000000000008c89c */ /* 0x000fd60003f6f000 */
.L_x_8:
[----:B------:R-:W1:Y:S01]  /*0510*/  SHFL.IDX PT, R0, R5, RZ, 0x1f ;  /* 0x00001fff05007589 */ /* 0x000e6200000e0000 */
[----:B------:R-:W-:-:S04]  /*0520*/  UISETP.NE.AND UP0, UPT, UR12, 0x2, UPT ;  /* 0x000000020c00788c */ /* 0x000fc8000bf05270 */
[----:B------:R-:W-:Y:S02]  /*0530*/  UISETP.EQ.AND UP1, UPT, UR11, URZ, !UP0 ;  /* 0x000000ff0b00728c */ /* 0x000fe4000c722270 */
[----:B------:R-:W-:-:S04]  /*0540*/  USEL UR52, URZ, 0x1, UP0 ;  /* 0x00000001ff347887 */ /* 0x000fc80008000000 */
[----:B------:R-:W-:Y:S02]  /*0550*/  PLOP3.LUT P2, PT, P0, PT, UP1, 0x80, 0x8 ;  /* 0x000000000008781c */ /* 0x000fe4000074f018 */
[----:B-1----:R-:W-:-:S13]  /*0560*/  ISETP.NE.AND P1, PT, R0, RZ, PT ;  /* 0x000000ff0000720c */ /* 0x002fda0003f25270 */
[----:B------:R-:W-:Y:S05]  /*0570*/  @P1 BRA `(.L_x_9) ;  /* 0x00000000004c1947 */ /* 0x000fea0003800000 */
[----:B------:R-:W-:Y:S01]  /*0580*/  UMOV UR5, 0x400 ;  /* 0x0000040000057882 */ /* 0x000fe20000000000 */
[----:B------:R-:W-:Y:S01]  /*0590*/  UMOV UR4, 0x1 ;  /* 0x0000000100047882 */ /* 0x000fe20000000000 */
[----:B------:R-:W-:Y:S02]  /*05a0*/  ULEA UR5, UR44, UR5, 0x18 ;  /* 0x000000052c057291 */ /* 0x000fe4000f8ec0ff */
[----:B------:R-:W-:-:S04]  /*05b0*/  UIADD3 UR6, UPT, UPT, -UR4, 0x100000, URZ ;  /* 0x0010000004067890 */ /* 0x000fc8000fffe1ff */
[----:B------:R-:W-:Y:S02]  /*05c0*/  USHF.L.U32 UR7, UR6, 0xb, URZ ;  /* 0x0000000b06077899 */ /* 0x000fe400080006ff */
[----:B------:R-:W-:Y:S01]  /*05d0*/  USHF.L.U32 UR6, UR6, 0x1, URZ ;  /* 0x0000000106067899 */ /* 0x000fe200080006ff */
[----:B------:R-:W-:Y:S01]  /*05e0*/  ELECT P1, URZ, PT ;  /* 0x0000000000ff782f */ /* 0x000fe20003820000 */
[----:B------:R-:W1:Y:S10]  /*05f0*/  FENCE.VIEW.ASYNC.S ;  /* 0x00000000000073c6 */ /* 0x000e740000000000 */
[----:B-1----:R1:W2:Y:S01]  /*0600*/  SYNCS.EXCH.64 URZ, [UR5], UR6 ;  /* 0x0000000605ff75b2 */ /* 0x0022a20008000100 */
[----:B------:R1:W3:Y:S01]  /*0610*/  SYNCS.EXCH.64 URZ, [UR5+0x28], UR6 ;  /* 0x0000280605ff75b2 */ /* 0x0002e20008000100 */
[----:B------:R1:W1:Y:S01]  /*0620*/  SYNCS.EXCH.64 URZ, [UR5+0x8], UR6 ;  /* 0x0000080605ff75b2 */ /* 0x0002620008000100 */
[----:B------:R1:W1:Y:S01]  /*0630*/  SYNCS.EXCH.64 URZ, [UR5+0x30], UR6 ;  /* 0x0000300605ff75b2 */ /* 0x0002620008000100 */
[----:B------:R1:W1:Y:S01]  /*0640*/  SYNCS.EXCH.64 URZ, [UR5+0x10], UR6 ;  /* 0x0000100605ff75b2 */ /* 0x0002620008000100 */
[----:B------:R1:W1:Y:S01]  /*0650*/  SYNCS.EXCH.64 URZ, [UR5+0x38], UR6 ;  /* 0x0000380605ff75b2 */ /* 0x0002620008000100 */
[----:B------:R1:W1:Y:S01]  /*0660*/  SYNCS.EXCH.64 URZ, [UR5+0x18], UR6 ;  /* 0x0000180605ff75b2 */ /* 0x0002620008000100 */
[----:B------:R1:W1:Y:S01]  /*0670*/  SYNCS.EXCH.64 URZ, [UR5+0x40], UR6 ;  /* 0x0000400605ff75b2 */ /* 0x0002620008000100 */
[----:B------:R1:W1:Y:S01]  /*0680*/  SYNCS.EXCH.64 URZ, [UR5+0x20], UR6 ;  /* 0x0000200605ff75b2 */ /* 0x0002620008000100 */
[----:B------:R1:W1:Y:S01]  /*0690*/  SYNCS.EXCH.64 URZ, [UR5+0x48], UR6 ;  /* 0x0000480605ff75b2 */ /* 0x0002620008000100 */
[----:B------:R-:W-:Y:S01]  /*06a0*/  NOP ;  /* 0x0000000000007918 */ /* 0x000fe20000000000 */
.L_x_9:
[----:B------:R-:W4:Y:S01]  /*06b0*/  SHFL.IDX PT, R0, R5, RZ, 0x1f ;  /* 0x00001fff05007589 */ /* 0x000f2200000e0000 */
[----:B------:R-:W-:Y:S01]  /*06c0*/  NOP ;  /* 0x0000000000007918 */ /* 0x000fe20000000000 */
[----:B----4-:R-:W-:-:S13]  /*06d0*/  ISETP.NE.AND P1, PT, R0, 0x1, PT ;  /* 0x000000010000780c */ /* 0x010fda0003f25270 */
[----:B------:R-:W-:Y:S05]  /*06e0*/  @P1 BRA `(.L_x_10) ;  /* 0x0000000000541947 */ /* 0x000fea0003800000 */
[----:B-1----:R-:W-:Y:S01]  /*06f0*/  UMOV UR6, 0x400 ;  /* 0x0000040000067882 */ /* 0x002fe20000000000 */
[----:B------:R-:W-:Y:S01]  /*0700*/  UMOV UR5, 0x20 ;  /* 0x0000002000057882 */ /* 0x000fe20000000000 */
[----:B------:R-:W-:Y:S01]  /*0710*/  UMOV UR4, 0x80 ;  /* 0x0000008000047882 */ /* 0x000fe20000000000 */
[----:B------:R-:W-:Y:S02]  /*0720*/  ULEA UR6, UR44, UR6, 0x18 ;  /* 0x000000062c067291 */ /* 0x000fe4000f8ec0ff */
[----:B------:R-:W-:-:S04]  /*0730*/  UIADD3 UR8, UPT, UPT, -UR5, 0x100000, URZ ;  /* 0x0010000005087890 */ /* 0x000fc8000fffe1ff */
[----:B------:R-:W-:Y:S02]  /*0740*/  USHF.L.U32 UR9, UR8, 0xb, URZ ;  /* 0x0000000b08097899 */ /* 0x000fe400080006ff */
[----:B------:R-:W-:Y:S02]  /*0750*/  USHF.L.U32 UR8, UR8, 0x1, URZ ;  /* 0x0000000108087899 */ /* 0x000fe400080006ff */
[----:B------:R-:W-:-:S04]  /*0760*/  UIADD3 UR4, UPT, UPT, -UR4, 0x100000, URZ ;  /* 0x0010000004047890 */ /* 0x000fc8000fffe1ff */
[----:B------:R-:W-:Y:S02]  /*0770*/  USHF.L.U32 UR5, UR4, 0xb, URZ ;  /* 0x0000000b04057899 */ /* 0x000fe400080006ff */
[----:B------:R-:W-:Y:S01]  /*0780*/  USHF.L.U32 UR4, UR4, 0x1, URZ ;  /* 0x0000000104047899 */ /* 0x000fe200080006ff */
[----:B------:R-:W-:Y:S01]  /*0790*/  ELECT P1, URZ, PT ;  /* 0x0000000000ff782f */ /* 0x000fe20003820000 */
[----:B------:R-:W1:Y:S02]  /*07a0*/  FENCE.VIEW.ASYNC.S ;  /* 0x00000000000073c6 */ /* 0x000e640000000000 */
[----:B-1----:R4:W1:Y:S08]  /*07b0*/  SYNCS.EXCH.64 URZ, [UR6+0x50], UR8 ;  /* 0x0000500806ff75b2 */ /* 0x0028700008000100 */
[----:B------:R4:W1:Y:S01]  /*07c0*/  SYNCS.EXCH.64 URZ, [UR6+0x70], UR4 ;  /* 0x0000700406ff75b2 */ /* 0x0008620008000100 */
[----:B------:R4:W1:Y:S01]  /*07d0*/  SYNCS.EXCH.64 URZ, [UR6+0x58], UR8 ;  /* 0x0000580806ff75b2 */ /* 0x0008620008000100 */
[----:B------:R4:W1:Y:S01]  /*07e0*/  SYNCS.EXCH.64 URZ, [UR6+0x78], UR4 ;  /* 0x0000780406ff75b2 */ /* 0x0008620008000100 */
[----:B------:R4:W1:Y:S01]  /*07f0*/  SYNCS.EXCH.64 URZ, [UR6+0x60], UR8 ;  /* 0x0000600806ff75b2 */ /* 0x0008620008000100 */
[----:B------:R4:W1:Y:S01]  /*0800*/  SYNCS.EXCH.64 URZ, [UR6+0x80], UR4 ;  /* 0x0000800406ff75b2 */ /* 0x0008620008000100 */
[----:B------:R4:W1:Y:S01]  /*0810*/  SYNCS.EXCH.64 URZ, [UR6+0x68], UR8 ;  /* 0x0000680806ff75b2 */ /* 0x0008620008000100 */
[----:B------:R4:W1:Y:S02]  /*0820*/  SYNCS.EXCH.64 URZ, [UR6+0x88], UR4 ;  /* 0x0000880406ff75b2 */ /* 0x0008640008000100 */
[----:B----4-:R-:W-:Y:S01]  /*0830*/  NOP ;  /* 0x0000000000007918 */ /* 0x010fe20000000000 */
.L_x_10:
[----:B------:R-:W4:Y:S01]  /*0840*/  SHFL.IDX PT, R0, R5, RZ, 0x1f ;  /* 0x00001fff05007589 */ /* 0x000f2200000e0000 */
[----:B------:R-:W-:Y:S01]  /*0850*/  NOP ;  /* 0x0000000000007918 */ /* 0x000fe20000000000 */
[----:B----4-:R-:W-:-:S13]  /*0860*/  ISETP.NE.AND P1, PT, R0, 0x3, PT ;  /* 0x000000030000780c */ /* 0x010fda0003f25270 */
[----:B------:R-:W-:Y:S05]  /*0870*/  @P1 BRA `(.L_x_11) ;  /* 0x00000000002c1947 */ /* 0x000fea0003800000 */
[----:B-1----:R-:W-:Y:S01]  /*0880*/  UMOV UR5, 0x400 ;  /* 0x0000040000057882 */ /* 0x002fe20000000000 */
[----:B------:R-:W-:Y:S01]  /*0890*/  UMOV UR4, 0x20 ;  /* 0x0000002000047882 */ /* 0x000fe20000000000 */
[----:B------:R-:W-:Y:S02]  /*08a0*/  ULEA UR5, UR44, UR5, 0x18 ;  /* 0x000000052c057291 */ /* 0x000fe4000f8ec0ff */
[----:B------:R-:W-:-:S04]  /*08b0*/  UIADD3 UR6, UPT, UPT, -UR4, 0x100000, URZ ;  /* 0x0010000004067890 */ /* 0x000fc8000fffe1ff */
[----:B------:R-:W-:Y:S02]  /*08c0*/  USHF.L.U32 UR7, UR6, 0xb, URZ ;  /* 0x0000000b06077899 */ /* 0x000fe400080006ff */
[----:B------:R-:W-:Y:S01]  /*08d0*/  USHF.L.U32 UR6, UR6, 0x1, URZ ;  /* 0x0000000106067899 */ /* 0x000fe200080006ff */
[----:B------:R-:W-:Y:S01]  /*08e0*/  ELECT P1, URZ, PT ;  /* 0x0000000000ff782f */ /* 0x000fe20003820000 */
[----:B------:R-:W1:Y:S10]  /*08f0*/  FENCE.VIEW.ASYNC.S ;  /* 0x00000000000073c6 */ /* 0x000e740000000000 */
[----:B-1----:R4:W1:Y:S01]  /*0900*/  SYNCS.EXCH.64 URZ, [UR5+0x90], UR6 ;  /* 0x0000900605ff75b2 */ /* 0x0028620008000100 */
[----:B------:R4:W1:Y:S02]  /*0910*/  SYNCS.EXCH.64 URZ, [UR5+0x98], UR6 ;  /* 0x0000980605ff75b2 */ /* 0x0008640008000100 */
[----:B----4-:R-:W-:Y:S01]  /*0920*/  NOP ;  /* 0x0000000000007918 */ /* 0x010fe20000000000 */
.L_x_11:
[----:B------:R-:W4:Y:S01]  /*0930*/  SHFL.IDX PT, R0, R5, RZ, 0x1f ;  /* 0x00001fff05007589 */ /* 0x000f2200000e0000 */
[----:B------:R-:W-:Y:S01]  /*0940*/  NOP ;  /* 0x0000000000007918 */ /* 0x000fe20000000000 */
[----:B----4-:R-:W-:-:S13]  /*0950*/  ISETP.NE.AND P1, PT, R0, 0x4, PT ;  /* 0x000000040000780c */ /* 0x010fda0003f25270 */
[----:B------:R-:W-:Y:S05]  /*0960*/  @P1 BRA `(.L_x_12) ;  /* 0x0000000000481947 */ /* 0x000fea0003800000 */
[----:B-1----:R-:W-:Y:S01]  /*0970*/  UMOV UR6, 0x1a0 ;  /* 0x000001a000067882 */ /* 0x002fe20000000000 */
[----:B------:R-:W-:Y:S01]  /*0980*/  UMOV UR5, 0x400 ;  /* 0x0000040000057882 */ /* 0x000fe20000000000 */
[----:B------:R-:W-:Y:S01]  /*0990*/  USEL UR6, UR6, 0x1e0, UP3 ;  /* 0x000001e006067887 */ /* 0x000fe20009800000 */
        /* <DEDUP_REMOVED lines=13> */
[----:B------:R4:W1:Y:S02]  /*0a70*/  SYNCS.EXCH.64 URZ, [UR5+0xb8], UR6 ;  /* 0x0000b80605ff75b2 */ /* 0x0008640008000100 */
[----:B----4-:R-:W-:Y:S01]  /*0a80*/  NOP ;  /* 0x0000000000007918 */ /* 0x010fe20000000000 */
.L_x_12:
        /* <DEDUP_REMOVED lines=21> */
.L_x_13:
[----:B------:R-:W4:Y:S01]  /*0be0*/  SHFL.IDX PT, R0, R5, RZ, 0x1f ;  /* 0x00001fff05007589 */ /* 0x000f2200000e0000 */
[----:B------:R-:W-:Y:S01]  /*0bf0*/  ISETP.NE.OR P0, PT, RZ, UR12, !P0 ;  /* 0x0000000cff007c0c */ /* 0x000fe2000c705670 */
        /* <DEDUP_REMOVED lines=12> */
[----:B------:R4:W1:Y:S01]  /*0cc0*/  SYNCS.EXCH.64 URZ, [UR5+0xf0], UR6 ;  /* 0x0000f00605ff75b2 */ /* 0x0008620008000100 */
[----:B------:R4:W1:Y:S01]  /*0cd0*/  SYNCS.EXCH.64 URZ, [UR5+0xe8], UR6 ;  /* 0x0000e80605ff75b2 */ /* 0x0008620008000100 */
[----:B------:R4:W1:Y:S02]  /*0ce0*/  SYNCS.EXCH.64 URZ, [UR5+0xf8], UR6 ;  /* 0x0000f80605ff75b2 */ /* 0x0008640008000100 */
[----:B----4-:R-:W-:Y:S01]  /*0cf0*/  NOP ;  /* 0x0000000000007918 */ /* 0x010fe20000000000 */
.L_x_14:
[----:B------:R-:W-:Y:S01]  /*0d00*/  VOTEU.ALL UP0, P0 ;  /* 0x0000000000ff7886 */ /* 0x000fe20000000000 */
[----:B-1----:R-:W-:Y:S01]  /*0d10*/  UMOV UR6, 0x20 ;  /* 0x0000002000067882 */ /* 0x002fe20000000000 */
[----:B------:R-:W1:Y:S01]  /*0d20*/  LDCU UR5, c[0x0][0x36c] ;  /* 0x00006d80ff0577ac */ /* 0x000e620008000800 */
[----:B------:R-:W-:Y:S01]  /*0d30*/  NOP ;  /* 0x0000000000007918 */ /* 0x000fe20000000000 */
[----:B------:R-:W-:Y:S01]  /*0d40*/  LOP3.LUT R14, R4, 0x1f, RZ, 0xc0, !PT ;  /* 0x0000001f040e7812 */ /* 0x000fe200078ec0ff */
[----:B------:R-:W-:Y:S01]  /*0d50*/  @!UP0 UMOV UR4, 0x400 ;  /* 0x0000040000048882 */ /* 0x000fe20000000000 */
[----:B------:R-:W-:-:S04]  /*0d60*/  @!UP0 UIADD3 UR6, UPT, UPT, -UR6, 0x100000, URZ ;  /* 0x0010000006068890 */ /* 0x000fc8000fffe1ff */
[----:B------:R-:W-:Y:S02]  /*0d70*/  @!UP0 USHF.L.U32 UR7, UR6, 0xb, URZ ;  /* 0x0000000b06078899 */ /* 0x000fe400080006ff */
[----:B------:R-:W-:Y:S02]  /*0d80*/  @!UP0 USHF.L.U32 UR6, UR6, 0x1, URZ ;  /* 0x0000000106068899 */ /* 0x000fe400080006ff */
[----:B------:R-:W-:Y:S01]  /*0d90*/  @!UP0 ULEA UR4, UR44, UR4, 0x18 ;  /* 0x000000042c048291 */ /* 0x000fe2000f8ec0ff */
[----:B------:R-:W-:Y:S01]  /*0da0*/  VOTEU.ALL UP0, P0 ;  /* 0x0000000000ff7886 */ /* 0x000fe20000000000 */
[----:B------:R-:W-:Y:S02]  /*0db0*/  UISETP.NE.AND UP5, UPT, UR12, URZ, UPT ;  /* 0x000000ff0c00728c */ /* 0x000fe4000bfa5270 */
[----:B-1----:R-:W-:Y:S01]  /*0dc0*/  UISETP.EQ.U32.AND UP6, UPT, UR5, 0x1, UPT ;  /* 0x000000010500788c */ /* 0x002fe2000bfc2070 */
[----:B------:R-:W1:Y:S07]  /*0dd0*/  FENCE.VIEW.ASYNC.S ;  /* 0x00000000000073c6 */ /* 0x000e6e0000000000 */
[----:B-1----:R1:W4:Y:S01]  /*0de0*/  @!UP0 SYNCS.EXCH.64 URZ, [UR4+0x100], UR6 ;  /* 0x0001000604ff85b2 */ /* 0x0023220008000100 */
[----:B------:R-:W-:Y:S05]  /*0df0*/  BRA.U !UP6, `(.L_x_15) ;  /* 0x000000010e087547 */ /* 0x000fea000b800000 */
[----:B--234-:R-:W-:Y:S01]  /*0e00*/  UCGABAR_ARV ;  /* 0x00000000000079c7 */ /* 0x01cfe20008000000 */
[----:B------:R-:W-:Y:S05]  /*0e10*/  BRA `(.L_x_16) ;  /* 0x0000000000047947 */ /* 0x000fea0003800000 */
.L_x_15:
[----:B--234-:R-:W-:Y:S01]  /*0e20*/  NOP ;  /* 0x0000000000007918 */ /* 0x01cfe20000000000 */
.L_x_16:
[----:B------:R-:W2:Y:S01]  /*0e30*/  S2UR UR13, SR_CTAID.X ;  /* 0x00000000000d79c3 */ /* 0x000ea20000002500 */
[----:B------:R-:W-:-:S05]  /*0e40*/  CS2R.32 R3, SR_CgaSize ;  /* 0x0000000000037805 */ /* 0x000fca0000008a00 */
[----:B------:R-:W-:-:S05]  /*0e50*/  IMAD R3, R3, -0xa0, RZ ;  /* 0xffffff6003037824 */ /* 0x000fca00078e02ff */
[----:B------:R-:W-:-:S14]  /*0e60*/  R2UR UR5, R3 ;  /* 0x00000000030572ca */ /* 0x000fdc00000e0000 */
[----:B------:R-:W3:Y:S01]  /*0e70*/  LDCU UR5, c[0x0][UR5+0x2b0] ;  /* 0x00005600050577ac */ /* 0x000ee20008000800 */
[----:B------:R-:W-:Y:S02]  /*0e80*/  PRMT R7, RZ, 0x7610, R7 ;  /* 0x00007610ff077816 */ /* 0x000fe40000000007 */
[----:B------:R-:W-:Y:S02]  /*0e90*/  PRMT R8, RZ, 0x7610, R8 ;  /* 0x00007610ff087816 */ /* 0x000fe40000000008 */
[----:B------:R-:W-:-:S05]  /*0ea0*/  CS2R.32 R3, SR_CgaSize ;  /* 0x0000000000037805 */ /* 0x000fca0000008a00 */
[----:B------:R-:W-:-:S05]  /*0eb0*/  IMAD R3, R3, -0xa0, RZ ;  /* 0xffffff6003037824 */ /* 0x000fca00078e02ff */
[----:B-1----:R-:W-:-:S14]  /*0ec0*/  R2UR UR4, R3 ;  /* 0x00000000030472ca */ /* 0x002fdc00000e0000 */
[----:B------:R-:W1:Y:S01]  /*0ed0*/  LDCU UR4, c[0x0][UR4+0x2b4] ;  /* 0x00005680040477ac */ /* 0x000e620008000800 */
[----:B------:R-:W4:Y:S01]  /*0ee0*/  S2UR UR45, SR_CTAID.Y ;  /* 0x00000000002d79c3 */ /* 0x000f220000002600 */
[----:B------:R-:W3:Y:S01]  /*0ef0*/  LDCU UR15, c[0x0][0xb24] ;  /* 0x00016480ff0f77ac */ /* 0x000ee20008000800 */
[----:B------:R-:W1:Y:S06]  /*0f00*/  LDCU UR37, c[0x0][0xb24] ;  /* 0x00016480ff2577ac */ /* 0x000e6c0008000800 */
[----:B------:R-:W1:Y:S01]  /*0f10*/  S2UR UR36, SR_CTAID.Z ;  /* 0x00000000002479c3 */ /* 0x000e620000002700 */
[----:B------:R-:W1:Y:S01]  /*0f20*/  LDCU UR14, c[0x0][0xb30] ;  /* 0x00016600ff0e77ac */ /* 0x000e620008000800 */
[----:B--2---:R-:W-:Y:S01]  /*0f30*/  I2FP.F32.U32 R0, UR13 ;  /* 0x0000000d00007c45 */ /* 0x004fe20008201000 */
[----:B------:R-:W-:Y:S01]  /*0f40*/  UMOV UR48, UR13 ;  /* 0x0000000d00307c82 */ /* 0x000fe20008000000 */
[----:B---3--:R-:W-:-:S03]  /*0f50*/  UISETP.GE.AND UP1, UPT, UR15, 0x1, UPT ;  /* 0x000000010f00788c */ /* 0x008fc6000bf26270 */
[----:B------:R-:W-:Y:S01]  /*0f60*/  FMUL R0, R0, UR5 ;  /* 0x0000000500007c20 */ /* 0x000fe20008400000 */
[----:B------:R-:W-:-:S05]  /*0f70*/  CS2R.32 R3, SR_CgaSize ;  /* 0x0000000000037805 */ /* 0x000fca0000008a00 */
[----:B------:R-:W-:-:S05]  /*0f80*/  IMAD R3, R3, -0xa0, RZ ;  /* 0xffffff6003037824 */ /* 0x000fca00078e02ff */
[----:B------:R-:W-:-:S14]  /*0f90*/  R2UR UR5, R3 ;  /* 0x00000000030572ca */ /* 0x000fdc00000e0000 */
[----:B------:R-:W2:Y:S01]  /*0fa0*/  LDCU UR5, c[0x0][UR5+0x2a0] ;  /* 0x00005400050577ac */ /* 0x000ea20008000800 */
[----:B----4-:R-:W-:Y:S01]  /*0fb0*/  I2FP.F32.U32 R3, UR45 ;  /* 0x0000002d00037c45 */ /* 0x010fe20008201000 */
[----:B------:R1:W3:Y:S04]  /*0fc0*/  F2I.U32.TRUNC.NTZ R2, R0 ;  /* 0x0000000000027305 */ /* 0x0002e8000020f000 */
[----:B-1----:R-:W-:Y:S01]  /*0fd0*/  FMUL R0, R3, UR4 ;  /* 0x0000000403007c20 */ /* 0x002fe20008400000 */
[----:B------:R-:W-:-:S06]  /*0fe0*/  RPCMOV.32 Rpc.LO, R3 ;  /* 0x0000000300007352 */ /* 0x000fcc0000000000 */
[----:B------:R-:W-:-:S05]  /*0ff0*/  CS2R.32 R3, SR_CgaSize ;  /* 0x0000000000037805 */ /* 0x000fca0000008a00 */
[----:B------:R-:W-:-:S05]  /*1000*/  IMAD R3, R3, -0xa0, RZ ;  /* 0xffffff6003037824 */ /* 0x000fca00078e02ff */
[----:B------:R-:W-:Y:S02]  /*1010*/  R2UR UR4, R3 ;  /* 0x00000000030472ca */ /* 0x000fe400000e0000 */
[----:B------:R-:W-:-:S12]  /*1020*/  RPCMOV.32 R3, Rpc.LO ;  /* 0x0000000000037353 */ /* 0x000fd80000000000 */
[----:B------:R-:W1:Y:S01]  /*1030*/  LDCU UR4, c[0x0][UR4+0x2a4] ;  /* 0x00005480040477ac */ /* 0x000e620008000800 */
[----:B---3--:R-:W-:Y:S01]  /*1040*/  R2UR UR39, R2 ;  /* 0x00000000022772ca */ /* 0x008fe200000e0000 */
[----:B------:R-:W3:-:S12]  /*1050*/  F2I.U32.TRUNC.NTZ R0, R0 ;  /* 0x0000000000007305 */ /* 0x000ed8000020f000 */
[----:B------:R-:W-:-:S04]  /*1060*/  UIADD3 UR39, UPT, UPT, -UR39, URZ, URZ ;  /* 0x000000ff27277290 */ /* 0x000fc8000fffe1ff */
[----:B--2---:R-:W-:Y:S01]  /*1070*/  UIMAD UR39, UR5, UR39, UR13 ;  /* 0x00000027052772a4 */ /* 0x004fe2000f8e020d */
[----:B---3--:R-:W-:-:S13]  /*1080*/  R2UR UR38, R0 ;  /* 0x00000000002672ca */ /* 0x008fda00000e0000 */
[----:B------:R-:W-:-:S04]  /*1090*/  UIADD3 UR38, UPT, UPT, -UR38, URZ, URZ ;  /* 0x000000ff26267290 */ /* 0x000fc8000fffe1ff */
[----:B-1----:R-:W-:Y:S01]  /*10a0*/  UIMAD UR38, UR4, UR38, UR45 ;  /* 0x00000026042672a4 */ /* 0x002fe2000f8e022d */
[----:B------:R-:W-:Y:S11]  /*10b0*/  BRA.U UP5, `(.L_x_17) ;  /* 0x0000000105307547 */ /* 0x000ff6000b800000 */
[----:B------:R-:W-:Y:S02]  /*10c0*/  UISETP.NE.AND UP0, UPT, UR38, URZ, UPT ;  /* 0x000000ff2600728c */ /* 0x000fe4000bf05270 */
[----:B------:R-:W-:Y:S02]  /*10d0*/  ULOP3.LUT UR5, UR39, 0xfffffffe, URZ, 0xc0, !UPT ;  /* 0xfffffffe27057892 */ /* 0x000fe4000f8ec0ff */
[----:B------:R-:W-:Y:S01]  /*10e0*/  UISETP.LT.U32.OR UP0, UPT, UR39, 0x2, !UP0 ;  /* 0x000000022700788c */ /* 0x000fe2000c701470 */
[----:B------:R-:W-:-:S03]  /*10f0*/  UMOV UR4, 0x3 ;  /* 0x0000000300047882 */ /* 0x000fc60000000000 */
[----:B------:R-:W-:Y:S02]  /*1100*/  USEL UR7, URZ, 0x1, !UP0 ;  /* 0x00000001ff077887 */ /* 0x000fe4000c000000 */
[----:B------:R-:W-:Y:S02]  /*1110*/  USEL UR6, URZ, 0x2, !UP0 ;  /* 0x00000002ff067887 */ /* 0x000fe4000c000000 */
[----:B------:R-:W-:Y:S02]  /*1120*/  USHF.L.U32 UR4, UR4, UR5, URZ ;  /* 0x0000000504047299 */ /* 0x000fe400080006ff */
[----:B------:R-:W-:-:S04]  /*1130*/  UIADD3 UR6, UPT, UPT, UR7, UR6, URZ ;  /* 0x0000000607067290 */ /* 0x000fc8000fffe0ff */
[----:B------:R-:W-:Y:S02]  /*1140*/  IMAD.U32 R0, RZ, RZ, UR4 ;  /* 0x00000004ff007e24 */ /* 0x000fe4000f8e00ff */
[----:B------:R-:W-:-:S03]  /*1150*/  IMAD.U32 R2, RZ, RZ, UR6 ;  /* 0x00000006ff027e24 */ /* 0x000fc6000f8e00ff */
[----:B------:R-:W-:Y:S02]  /*1160*/  PRMT R8, R0, 0x7610, R8 ;  /* 0x0000761000087816 */ /* 0x000fe40000000008 */
[----:B------:R-:W-:Y:S02]  /*1170*/  PRMT R7, R2, 0x7610, R7 ;  /* 0x0000761002077816 */ /* 0x000fe40000000007 */
.L_x_17:
[----:B------:R-:W-:Y:S05]  /*1180*/  BRA.U !UP1, `(.L_x_18) ;  /* 0x0000000109c07547 */ /* 0x000fea000b800000 */
[----:B------:R-:W1:Y:S01]  /*1190*/  LDCU.128 UR4, c[0x0][0xb10] ;  /* 0x00016200ff0477ac */ /* 0x000e620008000c00 */
[----:B------:R-:W2:Y:S01]  /*11a0*/  LDCU UR48, c[0x0][0xb0c] ;  /* 0x00016180ff3077ac */ /* 0x000ea20008000800 */
[----:B------:R-:W3:Y:S01]  /*11b0*/  LDCU UR18, c[0x0][0x370] ;  /* 0x00006e00ff1277ac */ /* 0x000ee20008000800 */
[----:B------:R-:W4:Y:S01]  /*11c0*/  LDCU UR17, c[0x0][0x374] ;  /* 0x00006e80ff1177ac */ /* 0x000f220008000800 */
[----:B------:R-:W4:Y:S01]  /*11d0*/  LDCU UR16, c[0x0][0xb20] ;  /* 0x00016400ff1077ac */ /* 0x000f220008000800 */
[----:B------:R-:W4:Y:S01]  /*11e0*/  LDCU.64 UR8, c[0x0][0xb28] ;  /* 0x00016500ff0877ac */ /* 0x000f220008000a00 */
[----:B-1----:R-:W-:Y:S02]  /*11f0*/  UIMAD.WIDE.U32 UR20, UR13, UR4, URZ ;  /* 0x000000040d1472a5 */ /* 0x002fe4000f8e00ff */
[----:B------:R-:W-:Y:S02]  /*1200*/  UISETP.NE.AND UP4, UPT, UR6, 0x1, UPT ;  /* 0x000000010600788c */ /* 0x000fe4000bf85270 */
[----:B--2---:R-:W-:-:S02]  /*1210*/  UISETP.NE.AND UP0, UPT, UR48, 0x1, UPT ;  /* 0x000000013000788c */ /* 0x004fc4000bf05270 */
[----:B---3--:R-:W-:Y:S01]  /*1220*/  UIMAD.WIDE.U32 UR22, UR18, UR4, URZ ;  /* 0x00000004121672a5 */ /* 0x008fe2000f8e00ff */
[----:B------:R-:W-:Y:S01]  /*1230*/  UMOV UR19, UR21 ;  /* 0x0000001500137c82 */ /* 0x000fe20008000000 */
[----:B----4-:R-:W-:Y:S02]  /*1240*/  UIMAD.WIDE.U32 UR20, UR17, UR7, URZ ;  /* 0x00000007111472a5 */ /* 0x010fe4000f8e00ff */
[----:B------:R-:W-:Y:S02]  /*1250*/  UISETP.NE.AND UP1, UPT, UR15, 0x1, UPT ;  /* 0x000000010f00788c */ /* 0x000fe4000bf25270 */
[----:B------:R-:W-:Y:S02]  /*1260*/  UIMAD.WIDE.U32 UR24, UR45, UR7, URZ ;  /* 0x000000072d1872a5 */ /* 0x000fe4000f8e00ff */
[----:B------:R-:W-:Y:S02]  /*1270*/  @UP4 USHF.R.U32.HI UR17, URZ, UR16, UR21 ;  /* 0x00000010ff114299 */ /* 0x000fe40008011615 */
[----:B------:R-:W-:-:S02]  /*1280*/  USHF.R.U32.HI UR4, URZ, UR5, UR19 ;  /* 0x00000005ff047299 */ /* 0x000fc40008011613 */
[----:B------:R-:W-:Y:S01]  /*1290*/  UIMAD.WIDE.U32 UR20, UR17, UR8, URZ ;  /* 0x00000008111472a5 */ /* 0x000fe2000f8e00ff */
[----:B------:R-:W-:Y:S01]  /*12a0*/  UMOV UR19, UR23 ;  /* 0x0000001700137c82 */ /* 0x000fe20008000000 */
[----:B------:R-:W-:Y:S02]  /*12b0*/  USEL UR4, UR13, UR4, !UP0 ;  /* 0x000000040d047287 */ /* 0x000fe4000c000000 */
[----:B------:R-:W-:Y:S02]  /*12c0*/  @UP0 USHF.R.U32.HI UR18, URZ, UR5, UR19 ;  /* 0x00000005ff120299 */ /* 0x000fe40008011613 */
[----:B------:R-:W-:Y:S01]  /*12d0*/  @UP1 USHF.R.U32.HI UR17, URZ, UR9, UR21 ;  /* 0x00000009ff111299 */ /* 0x000fe20008011615 */
[----:B------:R-:W-:Y:S01]  /*12e0*/  UMOV UR5, UR25 ;  /* 0x0000001900057c82 */ /* 0x000fe20008000000 */
[----:B------:R-:W-:Y:S02]  /*12f0*/  UIMAD.WIDE.U32 UR22, UR18, UR8, URZ ;  /* 0x00000008121672a5 */ /* 0x000fe4000f8e00ff */
[----:B------:R-:W-:-:S02]  /*1300*/  USHF.R.U32.HI UR5, URZ, UR16, UR5 ;  /* 0x00000010ff057299 */ /* 0x000fc40008011605 */
[----:B------:R-:W-:Y:S02]  /*1310*/  @UP1 USHF.R.U32.HI UR18, URZ, UR9, UR23 ;  /* 0x00000009ff121299 */ /* 0x000fe40008011617 */
[----:B------:R-:W-:Y:S02]  /*1320*/  USEL UR5, UR45, UR5, !UP4 ;  /* 0x000000052d057287 */ /* 0x000fe4000e000000 */
[----:B------:R-:W-:Y:S02]  /*1330*/  UIMAD UR17, UR17, UR15, URZ ;  /* 0x0000000f111172a4 */ /* 0x000fe4000f8e02ff */
[----:B------:R-:W-:Y:S02]  /*1340*/  UIMAD UR7, UR18, UR15, URZ ;  /* 0x0000000f120772a4 */ /* 0x000fe4000f8e02ff */
[----:B------:R-:W-:Y:S02]  /*1350*/  UISETP.GE.AND UP0, UPT, UR5, UR17, UPT ;  /* 0x000000110500728c */ /* 0x000fe4000bf06270 */
[----:B------:R-:W-:-:S02]  /*1360*/  UIMAD.WIDE.U32 UR20, UR5, UR8, URZ ;  /* 0x00000008051472a5 */ /* 0x000fc4000f8e00ff */
[----:B------:R-:W-:Y:S02]  /*1370*/  UISETP.GE.OR UP0, UPT, UR4, UR7, UP0 ;  /* 0x000000070400728c */ /* 0x000fe40008706670 */
[----:B------:R-:W-:Y:S02]  /*1380*/  USHF.R.U32.HI UR7, URZ, UR9, UR21 ;  /* 0x00000009ff077299 */ /* 0x000fe40008011615 */
[----:B------:R-:W-:Y:S02]  /*1390*/  UIMAD.WIDE.U32 UR16, UR4, UR8, URZ ;  /* 0x00000008041072a5 */ /* 0x000fe4000f8e00ff */
[----:B------:R-:W-:Y:S02]  /*13a0*/  USEL UR7, UR5, UR7, !UP1 ;  /* 0x0000000705077287 */ /* 0x000fe4000c800000 */
[----:B------:R-:W-:-:S03]  /*13b0*/  UIADD3 UR8, UPT, UPT, -UR5, URZ, URZ ;  /* 0x000000ff05087290 */ /* 0x000fc6000fffe1ff */
[----:B------:R-:W-:Y:S02]  /*13c0*/  @!UP0 USHF.R.U32.HI UR16, URZ, UR9, UR17 ;  /* 0x00000009ff108299 */ /* 0x000fe40008011611 */
[----:B------:R-:W-:Y:S02]  /*13d0*/  UIADD3 UR17, UPT, UPT, -UR7, URZ, URZ ;  /* 0x000000ff07117290 */ /* 0x000fe4000fffe1ff */
[----:B------:R-:W-:Y:S02]  /*13e0*/  @!UP0 USEL UR16, UR4, UR16, !UP1 ;  /* 0x0000001004108287 */ /* 0x000fe4000c800000 */
[----:B------:R-:W-:Y:S02]  /*13f0*/  UIMAD UR17, UR15, UR17, UR5 ;  /* 0x000000110f1172a4 */ /* 0x000fe4000f8e0205 */
[----:B------:R-:W-:Y:S02]  /*1400*/  UIADD3 UR9, UPT, UPT, -UR4, URZ, URZ ;  /* 0x000000ff04097290 */ /* 0x000fe4000fffe1ff */
[----:B------:R-:W-:-:S02]  /*1410*/  @!UP0 UIMAD UR17, UR17, UR18, UR16 ;  /* 0x00000012111182a4 */ /* 0x000fc4000f8e0210 */
[----:B------:R-:W-:Y:S02]  /*1420*/  @!UP0 UIADD3 UR7, UPT, UPT, UR7, -UR16, URZ ;  /* 0x8000001007078290 */ /* 0x000fe4000fffe0ff */
[----:B------:R-:W-:Y:S02]  /*1430*/  UIMAD UR8, UR6, UR8, UR45 ;  /* 0x00000008060872a4 */ /* 0x000fe4000f8e022d */
[----:B------:R-:W-:Y:S02]  /*1440*/  @!UP0 UIMAD UR5, UR7, UR15, UR4 ;  /* 0x0000000f070582a4 */ /* 0x000fe4000f8e0204 */
[----:B------:R-:W-:Y:S01]  /*1450*/  UIMAD UR9, UR48, UR9, UR13 ;  /* 0x00000009300972a4 */ /* 0x000fe2000f8e020d */
[----:B------:R-:W-:Y:S01]  /*1460*/  @!UP0 UMOV UR4, UR17 ;  /* 0x0000001100048c82 */ /* 0x000fe20008000000 */
[----:B------:R-:W-:Y:S02]  /*1470*/  UIMAD UR45, UR5, UR6, UR8 ;  /* 0x00000006052d72a4 */ /* 0x000fe4000f8e0208 */
[----:B------:R-:W-:-:S12]  /*1480*/  UIMAD UR48, UR4, UR48, UR9 ;  /* 0x00000030043072a4 */ /* 0x000fd8000f8e0209 */
.L_x_18:
[----:B------:R-:W-:Y:S02]  /*1490*/  UISETP.NE.AND UP1, UPT, UR14, 0x1, UPT ;  /* 0x000000010e00788c */ /* 0x000fe4000bf25270 */
[----:B------:R-:W-:-:S07]  /*14a0*/  UISETP.NE.AND UP0, UPT, UR12, 0x2, UPT ;  /* 0x000000020c00788c */ /* 0x000fce000bf05270 */
[----:B------:R-:W-:Y:S05]  /*14b0*/  BRA.U UP1, `(.L_x_19) ;  /* 0x0000000101407547 */ /* 0x000fea000b800000 */
[----:B------:R-:W1:Y:S01]  /*14c0*/  LDCU.128 UR4, c[0x0][0xb10] ;  /* 0x00016200ff0477ac */ /* 0x000e620008000c00 */
[----:B------:R-:W2:Y:S01]  /*14d0*/  LDCU UR9, c[0x0][0xb0c] ;  /* 0x00016180ff0977ac */ /* 0x000ea20008000800 */
[----:B------:R-:W3:Y:S01]  /*14e0*/  LDCU UR8, c[0x0][0xb20] ;  /* 0x00016400ff0877ac */ /* 0x000ee20008000800 */
[----:B-1----:R-:W-:Y:S02]  /*14f0*/  UIMAD.WIDE.U32 UR16, UR48, UR4, URZ ;  /* 0x00000004301072a5 */ /* 0x002fe4000f8e00ff */
[----:B------:R-:W-:Y:S02]  /*1500*/  UIMAD.WIDE.U32 UR14, UR45, UR7, URZ ;  /* 0x000000072d0e72a5 */ /* 0x000fe4000f8e00ff */
[----:B--2---:R-:W-:-:S03]  /*1510*/  UISETP.NE.AND UP1, UPT, UR9, 0x1, UPT ;  /* 0x000000010900788c */ /* 0x004fc6000bf25270 */
[----:B------:R-:W-:Y:S02]  /*1520*/  UMOV UR7, UR17 ;  /* 0x0000001100077c82 */ /* 0x000fe40008000000 */
[----:B------:R-:W-:Y:S02]  /*1530*/  USHF.R.U32.HI UR4, URZ, UR5, UR7 ;  /* 0x00000005ff047299 */ /* 0x000fe40008011607 */
[----:B---3--:R-:W-:Y:S02]  /*1540*/  USHF.R.U32.HI UR5, URZ, UR8, UR15 ;  /* 0x00000008ff057299 */ /* 0x008fe4000801160f */
[----:B------:R-:W-:Y:S02]  /*1550*/  USEL UR4, UR48, UR4, !UP1 ;  /* 0x0000000430047287 */ /* 0x000fe4000c800000 */
[----:B------:R-:W-:-:S04]  /*1560*/  UISETP.NE.AND UP1, UPT, UR6, 0x1, UPT ;  /* 0x000000010600788c */ /* 0x000fc8000bf25270 */
[----:B------:R-:W-:-:S04]  /*1570*/  USEL UR5, UR45, UR5, !UP1 ;  /* 0x000000052d057287 */ /* 0x000fc8000c800000 */
[----:B------:R-:W-:Y:S02]  /*1580*/  UIADD3 UR7, UPT, UPT, -UR5, UR4, URZ ;  /* 0x0000000405077290 */ /* 0x000fe4000fffe1ff */
[----:B------:R-:W-:Y:S02]  /*1590*/  UIADD3 UR4, UPT, UPT, UR5, -UR4, URZ ;  /* 0x8000000405047290 */ /* 0x000fe4000fffe0ff */
[----:B------:R-:W-:Y:S02]  /*15a0*/  UIMAD UR45, UR7, UR6, UR45 ;  /* 0x00000006072d72a4 */ /* 0x000fe4000f8e022d */
[----:B------:R-:W-:-:S12]  /*15b0*/  UIMAD UR48, UR4, UR9, UR48 ;  /* 0x00000009043072a4 */ /* 0x000fd8000f8e0230 */
.L_x_19:
[----:B------:R-:W-:Y:S05]  /*15c0*/  BRA.U !UP6, `(.L_x_20) ;  /* 0x000000010e0c7547 */ /* 0x000fea000b800000 */
[----:B------:R-:W-:Y:S01]  /*15d0*/  UCGABAR_WAIT ;  /* 0x0000000000007dc7 */ /* 0x000fe20008000000 */
[----:B------:R-:W-:Y:S01]  /*15e0*/  CCTL.IVALL ;  /* 0x00000000ff00798f */ /* 0x000fe20002000000 */
[----:B------:R-:W-:Y:S05]  /*15f0*/  BRA `(.L_x_21) ;  /* 0x0000000000047947 */ /* 0x000fea0003800000 */
.L_x_20:
[----:B------:R-:W-:Y:S06]  /*1600*/  BAR.SYNC.DEFER_BLOCKING 0x0 ;  /* 0x0000000000007b1d */ /* 0x000fec0000010000 */
.L_x_21:
[----:B------:R-:W-:Y:S05]  /*1610*/  BRA.U UP0, `(.L_x_22) ;  /* 0x0000001100cc7547 */ /* 0x000fea000b800000 */
[----:B------:R-:W1:Y:S01]  /*1620*/  LDCU UR15, c[0x0][0x38c] ;  /* 0x00007180ff0f77ac */ /* 0x000e620008000800 */
[----:B------:R-:W-:Y:S01]  /*1630*/  HFMA2 R9, -RZ, RZ, 0, 0 ;  /* 0x00000000ff097431 */ /* 0x000fe200000001ff */
[----:B------:R-:W-:Y:S01]  /*1640*/  ISETP.NE.AND P1, PT, R14, RZ, P2 ;  /* 0x000000ff0e00720c */ /* 0x000fe20001725270 */
[----:B------:R-:W-:Y:S01]  /*1650*/  IMAD.MOV.U32 R0, RZ, RZ, 0x1 ;  /* 0x00000001ff007424 */ /* 0x000fe200078e00ff */
[----:B------:R-:W-:Y:S01]  /*1660*/  USHF.L.U32 UR23, UR13, 0x7, URZ ;  /* 0x000000070d177899 */ /* 0x000fe200080006ff */
[----:B------:R-:W-:Y:S01]  /*1670*/  IMAD.MOV.U32 R12, RZ, RZ, RZ ;  /* 0x000000ffff0c7224 */ /* 0x000fe200078e00ff */
[----:B------:R-:W-:Y:S01]  /*1680*/  UISETP.NE.AND UP1, UPT, UR12, URZ, UPT ;  /* 0x000000ff0c00728c */ /* 0x000fe2000bf25270 */
[----:B------:R-:W-:Y:S01]  /*1690*/  MOV R10, RZ ;  /* 0x000000ff000a7202 */ /* 0x000fe20000000f00 */
[----:B------:R-:W-:Y:S01]  /*16a0*/  IMAD.MOV.U32 R11, RZ, RZ, 0x1 ;  /* 0x00000001ff0b7424 */ /* 0x000fe200078e00ff */
[----:B------:R-:W2:Y:S01]  /*16b0*/  LDCU UR14, c[0x0][0x370] ;  /* 0x00006e00ff0e77ac */ /* 0x000ea20008000800 */
[----:B------:R-:W3:Y:S01]  /*16c0*/  LDCU.64 UR26, c[0x0][0x348] ;  /* 0x00006900ff1a77ac */ /* 0x000ee20008000a00 */
[----:B------:R-:W-:-:S02]  /*16d0*/  ULOP3.LUT UR23, UR23, 0x80, URZ, 0xc0, !UPT ;  /* 0x0000008017177892 */ /* 0x000fc4000f8ec0ff */
[----:B-1----:R-:W-:Y:S01]  /*16e0*/  UIADD3 UR4, UPT, UPT, UR15, 0x3f, URZ ;  /* 0x0000003f0f047890 */ /* 0x002fe2000fffe0ff */
[----:B------:R-:W1:Y:S03]  /*16f0*/  LDCU UR13, c[0x0][0x374] ;  /* 0x00006e80ff0d77ac */ /* 0x000e660008000800 */
[----:B------:R-:W-:Y:S02]  /*1700*/  USHF.R.S32.HI UR22, URZ, 0x1f, UR4 ;  /* 0x0000001fff167899 */ /* 0x000fe40008011404 */
[----:B------:R-:W-:Y:S02]  /*1710*/  USEL UR52, UR52, 0x2, UP1 ;  /* 0x0000000234347887 */ /* 0x000fe40008800000 */
[----:B------:R-:W-:Y:S02]  /*1720*/  ULEA.HI UR22, UR22, UR4, URZ, 0x6 ;  /* 0x0000000416167291 */ /* 0x000fe4000f8f30ff */
[----:B------:R-:W-:-:S02]  /*1730*/  UIADD3 UR4, UPT, UPT, UR15, -0x1, URZ ;  /* 0xffffffff0f047890 */ /* 0x000fc4000fffe0ff */
[----:B------:R-:W-:Y:S02]  /*1740*/  USHF.R.S32.HI UR22, URZ, 0x6, UR22 ;  /* 0x00000006ff167899 */ /* 0x000fe40008011416 */
[----:B------:R-:W-:Y:S02]  /*1750*/  UISETP.GE.U32.AND UP2, UPT, UR4, -0x7f, UPT ;  /* 0xffffff810400788c */ /* 0x000fe4000bf46070 */
[----:B------:R-:W-:Y:S02]  /*1760*/  UISETP.LT.U32.AND UP0, UPT, UR22, 0x5, UPT ;  /* 0x000000051600788c */ /* 0x000fe4000bf01070 */
[----:B------:R-:W-:Y:S02]  /*1770*/  UIADD3 UR15, UPT, UPT, UR15, 0x7e, URZ ;  /* 0x0000007e0f0f7890 */ /* 0x000fe4000fffe0ff */
[----:B------:R-:W-:Y:S01]  /*1780*/  USEL UR21, UR22, 0x5, UP0 ;  /* 0x0000000516157887 */ /* 0x000fe20008000000 */
[----:B------:R-:W-:-:S03]  /*1790*/  UMOV UR31, URZ ;  /* 0x000000ff001f7c82 */ /* 0x000fc60008000000 */
[----:B------:R-:W-:Y:S02]  /*17a0*/  UIADD3 UR28, UPT, UPT, UR21, -0x1, URZ ;  /* 0xffffffff151c7890 */ /* 0x000fe4000fffe0ff */
[----:B------:R-:W-:Y:S02]  /*17b0*/  @UP2 UIADD3 UR28, UPT, UPT, UR21, URZ, URZ ;  /* 0x000000ff151c2290 */ /* 0x000fe4000fffe0ff */
[----:B------:R-:W-:Y:S02]  /*17c0*/  UIADD3 UR40, UPT, UPT, UR22, -UR21, URZ ;  /* 0x8000001516287290 */ /* 0x000fe4000fffe0ff */
[----:B------:R-:W-:Y:S02]  /*17d0*/  UIADD3 UR25, UPT, UPT, UR28, 0x1, URZ ;  /* 0x000000011c197890 */ /* 0x000fe4000fffe0ff */
[----:B-123--:R-:W-:-:S12]  /*17e0*/  UIADD3 UR28, UPT, UPT, -UR28, URZ, URZ ;  /* 0x000000ff1c1c7290 */ /* 0x00efd8000fffe1ff */
.L_x_42:
[----:B------:R-:W-:Y:S01]  /*17f0*/  UISETP.NE.AND UP0, UPT, UR44, URZ, UPT ;  /* 0x000000ff2c00728c */ /* 0x000fe2000bf05270 */
[----:B------:R-:W1:Y:S08]  /*1800*/  S2UR UR44, SR_CgaCtaId ;  /* 0x00000000002c79c3 */ /* 0x000e700000008800 */
[----:B------:R-:W-:Y:S05]  /*1810*/  BRA.U UP0, `(.L_x_23) ;  /* 0x0000000100347547 */ /* 0x000fea000b800000 */
[----:B------:R-:W2:Y:S01]  /*1820*/  S2R R2, SR_CgaCtaId ;  /* 0x0000000000027919 */ /* 0x000ea20000008800 */
[----:B------:R-:W-:-:S04]  /*1830*/  MOV R3, 0x400 ;  /* 0x0000040000037802 */ /* 0x000fc80000000f00 */
[----:B--2---:R-:W-:Y:S02]  /*1840*/  LEA R2, R2, R3, 0x18 ;  /* 0x0000000302027211 */ /* 0x004fe400078ec0ff */
[----:B------:R-:W-:-:S03]  /*1850*/  SHF.L.U32 R3, R11, 0x1f, RZ ;  /* 0x0000001f0b037819 */ /* 0x000fc600000006ff */
[----:B------:R-:W-:-:S04]  /*1860*/  IMAD R2, R10, 0x8, R2 ;  /* 0x000000080a027824 */ /* 0x000fc800078e0202 */
[----:B------:R-:W2:Y:S02]  /*1870*/  SYNCS.PHASECHK.TRANS64.TRYWAIT P0, [R2+URZ+0xf0], R3 ;  /* 0x0000f003020075a7 */ /* 0x000ea400080011ff */
[----:B--2---:R-:W-:Y:S05]  /*1880*/  @!P0 BRA `(.L_x_24) ;  /* 0x000000cc00108947 */ /* 0x004fea0003800000 */
.L_x_324:
[----:B------:R2:W-:Y:S02]  /*1890*/  SYNCS.ARRIVE.TRANS64.A1T0 RZ, [R2+URZ+0xe0], RZ ;  /* 0x0000e0ff02ff79a7 */ /* 0x0005e400081000ff */
[----:B--2---:R-:W-:-:S05]  /*18a0*/  VIADD R2, R10, 0x1 ;  /* 0x000000010a027836 */ /* 0x004fca0000000000 */
[----:B------:R-:W-:-:S04]  /*18b0*/  ISETP.NE.AND P0, PT, R2, 0x2, PT ;  /* 0x000000020200780c */ /* 0x000fc80003f05270 */
[----:B------:R-:W-:Y:S02]  /*18c0*/  SEL R3, RZ, 0x1, P0 ;  /* 0x00000001ff037807 */ /* 0x000fe40000000000 */
[----:B------:R-:W-:Y:S02]  /*18d0*/  SEL R10, R2, RZ, P0 ;  /* 0x000000ff020a7207 */ /* 0x000fe40000000000 */
[----:B------:R-:W-:-:S07]  /*18e0*/  LOP3.LUT R11, R11, R3, RZ, 0x3c, !PT ;  /* 0x000000030b0b7212 */ /* 0x000fce00078e3cff */
.L_x_23:
[----:B------:R-:W-:Y:S01]  /*18f0*/  UMOV UR24, 0x400 ;  /* 0x0000040000187882 */ /* 0x000fe20000000000 */
[----:B------:R-:W-:Y:S01]  /*1900*/  UISETP.GE.U32.AND UP0, UPT, UR15, 0x7f, UPT ;  /* 0x0000007f0f00788c */ /* 0x000fe2000bf06070 */
[----:B------:R-:W-:Y:S01]  /*1910*/  SHF.L.U32 R2, R0, 0x1f, RZ ;  /* 0x0000001f00027819 */ /* 0x000fe200000006ff */
[----:B-1----:R-:W-:Y:S02]  /*1920*/  ULEA UR24, UR44, UR24, 0x18 ;  /* 0x000000182c187291 */ /* 0x002fe4000f8ec0ff */
[----:B------:R-:W-:Y:S02]  /*1930*/  ULEA.HI UR35, UR48, UR48, URZ, 0x1 ;  /* 0x0000003030237291 */ /* 0x000fe4000f8f08ff */
[----:B------:R-:W-:Y:S02]  /*1940*/  ULEA UR4, UR31, UR24, 0x3 ;  /* 0x000000181f047291 */ /* 0x000fe4000f8e18ff */
[----:B------:R-:W-:Y:S02]  /*1950*/  USHF.L.U32 UR35, UR35, 0x7, URZ ;  /* 0x0000000723237899 */ /* 0x000fe400080006ff */
[----:B------:R-:W-:-:S02]  /*1960*/  ULEA UR11, UR45, UR23, 0x8 ;  /* 0x000000172d0b7291 */ /* 0x000fc4000f8e40ff */
[----:B------:R-:W-:-:S03]  /*1970*/  ULOP3.LUT UR35, UR23, 0xffffff00, UR35, 0xf8, !UPT ;  /* 0xffffff0017237892 */ /* 0x000fc6000f8ef823 */
[----:B------:R1:W2:Y:S01]  /*1980*/  SYNCS.PHASECHK.TRANS64.TRYWAIT P0, [UR4+0x28], R2 ;  /* 0x00002802ff0075a7 */ /* 0x0002a20008001104 */
[----:B------:R-:W-:Y:S01]  /*1990*/  UMOV UR4, URZ ;  /* 0x000000ff00047c82 */ /* 0x000fe20008000000 */
[----:B------:R-:W-:Y:S07]  /*19a0*/  BRA.U !UP0, `(.L_x_25) ;  /* 0x0000000108bc7547 */ /* 0x000fee000b800000 */
[----:B------:R-:W-:Y:S01]  /*19b0*/  UMOV UR5, UR28 ;  /* 0x0000001c00057c82 */ /* 0x000fe20008000000 */
[----:B------:R-:W-:Y:S01]  /*19c0*/  UMOV UR20, UR31 ;  /* 0x0000001f00147c82 */ /* 0x000fe20008000000 */
[----:B------:R-:W-:-:S05]  /*19d0*/  UMOV UR34, URZ ;  /* 0x000000ff00227c82 */ /* 0x000fca0008000000 */
.L_x_31:
[----:B------:R-:W-:Y:S01]  /*19e0*/  ULEA UR33, UR20, UR24, 0x3 ;  /* 0x0000001814217291 */ /* 0x000fe2000f8e18ff */
[----:B--2---:R-:W-:Y:S01]  /*19f0*/  @P2 MOV R3, 0x10000 ;  /* 0x0001000000032802 */ /* 0x004fe20000000f00 */
[----:B--234-:R-:W-:Y:S10]  /*1a00*/  @P0 BRA `(.L_x_26) ;  /* 0x00000000000c0947 */ /* 0x01cff40003800000 */
[----:B-1----:R-:W-:-:S04]  /*1a10*/  SHF.L.U32 R2, R0, 0x1f, RZ ;  /* 0x0000001f00027819 */ /* 0x002fc800000006ff */
[----:B------:R-:W1:Y:S02]  /*1a20*/  SYNCS.PHASECHK.TRANS64.TRYWAIT P0, [UR33+0x28], R2 ;  /* 0x00002802ff0075a7 */ /* 0x000e640008001121 */
[----:B-1----:R-:W-:Y:S05]  /*1a30*/  @!P0 BRA `(.L_x_27) ;  /* 0x000000c800b88947 */ /* 0x002fea0003800000 */
.L_x_26:
[----:B------:R2:W-:Y:S01]  /*1a40*/  @P2 SYNCS.ARRIVE.TRANS64 RZ, [UR33], R3 ;  /* 0x00000003ffff29a7 */ /* 0x0005e20008000021 */
[----:B------:R-:W-:Y:S02]  /*1a50*/  ULOP3.LUT UR4, UR52, 0x2, URZ, 0xfc, !UPT ;  /* 0x0000000234047892 */ /* 0x000fe4000f8efcff */
[----:B------:R-:W-:Y:S02]  /*1a60*/  UIADD3 UR5, UPT, UPT, UR5, 0x1, URZ ;  /* 0x0000000105057890 */ /* 0x000fe4000fffe0ff */
[----:B------:R-:W-:Y:S02]  /*1a70*/  UISETP.NE.AND UP0, UPT, UR4, 0x2, UPT ;  /* 0x000000020400788c */ /* 0x000fe4000bf05270 */
[----:B------:R-:W-:-:S07]  /*1a80*/  UISETP.NE.AND UP2, UPT, UR5, 0x1, UPT ;  /* 0x000000010500788c */ /* 0x000fce000bf45270 */
[----:B------:R-:W-:Y:S05]  /*1a90*/  BRA.U UP0, `(.L_x_28) ;  /* 0x0000000100047547 */ /* 0x000fea000b800000 */
[----:B------:R-:W-:Y:S05]  /*1aa0*/  BPT.TRAP 0x1 ;  /* 0x000000040000795c */ /* 0x000fea0000300000 */
.L_x_28:
[----:B------:R-:W-:Y:S04]  /*1ab0*/  BSSY.RECONVERGENT B0, `(.L_x_29) ;  /* 0x0000003000007945 */ /* 0x000fe80003800200 */
[----:B------:R-:W-:Y:S05]  /*1ac0*/  @!P1 BRA `(.L_x_30) ;  /* 0x0000000000049947 */ /* 0x000fea0003800000 */
[----:B------:R-:W-:Y:S05]  /*1ad0*/  BPT.TRAP 0x1 ;  /* 0x000000040000795c */ /* 0x000fea0000300000 */
.L_x_30:
[----:B------:R-:W-:Y:S05]  /*1ae0*/  BSYNC.RECONVERGENT B0 ;  /* 0x0000000000007941 */ /* 0x000fea0003800200 */
.L_x_29:
[----:B------:R-:W-:Y:S02]  /*1af0*/  UIADD3 UR31, UPT, UPT, UR20, 0x1, URZ ;  /* 0x00000001141f7890 */ /* 0x000fe4000fffe0ff */
[----:B------:R-:W-:Y:S02]  /*1b00*/  ULEA UR8, UR20, UR24, 0xe ;  /* 0x0000001814087291 */ /* 0x000fe4000f8e70ff */
[----:B------:R-:W-:Y:S02]  /*1b10*/  UISETP.NE.AND UP0, UPT, UR31, 0x5, UPT ;  /* 0x000000051f00788c */ /* 0x000fe4000bf05270 */
[----:B------:R-:W-:Y:S02]  /*1b20*/  UIADD3 UR18, UP1, UPT, UR26, 0x80, URZ ;  /* 0x000000801a127890 */ /* 0x000fe4000ff3e0ff */
[----:B------:R-:W-:Y:S02]  /*1b30*/  USEL UR6, URZ, 0x1, UP0 ;  /* 0x00000001ff067887 */ /* 0x000fe40008000000 */
[----:B------:R-:W-:-:S02]  /*1b40*/  USEL UR31, UR31, URZ, UP0 ;  /* 0x000000ff1f1f7287 */ /* 0x000fc40008000000 */
[----:B------:R-:W-:Y:S02]  /*1b50*/  UIADD3 UR16, UP0, UPT, UR26, 0x180, URZ ;  /* 0x000001801a107890 */ /* 0x000fe4000ff1e0ff */
[----:B------:R-:W-:Y:S01]  /*1b60*/  ULEA UR4, UR31, UR24, 0x3 ;  /* 0x000000181f047291 */ /* 0x000fe2000f8e18ff */
[----:B------:R-:W-:Y:S01]  /*1b70*/  LOP3.LUT R0, R0, UR6, RZ, 0x3c, !PT ;  /* 0x0000000600007c12 */ /* 0x000fe2000f8e3cff */
[----:B------:R-:W-:Y:S02]  /*1b80*/  ULOP3.LUT UR33, UR33, 0xfefffff8, URZ, 0xc0, !UPT ;  /* 0xfefffff821217892 */ /* 0x000fe4000f8ec0ff */
[----:B------:R-:W-:Y:S01]  /*1b90*/  UIADD3.X UR19, UPT, UPT, URZ, UR27, URZ, UP1, !UPT ;  /* 0x0000001bff137290 */ /* 0x000fe20008ffe4ff */
[----:B-1----:R-:W-:Y:S01]  /*1ba0*/  SHF.L.U32 R2, R0, 0x1f, RZ ;  /* 0x0000001f00027819 */ /* 0x002fe200000006ff */
[----:B------:R-:W-:Y:S02]  /*1bb0*/  UIADD3 UR32, UPT, UPT, UR8, 0x10800, URZ ;  /* 0x0001080008207890 */ /* 0x000fe4000fffe0ff */
[----:B------:R-:W-:Y:S01]  /*1bc0*/  UIADD3 UR8, UPT, UPT, UR8, 0x24800, URZ ;  /* 0x0002480008087890 */ /* 0x000fe2000fffe0ff */
[----:B------:R3:W4:Y:S01]  /*1bd0*/  SYNCS.PHASECHK.TRANS64.TRYWAIT P0, [UR4+0x28], R2 ;  /* 0x00002802ff0075a7 */ /* 0x0007220008001104 */
[----:B------:R-:W-:Y:S01]  /*1be0*/  UIADD3.X UR17, UPT, UPT, URZ, UR27, URZ, UP0, !UPT ;  /* 0x0000001bff117290 */ /* 0x000fe200087fe4ff */
[----:B------:R-:W-:Y:S01]  /*1bf0*/  UMOV UR6, 0x0 ;  /* 0x0000000000067882 */ /* 0x000fe20000000000 */
[----:B------:R-:W-:Y:S01]  /*1c00*/  UMOV UR7, 0x10000000 ;  /* 0x1000000000077882 */ /* 0x000fe20000000000 */
[----:B------:R-:W-:Y:S01]  /*1c10*/  UMOV UR10, UR34 ;  /* 0x00000022000a7c82 */ /* 0x000fe20008000000 */
[----:B------:R-:W-:Y:S01]  /*1c20*/  UMOV UR12, UR36 ;  /* 0x00000024000c7c82 */ /* 0x000fe20008000000 */
[----:B------:R-:W-:Y:S01]  /*1c30*/  UMOV UR9, UR33 ;  /* 0x0000002100097c82 */ /* 0x000fe20008000000 */
[----:B------:R1:W-:Y:S01]  /*1c40*/  UTMALDG.3D.2CTA [UR32], [UR18], desc[UR6] ;  /* 0x00000620120075b4 */ /* 0x0003e20008211000 */
[----:B------:R-:W-:Y:S01]  /*1c50*/  UMOV UR4, UR25 ;  /* 0x0000001900047c82 */ /* 0x000fe20008000000 */
[----:B------:R-:W-:Y:S01]  /*1c60*/  UMOV UR20, UR31 ;  /* 0x0000001f00147c82 */ /* 0x000fe20008000000 */
[----:B------:R3:W-:Y:S01]  /*1c70*/  UTMALDG.3D.2CTA [UR8], [UR16], desc[UR6] ;  /* 0x00000608100075b4 */ /* 0x0007e20008211000 */
[----:B-1----:R-:W-:Y:S01]  /*1c80*/  UIADD3 UR34, UPT, UPT, UR34, 0x40, URZ ;  /* 0x0000004022227890 */ /* 0x002fe2000fffe0ff */
[----:B------:R-:W-:Y:S11]  /*1c90*/  BRA.U UP2, `(.L_x_31) ;  /* 0xfffffffd02507547 */ /* 0x000ff6000b83ffff */
.L_x_25:
[----:B--2-4-:R-:W-:Y:S01]  /*1ca0*/  PLOP3.LUT P0, PT, PT, PT, UP3, 0x80, 0x8 ;  /* 0x000000000008781c */ /* 0x014fe20003f0f038 */
[----:B------:R-:W-:Y:S01]  /*1cb0*/  ULEA UR5, UR31, UR24, 0x3 ;  /* 0x000000181f057291 */ /* 0x000fe2000f8e18ff */
[----:B-1-3--:R-:W-:Y:S01]  /*1cc0*/  SHF.L.U32 R2, R0, 0x1f, RZ ;  /* 0x0000001f00027819 */ /* 0x00afe200000006ff */
[----:B------:R-:W-:-:S10]  /*1cd0*/  UISETP.GT.AND UP0, UPT, UR22, UR21, UPT ;  /* 0x000000151600728c */ /* 0x000fd4000bf04270 */
[----:B------:R-:W-:Y:S01]  /*1ce0*/  @!P0 SYNCS.ARRIVE.TRANS64.A1T0 RZ, [UR24+0x98], RZ ;  /* 0x000098ffffff89a7 */ /* 0x000fe20008100018 */
[----:B------:R1:W2:Y:S01]  /*1cf0*/  SYNCS.PHASECHK.TRANS64.TRYWAIT P0, [UR5+0x28], R2 ;  /* 0x00002802ff0075a7 */ /* 0x0002a20008001105 */
[----:B------:R-:W-:Y:S05]  /*1d00*/  BRA.U !UP0, `(.L_x_32) ;  /* 0x0000000108bc7547 */ /* 0x000fea000b800000 */
[----:B------:R-:W-:Y:S01]  /*1d10*/  UIADD3 UR5, UPT, UPT, UR40, UR4, URZ ;  /* 0x0000000428057290 */ /* 0x000fe2000fffe0ff */
[----:B------:R-:W-:-:S11]  /*1d20*/  UMOV UR34, UR31 ;  /* 0x0000001f00227c82 */ /* 0x000fd60008000000 */
.L_x_38:
[----:B------:R-:W-:Y:S01]  /*1d30*/  ULEA UR17, UR34, UR24, 0x3 ;  /* 0x0000001822117291 */ /* 0x000fe2000f8e18ff */
[----:B--2---:R-:W-:Y:S01]  /*1d40*/  @P2 MOV R3, 0x10000 ;  /* 0x0001000000032802 */ /* 0x004fe20000000f00 */
[----:B--2-4-:R-:W-:Y:S10]  /*1d50*/  @P0 BRA `(.L_x_33) ;  /* 0x00000000000c0947 */ /* 0x014ff40003800000 */
[----:B-1----:R-:W-:-:S04]  /*1d60*/  SHF.L.U32 R2, R0, 0x1f, RZ ;  /* 0x0000001f00027819 */ /* 0x002fc800000006ff */
[----:B------:R-:W1:Y:S02]  /*1d70*/  SYNCS.PHASECHK.TRANS64.TRYWAIT P0, [UR17+0x28], R2 ;  /* 0x00002802ff0075a7 */ /* 0x000e640008001111 */
[----:B-1----:R-:W-:Y:S05]  /*1d80*/  @!P0 BRA `(.L_x_34) ;  /* 0x000000c400fc8947 */ /* 0x002fea0003800000 */
.L_x_33:
[----:B------:R2:W-:Y:S01]  /*1d90*/  @P2 SYNCS.ARRIVE.TRANS64 RZ, [UR17], R3 ;  /* 0x00000003ffff29a7 */ /* 0x0005e20008000011 */
[----:B------:R-:W-:-:S04]  /*1da0*/  ULOP3.LUT UR6, UR52, 0x2, URZ, 0xfc, !UPT ;  /* 0x0000000234067892 */ /* 0x000fc8000f8efcff */
[----:B------:R-:W-:-:S09]  /*1db0*/  UISETP.NE.AND UP0, UPT, UR6, 0x2, UPT ;  /* 0x000000020600788c */ /* 0x000fd2000bf05270 */
[----:B------:R-:W-:Y:S05]  /*1dc0*/  BRA.U UP0, `(.L_x_35) ;  /* 0x0000000100047547 */ /* 0x000fea000b800000 */
[----:B------:R-:W-:Y:S05]  /*1dd0*/  BPT.TRAP 0x1 ;  /* 0x000000040000795c */ /* 0x000fea0000300000 */
.L_x_35:
[----:B------:R-:W-:Y:S04]  /*1de0*/  BSSY.RECONVERGENT B0, `(.L_x_36) ;  /* 0x0000003000007945 */ /* 0x000fe80003800200 */
[----:B------:R-:W-:Y:S05]  /*1df0*/  @!P1 BRA `(.L_x_37) ;  /* 0x0000000000049947 */ /* 0x000fea0003800000 */
[----:B------:R-:W-:Y:S05]  /*1e00*/  BPT.TRAP 0x1 ;  /* 0x000000040000795c */ /* 0x000fea0000300000 */
.L_x_37:
[----:B------:R-:W-:Y:S05]  /*1e10*/  BSYNC.RECONVERGENT B0 ;  /* 0x0000000000007941 */ /* 0x000fea0003800200 */
.L_x_36:
        /* <DEDUP_REMOVED lines=9> */
[----:B------:R-:W-:Y:S02]  /*1eb0*/  USHF.L.U32 UR18, UR4, 0x6, URZ ;  /* 0x0000000604127899 */ /* 0x000fe400080006ff */
[----:B------:R-:W-:Y:S01]  /*1ec0*/  ULOP3.LUT UR17, UR17, 0xfefffff8, URZ, 0xc0, !UPT ;  /* 0xfefffff811117892 */ /* 0x000fe2000f8ec0ff */
[----:B-1----:R-:W-:Y:S01]  /*1ed0*/  SHF.L.U32 R2, R0, 0x1f, RZ ;  /* 0x0000001f00027819 */ /* 0x002fe200000006ff */
[----:B------:R-:W-:Y:S02]  /*1ee0*/  UIADD3 UR16, UPT, UPT, UR8, 0x10800, URZ ;  /* 0x0001080008107890 */ /* 0x000fe4000fffe0ff */
[----:B------:R-:W-:Y:S01]  /*1ef0*/  UIADD3.X UR43, UPT, UPT, URZ, UR27, URZ, UP1, !UPT ;  /* 0x0000001bff2b7290 */ /* 0x000fe20008ffe4ff */
[----:B------:R3:W4:Y:S01]  /*1f00*/  SYNCS.PHASECHK.TRANS64.TRYWAIT P0, [UR6+0x28], R2 ;  /* 0x00002802ff0075a7 */ /* 0x0007220008001106 */
[----:B------:R-:W-:-:S02]  /*1f10*/  UIADD3 UR8, UPT, UPT, UR8, 0x24800, URZ ;  /* 0x0002480008087890 */ /* 0x000fc4000fffe0ff */
[----:B------:R-:W-:Y:S01]  /*1f20*/  UIADD3.X UR33, UPT, UPT, URZ, UR27, URZ, UP0, !UPT ;  /* 0x0000001bff217290 */ /* 0x000fe200087fe4ff */
[----:B------:R-:W-:Y:S01]  /*1f30*/  UMOV UR6, 0x0 ;  /* 0x0000000000067882 */ /* 0x000fe20000000000 */
[----:B------:R-:W-:Y:S01]  /*1f40*/  UMOV UR7, 0x10000000 ;  /* 0x1000000000077882 */ /* 0x000fe20000000000 */
[----:B------:R-:W-:Y:S01]  /*1f50*/  UMOV UR19, UR35 ;  /* 0x0000002300137c82 */ /* 0x000fe20008000000 */
[----:B------:R-:W-:Y:S01]  /*1f60*/  UMOV UR20, UR36 ;  /* 0x0000002400147c82 */ /* 0x000fe20008000000 */
[----:B------:R-:W-:Y:S01]  /*1f70*/  UMOV UR12, UR36 ;  /* 0x00000024000c7c82 */ /* 0x000fe20008000000 */
[----:B------:R-:W-:Y:S01]  /*1f80*/  UMOV UR9, UR17 ;  /* 0x0000001100097c82 */ /* 0x000fe20008000000 */
[----:B------:R-:W-:Y:S01]  /*1f90*/  UMOV UR10, UR18 ;  /* 0x00000012000a7c82 */ /* 0x000fe20008000000 */
[----:B------:R3:W-:Y:S01]  /*1fa0*/  UTMALDG.3D.2CTA [UR16], [UR42], desc[UR6] ;  /* 0x000006102a0075b4 */ /* 0x0007e20008211000 */
[----:B------:R-:W-:Y:S01]  /*1fb0*/  UIADD3 UR4, UPT, UPT, UR4, 0x1, URZ ;  /* 0x0000000104047890 */ /* 0x000fe2000fffe0ff */
[----:B------:R-:W-:-:S03]  /*1fc0*/  UMOV UR34, UR31 ;  /* 0x0000001f00227c82 */ /* 0x000fc60008000000 */
[----:B------:R-:W-:Y:S01]  /*1fd0*/  UISETP.NE.AND UP0, UPT, UR4, UR5, UPT ;  /* 0x000000050400728c */ /* 0x000fe2000bf05270 */
[----:B------:R3:W-:Y:S08]  /*1fe0*/  UTMALDG.3D.2CTA [UR8], [UR32], desc[UR6] ;  /* 0x00000608200075b4 */ /* 0x0007f00008211000 */
[----:B---3--:R-:W-:Y:S05]  /*1ff0*/  BRA.U UP0, `(.L_x_38) ;  /* 0xfffffffd004c7547 */ /* 0x008fea000b83ffff */
.L_x_32:
[C---:B--2---:R-:W-:Y:S01]  /*2000*/  LEA R3, R9.reuse, UR24, 0x3 ;  /* 0x0000001809037c11 */ /* 0x044fe2000f8e18ff */
[----:B------:R-:W-:Y:S01]  /*2010*/  NOP ;  /* 0x0000000000007918 */ /* 0x000fe20000000000 */
[----:B-1----:R-:W-:Y:S02]  /*2020*/  SHF.L.U32 R2, R12, 0x1f, RZ ;  /* 0x0000001f0c027819 */ /* 0x002fe400000006ff */
[----:B------:R-:W-:Y:S02]  /*2030*/  LEA R4, R9, UR24, 0x4 ;  /* 0x0000001809047c11 */ /* 0x000fe4000f8e20ff */
[----:B----4-:R-:W1:Y:S02]  /*2040*/  SYNCS.PHASECHK.TRANS64.TRYWAIT P0, [R3+URZ+0xa0], R2 ;  /* 0x0000a002030075a7 */ /* 0x010e6400080011ff */
[----:B-1----:R-:W-:Y:S05]  /*2050*/  @!P0 BRA `(.L_x_39) ;  /* 0x000000c400608947 */ /* 0x002fea0003800000 */
.L_x_327:
[----:B------:R-:W2:Y:S01]  /*2060*/  LDS.128 R4, [R4+0x110] ;  /* 0x0001100004047984 */ /* 0x000ea20000000c00 */
[----:B------:R-:W-:Y:S01]  /*2070*/  UISETP.GE.AND UP0, UPT, UR37, 0x1, UPT ;  /* 0x000000012500788c */ /* 0x000fe2000bf06270 */
[----:B------:R-:W-:Y:S01]  /*2080*/  @!PT LDS RZ, [RZ] ;  /* 0x00000000fffff984 */ /* 0x000fe20000000800 */
[----:B------:R-:W-:Y:S01]  /*2090*/  @!PT LDS RZ, [RZ] ;  /* 0x00000000fffff984 */ /* 0x000fe20000000800 */
[----:B------:R-:W-:Y:S01]  /*20a0*/  @!PT LDS RZ, [RZ] ;  /* 0x00000000fffff984 */ /* 0x000fe20000000800 */
[----:B------:R-:W-:Y:S01]  /*20b0*/  @!PT LDS RZ, [RZ] ;  /* 0x00000000fffff984 */ /* 0x000fe20000000800 */
[----:B------:R3:W-:Y:S06]  /*20c0*/  MEMBAR.ALL.CTA ;  /* 0x0000000000007992 */ /* 0x0007ec0000008000 */
[----:B---3--:R-:W3:Y:S01]  /*20d0*/  FENCE.VIEW.ASYNC.S ;  /* 0x00000000000073c6 */ /* 0x008ee20000000000 */
[----:B--2---:R-:W-:-:S13]  /*20e0*/  LOP3.LUT P0, RZ, R6, 0x1, RZ, 0xc0, !PT ;  /* 0x0000000106ff7812 */ /* 0x004fda000780c0ff */
[----:B---3--:R-:W-:Y:S01]  /*20f0*/  VOTEU.ANY UP1, P0 ;  /* 0x0000000000ff7886 */ /* 0x008fe20000020100 */
[----:B------:R-:W-:-:S13]  /*2100*/  PLOP3.LUT P0, PT, PT, PT, UP1, 0x80, 0x8 ;  /* 0x000000000008781c */ /* 0x000fda0003f0f018 */
[----:B-1----:R-:W-:Y:S02]  /*2110*/  @P0 LOP3.LUT R2, R5, 0xffff, RZ, 0xc0, !PT ;  /* 0x0000ffff05020812 */ /* 0x002fe400078ec0ff */
[----:B------:R-:W-:Y:S02]  /*2120*/  @P0 MOV R8, R4 ;  /* 0x0000000400080202 */ /* 0x000fe40000000f00 */
[----:B------:R-:W-:Y:S01]  /*2130*/  @P0 R2UR UR5, R2 ;  /* 0x00000000020502ca */ /* 0x000fe200000e0000 */
[----:B------:R-:W-:Y:S01]  /*2140*/  VIADD R2, R3, 0xb0 ;  /* 0x000000b003027836 */ /* 0x000fe20000000000 */
[----:B------:R-:W-:Y:S02]  /*2150*/  @P0 SHF.R.U32.HI R4, RZ, 0x10, R5 ;  /* 0x00000010ff040819 */ /* 0x000fe40000011605 */
[----:B------:R-:W-:Y:S02]  /*2160*/  @P0 R2UR UR6, R8 ;  /* 0x00000000080602ca */ /* 0x000fe400000e0000 */
[----:B------:R-:W-:-:S02]  /*2170*/  PRMT R2, RZ, 0x654, R2 ;  /* 0x00000654ff027816 */ /* 0x000fc40000000002 */
[----:B------:R-:W-:Y:S02]  /*2180*/  @P0 R2UR UR4, R4 ;  /* 0x00000000040402ca */ /* 0x000fe400000e0000 */
[----:B------:R1:W-:Y:S03]  /*2190*/  SYNCS.ARRIVE.TRANS64.RED.A1T0 RZ, [R2+URZ], RZ ;  /* 0x000000ff02ff79a7 */ /* 0x0003e600081004ff */
[----:B------:R-:W-:-:S04]  /*21a0*/  @UP1 UMOV UR29, UR5 ;  /* 0x00000005001d1c82 */ /* 0x000fc80008000000 */
[----:B------:R-:W-:-:S04]  /*21b0*/  @UP1 UMOV UR30, UR6 ;  /* 0x00000006001e1c82 */ /* 0x000fc80008000000 */
[----:B------:R-:W-:Y:S01]  /*21c0*/  @UP1 UMOV UR36, UR4 ;  /* 0x0000000400241c82 */ /* 0x000fe20008000000 */
[----:B------:R-:W-:Y:S05]  /*21d0*/  BRA.U !UP0, `(.L_x_40) ;  /* 0x0000000108b87547 */ /* 0x000fea000b800000 */
[----:B------:R-:W2:Y:S01]  /*21e0*/  LDCU.128 UR4, c[0x0][0xb10] ;  /* 0x00016200ff0477ac */ /* 0x000ea20008000c00 */
[----:B------:R-:W3:Y:S01]  /*21f0*/  LDCU UR10, c[0x0][0xb20] ;  /* 0x00016400ff0a77ac */ /* 0x000ee20008000800 */
[----:B------:R-:W4:Y:S01]  /*2200*/  LDCU UR11, c[0x0][0xb0c] ;  /* 0x00016180ff0b77ac */ /* 0x000f220008000800 */
[----:B------:R-:W1:Y:S01]  /*2210*/  LDCU.64 UR8, c[0x0][0xb28] ;  /* 0x00016500ff0877ac */ /* 0x000e620008000a00 */
[----:B------:R-:W-:Y:S02]  /*2220*/  UISETP.NE.AND UP3, UPT, UR37, 0x1, UPT ;  /* 0x000000012500788c */ /* 0x000fe4000bf65270 */
[----:B--2---:R-:W-:Y:S02]  /*2230*/  UIMAD.WIDE.U32 UR32, UR13, UR7, URZ ;  /* 0x000000070d2072a5 */ /* 0x004fe4000f8e00ff */
[----:B------:R-:W-:Y:S02]  /*2240*/  UIMAD.WIDE.U32 UR16, UR29, UR7, URZ ;  /* 0x000000071d1072a5 */ /* 0x000fe4000f8e00ff */
[----:B------:R-:W-:-:S02]  /*2250*/  UIMAD.WIDE.U32 UR18, UR14, UR4, URZ ;  /* 0x000000040e1272a5 */ /* 0x000fc4000f8e00ff */
[----:B------:R-:W-:Y:S01]  /*2260*/  UISETP.NE.AND UP0, UPT, UR6, 0x1, UPT ;  /* 0x000000010600788c */ /* 0x000fe2000bf05270 */
[----:B------:R-:W-:Y:S01]  /*2270*/  UMOV UR7, UR33 ;  /* 0x0000002100077c82 */ /* 0x000fe20008000000 */
[----:B----4-:R-:W-:Y:S02]  /*2280*/  UISETP.NE.AND UP2, UPT, UR11, 0x1, UPT ;  /* 0x000000010b00788c */ /* 0x010fe4000bf45270 */
[----:B---3--:R-:W-:Y:S02]  /*2290*/  USHF.R.U32.HI UR7, URZ, UR10, UR7 ;  /* 0x0000000aff077299 */ /* 0x008fe40008011607 */
[----:B------:R-:W-:Y:S02]  /*22a0*/  USHF.R.U32.HI UR12, URZ, UR5, UR19 ;  /* 0x00000005ff0c7299 */ /* 0x000fe40008011613 */
[----:B------:R-:W-:Y:S02]  /*22b0*/  USEL UR7, UR13, UR7, !UP0 ;  /* 0x000000070d077287 */ /* 0x000fe4000c000000 */
[----:B------:R-:W-:-:S02]  /*22c0*/  USEL UR12, UR14, UR12, !UP2 ;  /* 0x0000000c0e0c7287 */ /* 0x000fc4000d000000 */
[----:B-1----:R-:W-:Y:S02]  /*22d0*/  UIMAD.WIDE.U32 UR32, UR7, UR8, URZ ;  /* 0x00000008072072a5 */ /* 0x002fe4000f8e00ff */
[----:B------:R-:W-:Y:S02]  /*22e0*/  UIMAD.WIDE.U32 UR18, UR30, UR4, URZ ;  /* 0x000000041e1272a5 */ /* 0x000fe4000f8e00ff */
[----:B------:R-:W-:Y:S02]  /*22f0*/  USHF.R.U32.HI UR17, URZ, UR10, UR17 ;  /* 0x0000000aff117299 */ /* 0x000fe40008011611 */
[----:B------:R-:W-:Y:S02]  /*2300*/  UIMAD.WIDE.U32 UR34, UR12, UR8, URZ ;  /* 0x000000080c2272a5 */ /* 0x000fe4000f8e00ff */
[----:B------:R-:W-:Y:S02]  /*2310*/  @UP3 USHF.R.U32.HI UR7, URZ, UR9, UR33 ;  /* 0x00000009ff073299 */ /* 0x000fe40008011621 */
[----:B------:R-:W-:-:S02]  /*2320*/  USHF.R.U32.HI UR19, URZ, UR5, UR19 ;  /* 0x00000005ff137299 */ /* 0x000fc40008011613 */
[----:B------:R-:W-:Y:S02]  /*2330*/  USEL UR17, UR29, UR17, !UP0 ;  /* 0x000000111d117287 */ /* 0x000fe4000c000000 */
[----:B------:R-:W-:Y:S02]  /*2340*/  @UP3 USHF.R.U32.HI UR12, URZ, UR9, UR35 ;  /* 0x00000009ff0c3299 */ /* 0x000fe40008011623 */
[----:B------:R-:W-:Y:S02]  /*2350*/  UIMAD UR7, UR37, UR7, URZ ;  /* 0x00000007250772a4 */ /* 0x000fe4000f8e02ff */
[----:B------:R-:W-:Y:S02]  /*2360*/  USEL UR19, UR30, UR19, !UP2 ;  /* 0x000000131e137287 */ /* 0x000fe4000d000000 */
[----:B------:R-:W-:Y:S02]  /*2370*/  UIMAD UR4, UR37, UR12, URZ ;  /* 0x0000000c250472a4 */ /* 0x000fe4000f8e02ff */
[----:B------:R-:W-:-:S02]  /*2380*/  UISETP.GE.AND UP0, UPT, UR17, UR7, UPT ;  /* 0x000000071100728c */ /* 0x000fc4000bf06270 */
[----:B------:R-:W-:Y:S02]  /*2390*/  UIMAD.WIDE.U32 UR34, UR17, UR8, URZ ;  /* 0x00000008112272a5 */ /* 0x000fe4000f8e00ff */
[----:B------:R-:W-:Y:S02]  /*23a0*/  UISETP.GE.OR UP0, UPT, UR19, UR4, UP0 ;  /* 0x000000041300728c */ /* 0x000fe40008706670 */
[----:B------:R-:W-:Y:S02]  /*23b0*/  USHF.R.U32.HI UR4, URZ, UR9, UR35 ;  /* 0x00000009ff047299 */ /* 0x000fe40008011623 */
[----:B------:R-:W-:Y:S02]  /*23c0*/  UIMAD.WIDE.U32 UR32, UR19, UR8, URZ ;  /* 0x00000008132072a5 */ /* 0x000fe4000f8e00ff */
[----:B------:R-:W-:Y:S02]  /*23d0*/  USEL UR4, UR17, UR4, !UP3 ;  /* 0x0000000411047287 */ /* 0x000fe4000d800000 */
[----:B------:R-:W-:-:S02]  /*23e0*/  UIADD3 UR5, UPT, UPT, -UR17, URZ, URZ ;  /* 0x000000ff11057290 */ /* 0x000fc4000fffe1ff */
[----:B------:R-:W-:Y:S02]  /*23f0*/  UIADD3 UR8, UPT, UPT, -UR4, URZ, URZ ;  /* 0x000000ff04087290 */ /* 0x000fe4000fffe1ff */
[----:B------:R-:W-:Y:S02]  /*2400*/  @!UP0 USHF.R.U32.HI UR9, URZ, UR9, UR33 ;  /* 0x00000009ff098299 */ /* 0x000fe40008011621 */
[----:B------:R-:W-:Y:S02]  /*2410*/  UIMAD UR8, UR37, UR8, UR17 ;  /* 0x00000008250872a4 */ /* 0x000fe4000f8e0211 */
[----:B------:R-:W-:Y:S02]  /*2420*/  @!UP0 USEL UR9, UR19, UR9, !UP3 ;  /* 0x0000000913098287 */ /* 0x000fe4000d800000 */
        /* <DEDUP_REMOVED lines=9> */
.L_x_40:
[----:B------:R-:W2:Y:S02]  /*24c0*/  LDCU UR4, c[0x0][0xb30] ;  /* 0x00016600ff0477ac */ /* 0x000ea40008000800 */
[----:B--2---:R-:W-:-:S09]  /*24d0*/  UISETP.NE.AND UP0, UPT, UR4, 0x1, UPT ;  /* 0x000000010400788c */ /* 0x004fd2000bf05270 */
[----:B------:R-:W-:Y:S05]  /*24e0*/  BRA.U UP0, `(.L_x_41) ;  /* 0x0000000100407547 */ /* 0x000fea000b800000 */
[----:B------:R-:W2:Y:S01]  /*24f0*/  LDCU.128 UR4, c[0x0][0xb10] ;  /* 0x00016200ff0477ac */ /* 0x000ea20008000c00 */
[----:B------:R-:W3:Y:S01]  /*2500*/  LDCU UR9, c[0x0][0xb0c] ;  /* 0x00016180ff0977ac */ /* 0x000ee20008000800 */
[----:B------:R-:W4:Y:S01]  /*2510*/  LDCU UR8, c[0x0][0xb20] ;  /* 0x00016400ff0877ac */ /* 0x000f220008000800 */
[----:B--2---:R-:W-:Y:S02]  /*2520*/  UIMAD.WIDE.U32 UR16, UR30, UR4, URZ ;  /* 0x000000041e1072a5 */ /* 0x004fe4000f8e00ff */
[----:B------:R-:W-:Y:S02]  /*2530*/  UIMAD.WIDE.U32 UR10, UR29, UR7, URZ ;  /* 0x000000071d0a72a5 */ /* 0x000fe4000f8e00ff */
[----:B---3--:R-:W-:Y:S02]  /*2540*/  UISETP.NE.AND UP2, UPT, UR9, 0x1, UPT ;  /* 0x000000010900788c */ /* 0x008fe4000bf45270 */
[----:B------:R-:W-:Y:S01]  /*2550*/  UISETP.NE.AND UP0, UPT, UR6, 0x1, UPT ;  /* 0x000000010600788c */ /* 0x000fe2000bf05270 */
[----:B------:R-:W-:Y:S01]  /*2560*/  UMOV UR7, UR17 ;  /* 0x0000001100077c82 */ /* 0x000fe20008000000 */
[----:B----4-:R-:W-:-:S02]  /*2570*/  USHF.R.U32.HI UR8, URZ, UR8, UR11 ;  /* 0x00000008ff087299 */ /* 0x010fc4000801160b */
[----:B------:R-:W-:Y:S02]  /*2580*/  USHF.R.U32.HI UR5, URZ, UR5, UR7 ;  /* 0x00000005ff057299 */ /* 0x000fe40008011607 */
[----:B------:R-:W-:Y:S02]  /*2590*/  USEL UR8, UR29, UR8, !UP0 ;  /* 0x000000081d087287 */ /* 0x000fe4000c000000 */
[----:B------:R-:W-:-:S04]  /*25a0*/  USEL UR5, UR30, UR5, !UP2 ;  /* 0x000000051e057287 */ /* 0x000fc8000d000000 */
[----:B------:R-:W-:Y:S02]  /*25b0*/  UIADD3 UR4, UPT, UPT, UR5, -UR8, URZ ;  /* 0x8000000805047290 */ /* 0x000fe4000fffe0ff */
[----:B------:R-:W-:Y:S02]  /*25c0*/  UIADD3 UR5, UPT, UPT, -UR5, UR8, URZ ;  /* 0x0000000805057290 */ /* 0x000fe4000fffe1ff */
[----:B------:R-:W-:Y:S02]  /*25d0*/  UIMAD UR29, UR4, UR6, UR29 ;  /* 0x00000006041d72a4 */ /* 0x000fe4000f8e021d */
[----:B------:R-:W-:-:S12]  /*25e0*/  UIMAD UR30, UR5, UR9, UR30 ;  /* 0x00000009051e72a4 */ /* 0x000fd8000f8e021e */
.L_x_41:
[----:B-1----:R-:W-:Y:S01]  /*25f0*/  VIADD R2, R9, 0x1 ;  /* 0x0000000109027836 */ /* 0x002fe20000000000 */
[----:B------:R-:W-:Y:S02]  /*2600*/  UIADD3 UR48, UPT, UPT, UR30, UR39, URZ ;  /* 0x000000271e307290 */ /* 0x000fe4000fffe0ff */
[----:B------:R-:W-:Y:S02]  /*2610*/  UIADD3 UR45, UPT, UPT, UR29, UR38, URZ ;  /* 0x000000261d2d7290 */ /* 0x000fe4000fffe0ff */
[----:B------:R-:W-:Y:S01]  /*2620*/  ISETP.NE.AND P0, PT, R2, 0x2, PT ;  /* 0x000000020200780c */ /* 0x000fe20003f05270 */
[----:B------:R-:W-:-:S03]  /*2630*/  UPLOP3.LUT UP3, UPT, UPT, UPT, UPT, 0x80, 0x8 ;  /* 0x000000000008789c */ /* 0x000fc60003f6f070 */
[----:B------:R-:W-:Y:S02]  /*2640*/  SEL R3, RZ, 0x1, P0 ;  /* 0x00000001ff037807 */ /* 0x000fe40000000000 */
[----:B------:R-:W-:Y:S02]  /*2650*/  SEL R9, R2, RZ, P0 ;  /* 0x000000ff02097207 */ /* 0x000fe40000000000 */
[----:B------:R-:W-:Y:S01]  /*2660*/  LOP3.LUT R12, R12, R3, RZ, 0x3c, !PT ;  /* 0x000000030c0c7212 */ /* 0x000fe200078e3cff */
[----:B------:R-:W-:Y:S06]  /*2670*/  BRA.U UP1, `(.L_x_42) ;  /* 0xfffffff1015c7547 */ /* 0x000fec000b83ffff */
[----:B------:R-:W-:Y:S01]  /*2680*/  UIADD3 UR24, UPT, UPT, UR24, 0x28, URZ ;  /* 0x0000002818187890 */ /* 0x000fe2000fffe0ff */
[----:B------:R-:W-:-:S03]  /*2690*/  SHF.L.U32 R2, R0, 0x1f, RZ ;  /* 0x0000001f00027819 */ /* 0x000fc600000006ff */
[----:B------:R-:W-:-:S09]  /*26a0*/  ULEA UR4, UR31, UR24, 0x3 ;  /* 0x000000181f047291 */ /* 0x000fd2000f8e18ff */
[----:B------:R-:W1:Y:S02]  /*26b0*/  SYNCS.PHASECHK.TRANS64.TRYWAIT P0, [UR4], R2 ;  /* 0x00000002ff0075a7 */ /* 0x000e640008001104 */
[----:B-1----:R-:W-:Y:S05]  /*26c0*/  @!P0 BRA `(.L_x_43) ;  /* 0x000000bc00d88947 */ /* 0x002fea0003800000 */
.L_x_329:
[----:B------:R-:W-:-:S04]  /*26d0*/  UIADD3 UR5, UPT, UPT, UR31, 0x1, URZ ;  /* 0x000000011f057890 */ /* 0x000fc8000fffe0ff */
[----:B------:R-:W-:-:S04]  /*26e0*/  UISETP.NE.AND UP0, UPT, UR5, 0x5, UPT ;  /* 0x000000050500788c */ /* 0x000fc8000bf05270 */
[----:B------:R-:W-:Y:S02]  /*26f0*/  USEL UR6, URZ, 0x1, UP0 ;  /* 0x00000001ff067887 */ /* 0x000fe40008000000 */
[----:B------:R-:W-:-:S04]  /*2700*/  USEL UR5, UR5, URZ, UP0 ;  /* 0x000000ff05057287 */ /* 0x000fc80008000000 */
[----:B------:R-:W-:Y:S01]  /*2710*/  ULEA UR4, UR5, UR24, 0x3 ;  /* 0x0000001805047291 */ /* 0x000fe2000f8e18ff */
[----:B------:R-:W-:-:S04]  /*2720*/  LOP3.LUT R0, R0, UR6, RZ, 0x3c, !PT ;  /* 0x0000000600007c12 */ /* 0x000fc8000f8e3cff */
[----:B-1----:R-:W-:-:S04]  /*2730*/  SHF.L.U32 R2, R0, 0x1f, RZ ;  /* 0x0000001f00027819 */ /* 0x002fc800000006ff */
[----:B------:R-:W1:Y:S02]  /*2740*/  SYNCS.PHASECHK.TRANS64.TRYWAIT P0, [UR4], R2 ;  /* 0x00000002ff0075a7 */ /* 0x000e640008001104 */
[----:B-1----:R-:W-:Y:S05]  /*2750*/  @!P0 BRA `(.L_x_44) ;  /* 0x000000bc00cc8947 */ /* 0x002fea0003800000 */
.L_x_331:
        /* <DEDUP_REMOVED lines=9> */
.L_x_333:
        /* <DEDUP_REMOVED lines=9> */
.L_x_335:
[----:B------:R-:W-:-:S04]  /*2880*/  UIADD3 UR5, UPT, UPT, UR5, 0x1, URZ ;  /* 0x0000000105057890 */ /* 0x000fc8000fffe0ff */
[----:B------:R-:W-:-:S04]  /*2890*/  UISETP.NE.AND UP0, UPT, UR5, 0x5, UPT ;  /* 0x000000050500788c */ /* 0x000fc8000bf05270 */
[----:B------:R-:W-:Y:S02]  /*28a0*/  USEL UR4, URZ, 0x1, UP0 ;  /* 0x00000001ff047887 */ /* 0x000fe40008000000 */
[----:B------:R-:W-:-:S04]  /*28b0*/  USEL UR5, UR5, URZ, UP0 ;  /* 0x000000ff05057287 */ /* 0x000fc80008000000 */
[----:B------:R-:W-:Y:S01]  /*28c0*/  ULEA UR5, UR5, UR24, 0x3 ;  /* 0x0000001805057291 */ /* 0x000fe2000f8e18ff */
[----:B-1----:R-:W-:-:S04]  /*28d0*/  LOP3.LUT R2, R0, UR4, RZ, 0x3c, !PT ;  /* 0x0000000400027c12 */ /* 0x002fc8000f8e3cff */
[----:B------:R-:W-:Y:S01]  /*28e0*/  SHF.L.U32 R2, R2, 0x1f, RZ ;  /* 0x0000001f02027819 */ /* 0x000fe200000006ff */
[----:B------:R-:W-:-:S07]  /*28f0*/  IMAD.U32 R0, RZ, RZ, UR5 ;  /* 0x00000005ff007e24 */ /* 0x000fce000f8e00ff */
.L_x_47:
[----:B-1----:R1:W2:Y:S02]  /*2900*/  SYNCS.PHASECHK.TRANS64.TRYWAIT P0, [R0+URZ], R2 ;  /* 0x00000002000075a7 */ /* 0x0022a400080011ff */
[----:B--2---:R-:W-:Y:S05]  /*2910*/  @!P0 NANOSLEEP.SYNCS 0x989680 ;  /* 0x009896800000895d */ /* 0x004fea0003900000 */
[----:B------:R-:W2:Y:S02]  /*2920*/  @!P0 SYNCS.PHASECHK.TRANS64 P0, [R0+URZ], R2 ;  /* 0x00000002000085a7 */ /* 0x000ea400080010ff */
[----:B--2---:R-:W-:Y:S05]  /*2930*/  @P0 EXIT ;  /* 0x000000000000094d */ /* 0x004fea0003800000 */
[----:B------:R-:W-:Y:S05]  /*2940*/  BRA `(.L_x_47) ;  /* 0xfffffffc00ec7947 */ /* 0x000fea000383ffff */
.L_x_22:
[----:B------:R-:W-:-:S04]  /*2950*/  UISETP.NE.AND UP0, UPT, UR44, URZ, UPT ;  /* 0x000000ff2c00728c */ /* 0x000fc8000bf05270 */
[----:B------:R-:W-:-:S09]  /*2960*/  UISETP.NE.OR UP0, UPT, UR12, 0x1, UP0 ;  /* 0x000000010c00788c */ /* 0x000fd20008705670 */
[----:B------:R-:W-:Y:S05]  /*2970*/  BRA.U UP0, `(.L_x_48) ;  /* 0x0000000500507547 */ /* 0x000fea000b800000 */
[----:B------:R-:W-:Y:S01]  /*2980*/  HFMA2 R9, -RZ, RZ, 0, 0 ;  /* 0x00000000ff097431 */ /* 0x000fe200000001ff */
[----:B------:R-:W-:Y:S01]  /*2990*/  ISETP.GE.U32.AND P2, PT, R14, 0x2, PT ;  /* 0x000000020e00780c */ /* 0x000fe20003f46070 */
[----:B------:R-:W-:Y:S01]  /*29a0*/  IMAD.MOV.U32 R10, RZ, RZ, 0x1 ;  /* 0x00000001ff0a7424 */ /* 0x000fe200078e00ff */
[----:B------:R-:W-:Y:S01]  /*29b0*/  MOV R4, RZ ;  /* 0x000000ff00047202 */ /* 0x000fe20000000f00 */
[----:B------:R-:W-:Y:S01]  /*29c0*/  IMAD.MOV.U32 R12, RZ, RZ, RZ ;  /* 0x000000ffff0c7224 */ /* 0x000fe200078e00ff */
[----:B------:R-:W-:Y:S01]  /*29d0*/  UMOV UR4, 0x400 ;  /* 0x0000040000047882 */ /* 0x000fe20000000000 */
[----:B------:R-:W-:Y:S01]  /*29e0*/  IMAD.MOV.U32 R11, RZ, RZ, RZ ;  /* 0x000000ffff0b7224 */ /* 0x000fe200078e00ff */
[----:B------:R-:W-:Y:S01]  /*29f0*/  ULEA UR44, UR44, UR4, 0x18 ;  /* 0x000000042c2c7291 */ /* 0x000fe2000f8ec0ff */
[----:B------:R-:W-:-:S11]  /*2a00*/  UMOV UR6, URZ ;  /* 0x000000ff00067c82 */ /* 0x000fd60008000000 */
.L_x_52:
[----:B------:R-:W-:Y:S02]  /*2a10*/  LEA R0, R4, UR44, 0x3 ;  /* 0x0000002c04007c11 */ /* 0x000fe4000f8e18ff */
[----:B------:R-:W-:-:S03]  /*2a20*/  SHF.L.U32 R2, R11, 0x1f, RZ ;  /* 0x0000001f0b027819 */ /* 0x000fc600000006ff */
[----:B------:R-:W-:Y:S01]  /*2a30*/  VIADD R3, R0, 0xf0 ;  /* 0x000000f000037836 */ /* 0x000fe20000000000 */
[----:B------:R-:W1:Y:S02]  /*2a40*/  SYNCS.PHASECHK.TRANS64.TRYWAIT P0, [R0+URZ+0xe0], R2 ;  /* 0x0000e002000075a7 */ /* 0x000e6400080011ff */
[----:B-1----:R-:W-:Y:S05]  /*2a50*/  @!P0 BRA `(.L_x_49) ;  /* 0x000000bc00548947 */ /* 0x002fea0003800000 */
.L_x_336:
[----:B------:R-:W-:Y:S01]  /*2a60*/  ULEA UR5, UR6, UR44, 0x3 ;  /* 0x0000002c06057291 */ /* 0x000fe2000f8e18ff */
[----:B-1----:R-:W-:Y:S01]  /*2a70*/  PRMT R0, RZ, 0x654, R3 ;  /* 0x00000654ff007816 */ /* 0x002fe20000000003 */
[----:B------:R-:W-:Y:S01]  /*2a80*/  @!P2 IMAD.MOV.U32 R5, RZ, RZ, 0x10 ;  /* 0x00000010ff05a424 */ /* 0x000fe200078e00ff */
[----:B------:R-:W-:Y:S01]  /*2a90*/  SHF.L.U32 R2, R10, 0x1f, RZ ;  /* 0x0000001f0a027819 */ /* 0x000fe200000006ff */
[----:B------:R-:W-:Y:S01]  /*2aa0*/  UIADD3 UR4, UPT, UPT, UR5, 0xa0, URZ ;  /* 0x000000a005047890 */ /* 0x000fe2000fffe0ff */
[----:B------:R1:W-:Y:S04]  /*2ab0*/  SYNCS.ARRIVE.TRANS64.RED.A1T0 RZ, [R0+URZ], RZ ;  /* 0x000000ff00ff79a7 */ /* 0x0003e800081004ff */
[----:B------:R-:W2:Y:S01]  /*2ac0*/  SYNCS.PHASECHK.TRANS64.TRYWAIT P0, [UR5+0xb0], R2 ;  /* 0x0000b002ff0075a7 */ /* 0x000ea20008001105 */
[----:B-1----:R-:W-:-:S05]  /*2ad0*/  IMAD.U32 R0, RZ, RZ, UR4 ;  /* 0x00000004ff007e24 */ /* 0x002fca000f8e00ff */
[----:B------:R-:W-:Y:S01]  /*2ae0*/  PRMT R0, R14, 0x654, R0 ;  /* 0x000006540e007816 */ /* 0x000fe20000000000 */
[----:B--2---:R-:W-:Y:S06]  /*2af0*/  @!P0 BRA `(.L_x_50) ;  /* 0x000000bc00408947 */ /* 0x004fec0003800000 */
.L_x_338:
[----:B------:R-:W-:Y:S01]  /*2b00*/  ULEA UR4, UR6, UR44, 0x4 ;  /* 0x0000002c06047291 */ /* 0x000fe2000f8e20ff */
[----:B------:R-:W-:Y:S01]  /*2b10*/  SEL R13, R0, R13, !P2 ;  /* 0x0000000d000d7207 */ /* 0x000fe20005000000 */
[----:B------:R-:W-:Y:S01]  /*2b20*/  UIADD3 UR5, UPT, UPT, UR5, 0xa0, URZ ;  /* 0x000000a005057890 */ /* 0x000fe2000fffe0ff */
[----:B------:R-:W-:Y:S01]  /*2b30*/  LEA R0, R9, UR44, 0x3 ;  /* 0x0000002c09007c11 */ /* 0x000fe2000f8e18ff */
[----:B------:R-:W-:Y:S01]  /*2b40*/  UIADD3 UR4, UPT, UPT, UR4, 0x110, URZ ;  /* 0x0000011004047890 */ /* 0x000fe2000fffe0ff */
[----:B-1----:R-:W-:Y:S01]  /*2b50*/  SHF.L.U32 R2, R12, 0x1f, RZ ;  /* 0x0000001f0c027819 */ /* 0x002fe200000006ff */
[----:B------:R1:W-:Y:S01]  /*2b60*/  @!P2 SYNCS.ARRIVE.TRANS64.RED RZ, [R13+URZ], R5 ;  /* 0x000000050dffa9a7 */ /* 0x0003e200080004ff */
[----:B------:R-:W-:Y:S01]  /*2b70*/  UIADD3 UR6, UPT, UPT, UR6, 0x1, URZ ;  /* 0x0000000106067890 */ /* 0x000fe2000fffe0ff */
[----:B------:R-:W-:-:S03]  /*2b80*/  VIADD R8, R4, 0x1 ;  /* 0x0000000104087836 */ /* 0x000fc60000000000 */
[----:B------:R-:W-:Y:S02]  /*2b90*/  UISETP.NE.AND UP0, UPT, UR6, 0x2, UPT ;  /* 0x000000020600788c */ /* 0x000fe4000bf05270 */
[----:B------:R-:W-:Y:S06]  /*2ba0*/  UGETNEXTWORKID.BROADCAST [UR4], [UR5] ;  /* 0x00000000040073ca */ /* 0x000fec0008000100 */
[----:B------:R-:W-:Y:S01]  /*2bb0*/  USEL UR4, URZ, 0x1, UP0 ;  /* 0x00000001ff047887 */ /* 0x000fe20008000000 */
[----:B------:R-:W-:Y:S01]  /*2bc0*/  ISETP.NE.AND P0, PT, R8, 0x2, PT ;  /* 0x000000020800780c */ /* 0x000fe20003f05270 */
[----:B------:R-:W-:Y:S01]  /*2bd0*/  USEL UR6, UR6, URZ, UP0 ;  /* 0x000000ff06067287 */ /* 0x000fe20008000000 */
[----:B------:R-:W2:Y:S03]  /*2be0*/  SYNCS.PHASECHK.TRANS64.TRYWAIT P1, [R0+URZ+0xa0], R2 ;  /* 0x0000a002000075a7 */ /* 0x000ea600080211ff */
[----:B------:R-:W-:Y:S01]  /*2bf0*/  LOP3.LUT R10, R10, UR4, RZ, 0x3c, !PT ;  /* 0x000000040a0a7c12 */ /* 0x000fe2000f8e3cff */
[----:B-12---:R-:W-:Y:S07]  /*2c00*/  @!P1 BRA `(.L_x_51) ;  /* 0x000000bc00149947 */ /* 0x006fee0003800000 */
.L_x_339:
[----:B-1----:R-:W-:Y:S01]  /*2c10*/  LEA R2, R9, UR44, 0x4 ;  /* 0x0000002c09027c11 */ /* 0x002fe2000f8e20ff */
[----:B------:R-:W-:-:S04]  /*2c20*/  VIADD R0, R0, 0xb0 ;  /* 0x000000b000007836 */ /* 0x000fc80000000000 */
[----:B------:R1:W2:Y:S01]  /*2c30*/  LDS.128 R4, [R2+0x110] ;  /* 0x0001100002047984 */ /* 0x0002a20000000c00 */
[----:B------:R-:W-:Y:S01]  /*2c40*/  PRMT R0, RZ, 0x654, R0 ;  /* 0x00000654ff007816 */ /* 0x000fe20000000000 */
[----:B------:R-:W-:Y:S01]  /*2c50*/  @!PT LDS RZ, [RZ] ;  /* 0x00000000fffff984 */ /* 0x000fe20000000800 */
[----:B------:R-:W-:Y:S01]  /*2c60*/  @!PT LDS RZ, [RZ] ;  /* 0x00000000fffff984 */ /* 0x000fe20000000800 */
[----:B------:R-:W-:Y:S01]  /*2c70*/  @!PT LDS RZ, [RZ] ;  /* 0x00000000fffff984 */ /* 0x000fe20000000800 */
[----:B------:R-:W-:Y:S01]  /*2c80*/  @!PT LDS RZ, [RZ] ;  /* 0x00000000fffff984 */ /* 0x000fe20000000800 */
[----:B------:R3:W-:Y:S06]  /*2c90*/  MEMBAR.ALL.CTA ;  /* 0x0000000000007992 */ /* 0x0007ec0000008000 */
[----:B---3--:R-:W3:Y:S01]  /*2ca0*/  FENCE.VIEW.ASYNC.S ;  /* 0x00000000000073c6 */ /* 0x008ee20000000000 */
[----:B-1----:R-:W-:-:S04]  /*2cb0*/  SEL R2, RZ, 0x1, P0 ;  /* 0x00000001ff027807 */ /* 0x002fc80000000000 */
[----:B------:R-:W-:Y:S01]  /*2cc0*/  LOP3.LUT R11, R11, R2, RZ, 0x3c, !PT ;  /* 0x000000020b0b7212 */ /* 0x000fe200078e3cff */
[----:B---3--:R1:W-:Y:S01]  /*2cd0*/  SYNCS.ARRIVE.TRANS64.RED.A1T0 RZ, [R0+URZ], RZ ;  /* 0x000000ff00ff79a7 */ /* 0x0083e200081004ff */
[----:B--2---:R-:W-:Y:S02]  /*2ce0*/  LOP3.LUT P3, RZ, R6, 0x1, RZ, 0xc0, !PT ;  /* 0x0000000106ff7812 */ /* 0x004fe4000786c0ff */
[----:B------:R-:W-:Y:S01]  /*2cf0*/  SEL R4, R8, RZ, P0 ;  /* 0x000000ff08047207 */ /* 0x000fe20000000000 */
[----:B-1----:R-:W-:-:S05]  /*2d00*/  VIADD R0, R9, 0x1 ;  /* 0x0000000109007836 */ /* 0x002fca0000000000 */
[----:B------:R-:W-:-:S04]  /*2d10*/  ISETP.NE.AND P1, PT, R0, 0x2, PT ;  /* 0x000000020000780c */ /* 0x000fc80003f25270 */
[----:B------:R-:W-:Y:S02]  /*2d20*/  SEL R3, RZ, 0x1, P1 ;  /* 0x00000001ff037807 */ /* 0x000fe40000800000 */
[----:B------:R-:W-:Y:S02]  /*2d30*/  SEL R9, R0, RZ, P1 ;  /* 0x000000ff00097207 */ /* 0x000fe40000800000 */
[----:B------:R-:W-:Y:S01]  /*2d40*/  LOP3.LUT R12, R12, R3, RZ, 0x3c, !PT ;  /* 0x000000030c0c7212 */ /* 0x000fe200078e3cff */
[----:B------:R-:W-:Y:S06]  /*2d50*/  @P3 BRA `(.L_x_52) ;  /* 0xfffffffc002c3947 */ /* 0x000fec000383ffff */
[----:B------:R-:W-:Y:S01]  /*2d60*/  ULEA UR5, UR6, UR44, 0x3 ;  /* 0x0000002c06057291 */ /* 0x000fe2000f8e18ff */
[----:B------:R-:W-:-:S08]  /*2d70*/  SHF.L.U32 R0, R10, 0x1f, RZ ;  /* 0x0000001f0a007819 */ /* 0x000fd000000006ff */
[----:B------:R-:W1:Y:S02]  /*2d80*/  SYNCS.PHASECHK.TRANS64 P0, [UR5+0xb0], R0 ;  /* 0x0000b000ff0075a7 */ /* 0x000e640008001005 */
[----:B-1----:R-:W-:Y:S05]  /*2d90*/  @P0 BRA `(.L_x_53) ;  /* 0x0000000000080947 */ /* 0x002fea0003800000 */
[----:B------:R-:W1:Y:S02]  /*2da0*/  SYNCS.PHASECHK.TRANS64.TRYWAIT P0, [UR5+0xb0], R0 ;  /* 0x0000b000ff0075a7 */ /* 0x000e640008001105 */
[----:B-1----:R-:W-:Y:S05]  /*2db0*/  @!P0 BRA `(.L_x_54) ;  /* 0x000000b800bc8947 */ /* 0x002fea0003800000 */
.L_x_53:
[----:B------:R-:W-:-:S04]  /*2dc0*/  UIADD3 UR4, UPT, UPT, UR6, 0x1, URZ ;  /* 0x0000000106047890 */ /* 0x000fc8000fffe0ff */
[----:B------:R-:W-:-:S04]  /*2dd0*/  UISETP.NE.AND UP0, UPT, UR4, 0x2, UPT ;  /* 0x000000020400788c */ /* 0x000fc8000bf05270 */
[----:B------:R-:W-:Y:S02]  /*2de0*/  USEL UR7, URZ, 0x1, UP0 ;  /* 0x00000001ff077887 */ /* 0x000fe40008000000 */
[----:B------:R-:W-:-:S04]  /*2df0*/  USEL UR4, UR4, URZ, UP0 ;  /* 0x000000ff04047287 */ /* 0x000fc80008000000 */
[----:B------:R-:W-:Y:S01]  /*2e00*/  ULEA UR4, UR4, UR44, 0x3 ;  /* 0x0000002c04047291 */ /* 0x000fe2000f8e18ff */
[----:B-1----:R-:W-:-:S04]  /*2e10*/  LOP3.LUT R2, R10, UR7, RZ, 0x3c, !PT ;  /* 0x000000070a027c12 */ /* 0x002fc8000f8e3cff */
[----:B------:R-:W-:-:S04]  /*2e20*/  SHF.L.U32 R0, R2, 0x1f, RZ ;  /* 0x0000001f02007819 */ /* 0x000fc800000006ff */
[----:B------:R-:W1:Y:S02]  /*2e30*/  SYNCS.PHASECHK.TRANS64 P0, [UR4+0xb0], R0 ;  /* 0x0000b000ff0075a7 */ /* 0x000e640008001004 */
[----:B-1----:R-:W-:Y:S05]  /*2e40*/  @P0 EXIT ;  /* 0x000000000000094d */ /* 0x002fea0003800000 */
[----:B------:R-:W-:Y:S02]  /*2e50*/  SHF.L.U32 R2, R2, 0x1f, RZ ;  /* 0x0000001f02027819 */ /* 0x000fe400000006ff */
[----:B------:R-:W-:-:S07]  /*2e60*/  MOV R0, UR4 ;  /* 0x0000000400007c02 */ /* 0x000fce0008000f00 */
.L_x_55:
[----:B-1----:R1:W2:Y:S02]  /*2e70*/  SYNCS.PHASECHK.TRANS64.TRYWAIT P0, [R0+URZ+0xb0], R2 ;  /* 0x0000b002000075a7 */ /* 0x0022a400080011ff */
[----:B--2---:R-:W-:Y:S05]  /*2e80*/  @!P0 NANOSLEEP.SYNCS 0x989680 ;  /* 0x009896800000895d */ /* 0x004fea0003900000 */
[----:B------:R-:W2:Y:S02]  /*2e90*/  @!P0 SYNCS.PHASECHK.TRANS64 P0, [R0+URZ+0xb0], R2 ;  /* 0x0000b002000085a7 */ /* 0x000ea400080010ff */
[----:B--2---:R-:W-:Y:S05]  /*2ea0*/  @P0 EXIT ;  /* 0x000000000000094d */ /* 0x004fea0003800000 */
[----:B------:R-:W-:Y:S05]  /*2eb0*/  BRA `(.L_x_55) ;  /* 0xfffffffc00ec7947 */ /* 0x000fea000383ffff */
.L_x_48:
[----:B------:R-:W-:Y:S05]  /*2ec0*/  BRA.U UP5, `(.L_x_56) ;  /* 0x0000001105947547 */ /* 0x000fea000b800000 */
[----:B------:R-:W-:Y:S01]  /*2ed0*/  UMOV UR4, 0x40 ;  /* 0x0000004000047882 */ /* 0x000fe20000000000 */
[----:B------:R-:W-:Y:S01]  /*2ee0*/  NOP ;  /* 0x0000000000007918 */ /* 0x000fe20000000000 */
[----:B------:R-:W-:Y:S01]  /*2ef0*/  ULEA UR4, UR44, UR4, 0x18 ;  /* 0x000000042c047291 */ /* 0x000fe2000f8ec0ff */
[----:B------:R-:W-:Y:S02]  /*2f00*/  UMOV UR5, 0x400 ;  /* 0x0000040000057882 */ /* 0x000fe40000000000 */
[----:B------:R-:W-:-:S06]  /*2f10*/  ULEA UR44, UR44, UR5, 0x18 ;  /* 0x000000052c2c7291 */ /* 0x000fcc000f8ec0ff */
[----:B------:R-:W1:Y:S02]  /*2f20*/  LDS.U8 R0, [UR4+0x1c] ;  /* 0x00001c04ff007984 */ /* 0x000e640008000000 */
[----:B-1----:R-:W-:-:S13]  /*2f30*/  ISETP.NE.AND P0, PT, R0, RZ, PT ;  /* 0x000000ff0000720c */ /* 0x002fda0003f05270 */
[----:B------:R-:W-:Y:S05]  /*2f40*/  @P0 BRA `(.L_x_57) ;  /* 0x0000000400080947 */ /* 0x000fea0003800000 */
[----:B------:R-:W-:Y:S02]  /*2f50*/  UISETP.NE.U32.AND UP1, UPT, UR11, 0x1, UPT ;  /* 0x000000010b00788c */ /* 0x000fe4000bf25070 */
[----:B------:R-:W-:-:S07]  /*2f60*/  UIADD3 UR6, UPT, UPT, UR4, 0x8, URZ ;  /* 0x0000000804067890 */ /* 0x000fce000fffe0ff */
[----:B------:R-:W-:Y:S05]  /*2f70*/  BRA.U !UP1, `(.L_x_58) ;  /* 0x00000001099c7547 */ /* 0x000fea000b800000 */
[----:B------:R-:W-:Y:S01]  /*2f80*/  ELECT P0, URZ, PT ;  /* 0x0000000000ff782f */ /* 0x000fe20003800000 */
[----:B------:R-:W-:-:S12]  /*2f90*/  BSSY B0, `(.L_x_58) ;  /* 0x0000025000007945 */ /* 0x000fd80003800000 */
[----:B------:R-:W-:Y:S05]  /*2fa0*/  @!P0 BRA `(.L_x_59) ;  /* 0x00000000008c8947 */ /* 0x000fea0003800000 */
[----:B------:R-:W-:-:S05]  /*2fb0*/  UMOV UR5, 0x10 ;  /* 0x0000001000057882 */ /* 0x000fca0000000000 */
[----:B------:R-:W-:Y:S04]  /*2fc0*/  DEPBAR.LE SB1, 0x36 ;  /* 0x00009d800000791a */ /* 0x000fe80000000000 */
[----:B------:R-:W1:Y:S02]  /*2fd0*/  UTCATOMSWS.2CTA.FIND_AND_SET.ALIGN UP0, UR5, UR5 ;  /* 0x00000005000575e3 */ /* 0x000e640008200800 */
[----:B-1----:R-:W-:Y:S01]  /*2fe0*/  MOV R0, UR5 ;  /* 0x0000000500007c02 */ /* 0x002fe20008000f00 */
[----:B------:R-:W-:Y:S06]  /*2ff0*/  BRA.U UP0, `(.L_x_60) ;  /* 0x0000000100187547 */ /* 0x000fec000b800000 */
.L_x_61:
[----:B------:R-:W-:Y:S05]  /*3000*/  NANOSLEEP 0x64 ;  /* 0x000000640000795d */ /* 0x000fea0003800000 */
[----:B------:R-:W-:-:S05]  /*3010*/  UMOV UR5, 0x10 ;  /* 0x0000001000057882 */ /* 0x000fca0000000000 */
[----:B------:R-:W-:Y:S04]  /*3020*/  DEPBAR.LE SB1, 0x36 ;  /* 0x00009d800000791a */ /* 0x000fe80000000000 */
[----:B------:R-:W1:Y:S02]  /*3030*/  UTCATOMSWS.2CTA.FIND_AND_SET.ALIGN UP0, UR5, UR5 ;  /* 0x00000005000575e3 */ /* 0x000e640008200800 */
[----:B-1----:R-:W-:Y:S01]  /*3040*/  MOV R0, UR5 ;  /* 0x0000000500007c02 */ /* 0x002fe20008000f00 */
[----:B------:R-:W-:Y:S05]  /*3050*/  BRA.U !UP0, `(.L_x_61) ;  /* 0xfffffffd08e87547 */ /* 0x000fea000b83ffff */
.L_x_60:
[----:B------:R-:W1:Y:S01]  /*3060*/  LDS R2, [UR4+0x10] ;  /* 0x00001004ff027984 */ /* 0x000e620008000800 */
[----:B------:R-:W-:Y:S01]  /*3070*/  IMAD.U32 R3, RZ, RZ, UR44 ;  /* 0x0000002cff037e24 */ /* 0x000fe2000f8e00ff */
[----:B------:R-:W-:-:S03]  /*3080*/  MOV R4, UR10 ;  /* 0x0000000a00047c02 */ /* 0x000fc60008000f00 */
[----:B------:R-:W-:Y:S01]  /*3090*/  VIADD R3, R3, 0x130 ;  /* 0x0000013003037836 */ /* 0x000fe20000000000 */
[----:B-1----:R-:W-:-:S04]  /*30a0*/  SHF.L.U32 R2, R2, 0x1f, RZ ;  /* 0x0000001f02027819 */ /* 0x002fc800000006ff */
[----:B------:R-:W1:Y:S02]  /*30b0*/  SYNCS.PHASECHK.TRANS64.TRYWAIT P0, [UR4+0x8], R2 ;  /* 0x00000802ff0075a7 */ /* 0x000e640008001104 */
[----:B-1----:R-:W-:Y:S05]  /*30c0*/  @P0 BRA `(.L_x_62) ;  /* 0x0000000000080947 */ /* 0x002fea0003800000 */
[----:B------:R-:W1:Y:S02]  /*30d0*/  SYNCS.PHASECHK.TRANS64.TRYWAIT P0, [UR4+0x8], R2 ;  /* 0x00000802ff0075a7 */ /* 0x000e640008001104 */
[----:B-1----:R-:W-:Y:S05]  /*30e0*/  @!P0 BRA `(.L_x_63) ;  /* 0x000000b800088947 */ /* 0x002fea0003800000 */
.L_x_62:
[----:B------:R-:W-:Y:S01]  /*30f0*/  HFMA2 R9, -RZ, RZ, 0, 5.9604644775390625e-08 ;  /* 0x00000001ff097431 */ /* 0x000fe200000001ff */
[----:B------:R-:W-:Y:S01]  /*3100*/  UPRMT UR5, UR10, 0x654, UR6 ;  /* 0x000006540a057896 */ /* 0x000fe20008000006 */
[----:B------:R-:W-:Y:S01]  /*3110*/  PRMT R4, R4, 0x654, R3 ;  /* 0x0000065404047816 */ /* 0x000fe20000000003 */
[----:B------:R-:W-:Y:S02]  /*3120*/  IMAD.MOV.U32 R3, RZ, RZ, 0xffff ;  /* 0x0000ffffff037424 */ /* 0x000fe400078e00ff */
[----:B------:R-:W-:Y:S02]  /*3130*/  IMAD.MOV.U32 R10, RZ, RZ, 0x4 ;  /* 0x00000004ff0a7424 */ /* 0x000fe400078e00ff */
[----:B------:R-:W-:Y:S01]  /*3140*/  IMAD.SHL.U32 R6, R0, 0x20, RZ ;  /* 0x0000002000067824 */ /* 0x000fe200078e00ff */
[----:B-1----:R-:W-:Y:S02]  /*3150*/  MOV R5, UR5 ;  /* 0x0000000500057c02 */ /* 0x002fe40008000f00 */
[-C--:B------:R-:W-:Y:S01]  /*3160*/  SHF.L.U32 R3, R3, R0.reuse, RZ ;  /* 0x0000000003037219 */ /* 0x080fe200000006ff */
[----:B------:R1:W-:Y:S01]  /*3170*/  SYNCS.ARRIVE.TRANS64.RED RZ, [UR5], R10 ;  /* 0x0000000affff79a7 */ /* 0x0003e20008000405 */
[----:B------:R-:W-:Y:S01]  /*3180*/  SHF.L.U32 R2, R9, R0, RZ ;  /* 0x0000000009027219 */ /* 0x000fe200000006ff */
[----:B------:R1:W-:Y:S04]  /*3190*/  STS [UR44+0x130], R6 ;  /* 0x00013006ff007988 */ /* 0x0003e8000800082c */
[----:B------:R1:W-:Y:S04]  /*31a0*/  STAS [R4.64], R0 ;  /* 0x0000000004007dbd */ /* 0x0003e8000c0008ff */
[----:B------:R1:W-:Y:S04]  /*31b0*/  ATOMS.OR RZ, [UR4+0x14], R3 ;  /* 0x00001403ffff798c */ /* 0x0003e8000b000004 */
[----:B------:R1:W-:Y:S04]  /*31c0*/  ATOMS.OR RZ, [UR4+0x18], R2 ;  /* 0x00001802ffff798c */ /* 0x0003e8000b000004 */
[----:B------:R1:W-:Y:S02]  /*31d0*/  ATOMS.XOR RZ, [UR4+0x10], R9 ;  /* 0x00001009ffff798c */ /* 0x0003e4000b800004 */
.L_x_59:
[----:B------:R-:W-:Y:S05]  /*31e0*/  BSYNC B0 ;  /* 0x0000000000007941 */ /* 0x000fea0003800000 */
.L_x_58:
[----:B------:R-:W-:Y:S05]  /*31f0*/  BRA.U UP1, `(.L_x_64) ;  /* 0x00000001016c7547 */ /* 0x000fea000b800000 */
[----:B------:R-:W-:-:S03]  /*3200*/  UMOV UR5, 0xffffffff ;  /* 0xffffffff00057882 */ /* 0x000fc60000000000 */
[----:B------:R-:W-:Y:S05]  /*3210*/  BRA.DIV UR5, `(.L_x_65) ;  /* 0x000000b605d47947 */ /* 0x000fea000b800000 */
[----:B------:R-:W-:-:S13]  /*3220*/  ELECT P6, URZ, PT ;  /* 0x0000000000ff782f */ /* 0x000fda00038c0000 */
.L_x_343:
[----:B------:R-:W-:Y:S05]  /*3230*/  @!P6 BRA `(.L_x_64) ;  /* 0x00000000005ce947 */ /* 0x000fea0003800000 */
[----:B-1----:R-:W1:Y:S02]  /*3240*/  LDS R0, [UR4+0x10] ;  /* 0x00001004ff007984 */ /* 0x002e640008000800 */
[----:B-1----:R-:W-:-:S04]  /*3250*/  SHF.L.U32 R0, R0, 0x1f, RZ ;  /* 0x0000001f00007819 */ /* 0x002fc800000006ff */
[----:B------:R-:W1:Y:S02]  /*3260*/  SYNCS.PHASECHK.TRANS64.TRYWAIT P0, [UR4+0x8], R0 ;  /* 0x00000800ff0075a7 */ /* 0x000e640008001104 */
[----:B-1----:R-:W-:Y:S05]  /*3270*/  @P0 BRA `(.L_x_66) ;  /* 0x0000000000080947 */ /* 0x002fea0003800000 */
[----:B------:R-:W1:Y:S02]  /*3280*/  SYNCS.PHASECHK.TRANS64.TRYWAIT P0, [UR4+0x8], R0 ;  /* 0x00000800ff0075a7 */ /* 0x000e640008001104 */
[----:B-1----:R-:W-:Y:S05]  /*3290*/  @!P0 BRA `(.L_x_67) ;  /* 0x000000b400d48947 */ /* 0x002fea0003800000 */
.L_x_66:
[----:B-1----:R-:W1:Y:S01]  /*32a0*/  LDS R0, [UR44+0x130] ;  /* 0x0001302cff007984 */ /* 0x002e620008000800 */
[----:B------:R-:W-:Y:S02]  /*32b0*/  HFMA2 R4, -RZ, RZ, 0, 5.9604644775390625e-08 ;  /* 0x00000001ff047431 */ /* 0x000fe400000001ff */
[----:B------:R-:W-:Y:S01]  /*32c0*/  IMAD.MOV.U32 R2, RZ, RZ, 0xffff ;  /* 0x0000ffffff027424 */ /* 0x000fe200078e00ff */
[----:B------:R-:W-:Y:S01]  /*32d0*/  UPRMT UR5, UR10, 0x654, UR6 ;  /* 0x000006540a057896 */ /* 0x000fe20008000006 */
[----:B-1----:R-:W-:-:S03]  /*32e0*/  IMAD.SHL.U32 R3, R0, 0x20, RZ ;  /* 0x0000002000037824 */ /* 0x002fc600078e00ff */
[-C--:B------:R-:W-:Y:S02]  /*32f0*/  SHF.L.U32 R2, R2, R0.reuse, RZ ;  /* 0x0000000002027219 */ /* 0x080fe400000006ff */
[----:B------:R-:W-:Y:S01]  /*3300*/  SHF.L.U32 R0, R4, R0, RZ ;  /* 0x0000000004007219 */ /* 0x000fe200000006ff */
[----:B------:R2:W-:Y:S04]  /*3310*/  STS [UR44+0x130], R3 ;  /* 0x00013003ff007988 */ /* 0x0005e8000800082c */
[----:B------:R2:W-:Y:S04]  /*3320*/  ATOMS.OR RZ, [UR4+0x14], R2 ;  /* 0x00001402ffff798c */ /* 0x0005e8000b000004 */
[----:B------:R2:W-:Y:S01]  /*3330*/  ATOMS.OR RZ, [UR4+0x18], R0 ;  /* 0x00001800ffff798c */ /* 0x0005e2000b000004 */
[----:B------:R-:W-:Y:S03]  /*3340*/  SYNCS.ARRIVE.TRANS64.RED.A1T0 RZ, [UR5], RZ ;  /* 0x000000ffffff79a7 */ /* 0x000fe60008100405 */
[----:B------:R2:W-:Y:S01]  /*3350*/  ATOMS.XOR RZ, [UR4+0x10], R4 ;  /* 0x00001004ffff798c */ /* 0x0005e2000b800004 */
[----:B------:R-:W-:Y:S05]  /*3360*/  BRA `(.L_x_64) ;  /* 0x0000000000107947 */ /* 0x000fea0003800000 */
.L_x_57:
[----:B------:R-:W-:Y:S02]  /*3370*/  MOV R0, 0xffffffff ;  /* 0xffffffff00007802 */ /* 0x000fe40000000f00 */
[----:B------:R-:W-:-:S03]  /*3380*/  MOV R2, 0x33b0 ;  /* 0x000033b000027802 */ /* 0x000fc60000000f00 */
[----:B------:R1:W-:Y:S04]  /*3390*/  STS [UR44+0x130], R0 ;  /* 0x00013000ff007988 */ /* 0x0003e8000800082c */
[----:B-1---5:R-:W-:Y:S05]  /*33a0*/  CALL.REL.NOINC `($__internal_1_$__cuda_sm10x_tcgen05_guardrail_trap_phase_invalid_during_alloc) ;  /* 0x000000bc003c7944 */ /* 0x022fea0003c00000 */
.L_x_64:
[----:B------:R-:W-:Y:S05]  /*33b0*/  WARPSYNC.ALL ;  /* 0x0000000000007948 */ /* 0x000fea0003800000 */
[----:B------:R-:W3:Y:S01]  /*33c0*/  S2UR UR5, SR_CgaCtaId ;  /* 0x00000000000579c3 */ /* 0x000ee20000008800 */
[----:B------:R-:W-:Y:S01]  /*33d0*/  UMOV UR4, 0x400 ;  /* 0x0000040000047882 */ /* 0x000fe20000000000 */
[----:B------:R-:W-:-:S06]  /*33e0*/  NOP ;  /* 0x0000000000007918 */ /* 0x000fcc0000000000 */
[----:B------:R-:W-:Y:S06]  /*33f0*/  BAR.ARV 0x6, 0xa0 ;  /* 0x0182800000007b1d */ /* 0x000fec0000002000 */
[----:B------:R-:W4:Y:S01]  /*3400*/  LDCU UR6, c[0x0][0x38c] ;  /* 0x00007180ff0677ac */ /* 0x000f220008000800 */
[----:B-12---:R-:W-:Y:S01]  /*3410*/  LOP3.LUT R2, R7, 0xffff, RZ, 0xc0, !PT ;  /* 0x0000ffff07027812 */ /* 0x006fe200078ec0ff */
[----:B------:R-:W-:Y:S01]  /*3420*/  IMAD.MOV.U32 R6, RZ, RZ, 0x1 ;  /* 0x00000001ff067424 */ /* 0x000fe200078e00ff */
[----:B------:R-:W-:Y:S01]  /*3430*/  LOP3.LUT R0, R8, 0xffff, RZ, 0xc0, !PT ;  /* 0x0000ffff08007812 */ /* 0x000fe200078ec0ff */
[----:B------:R-:W-:Y:S01]  /*3440*/  IMAD.MOV.U32 R7, RZ, RZ, RZ ;  /* 0x000000ffff077224 */ /* 0x000fe200078e00ff */
[----:B------:R-:W-:Y:S01]  /*3450*/  R2UR UR12, R2 ;  /* 0x00000000020c72ca */ /* 0x000fe200000e0000 */
[----:B------:R-:W-:Y:S01]  /*3460*/  IMAD.MOV.U32 R2, RZ, RZ, RZ ;  /* 0x000000ffff027224 */ /* 0x000fe200078e00ff */
[----:B------:R-:W-:Y:S01]  /*3470*/  R2UR UR9, R0 ;  /* 0x00000000000972ca */ /* 0x000fe200000e0000 */
[----:B------:R-:W-:Y:S01]  /*3480*/  IMAD.MOV.U32 R0, RZ, RZ, RZ ;  /* 0x000000ffff007224 */ /* 0x000fe200078e00ff */
[----:B------:R-:W-:Y:S01]  /*3490*/  UMOV UR19, URZ ;  /* 0x000000ff00137c82 */ /* 0x000fe20008000000 */
[----:B---3--:R-:W-:Y:S01]  /*34a0*/  ULEA UR5, UR5, UR4, 0x18 ;  /* 0x0000000405057291 */ /* 0x008fe2000f8ec0ff */
[----:B------:R-:W-:Y:S01]  /*34b0*/  UMOV UR18, URZ ;  /* 0x000000ff00127c82 */ /* 0x000fe20008000000 */
[----:B------:R-:W-:-:S02]  /*34c0*/  UMOV UR17, URZ ;  /* 0x000000ff00117c82 */ /* 0x000fc40008000000 */
[----:B------:R-:W-:Y:S02]  /*34d0*/  UIADD3 UR13, UPT, UPT, UR5, 0x10800, URZ ;  /* 0x00010800050d7890 */ /* 0x000fe4000fffe0ff */
[----:B------:R-:W-:Y:S02]  /*34e0*/  UIADD3 UR14, UPT, UPT, UR5, 0x24800, URZ ;  /* 0x00024800050e7890 */ /* 0x000fe4000fffe0ff */
[----:B----4-:R-:W-:Y:S01]  /*34f0*/  UIADD3 UR6, UPT, UPT, UR6, 0x3f, URZ ;  /* 0x0000003f06067890 */ /* 0x010fe2000fffe0ff */
[----:B------:R-:W1:Y:S01]  /*3500*/  LDS R3, [UR5+0x130] ;  /* 0x00013005ff037984 */ /* 0x000e620008000800 */
[----:B------:R-:W-:Y:S02]  /*3510*/  USHF.R.U32.HI UR13, URZ, 0x4, UR13 ;  /* 0x00000004ff0d7899 */ /* 0x000fe4000801160d */
[----:B------:R-:W-:Y:S02]  /*3520*/  USHF.R.S32.HI UR4, URZ, 0x1f, UR6 ;  /* 0x0000001fff047899 */ /* 0x000fe40008011406 */
[----:B------:R-:W-:-:S02]  /*3530*/  USHF.R.U32.HI UR14, URZ, 0x4, UR14 ;  /* 0x00000004ff0e7899 */ /* 0x000fc4000801160e */
[----:B------:R-:W-:Y:S02]  /*3540*/  ULEA.HI UR4, UR4, UR6, URZ, 0x6 ;  /* 0x0000000604047291 */ /* 0x000fe4000f8f30ff */
[----:B------:R-:W-:Y:S02]  /*3550*/  ULOP3.LUT UR13, UR13, 0x3fff, URZ, 0xc0, !UPT ;  /* 0x00003fff0d0d7892 */ /* 0x000fe4000f8ec0ff */
[----:B------:R-:W-:Y:S02]  /*3560*/  USHF.R.S32.HI UR4, URZ, 0x6, UR4 ;  /* 0x00000006ff047899 */ /* 0x000fe40008011404 */
[----:B------:R-:W-:Y:S02]  /*3570*/  ULOP3.LUT UR14, UR14, 0x3fff, URZ, 0xc0, !UPT ;  /* 0x00003fff0e0e7892 */ /* 0x000fe4000f8ec0ff */
[----:B------:R-:W-:Y:S02]  /*3580*/  UISETP.LT.AND UP0, UPT, UR4, 0x1, UPT ;  /* 0x000000010400788c */ /* 0x000fe4000bf01270 */
[----:B------:R-:W-:Y:S01]  /*3590*/  UISETP.NE.AND UP3, UPT, UR11, URZ, UPT ;  /* 0x000000ff0b00728c */ /* 0x000fe2000bf65270 */
[----:B------:R-:W-:Y:S01]  /*35a0*/  UMOV UR28, 0x0 ;  /* 0x00000000001c7882 */ /* 0x000fe20000000000 */
[----:B------:R-:W-:Y:S01]  /*35b0*/  UMOV UR29, 0x10400010 ;  /* 0x10400010001d7882 */ /* 0x000fe20000000000 */
[----:B------:R-:W-:-:S02]  /*35c0*/  ULOP3.LUT UR13, UR13, 0x10000, URZ, 0xfc, !UPT ;  /* 0x000100000d0d7892 */ /* 0x000fc4000f8efcff */
[----:B------:R-:W-:Y:S02]  /*35d0*/  ULOP3.LUT UR14, UR14, 0x10000, URZ, 0xfc, !UPT ;  /* 0x000100000e0e7892 */ /* 0x000fe4000f8efcff */
[----:B------:R-:W-:Y:S01]  /*35e0*/  USEL UR20, UR4, 0x1, !UP0 ;  /* 0x0000000104147887 */ /* 0x000fe2000c000000 */
[----:B------:R-:W-:Y:S01]  /*35f0*/  UMOV UR26, 0x0 ;  /* 0x00000000001a7882 */ /* 0x000fe20000000000 */
[----:B------:R-:W-:Y:S01]  /*3600*/  UMOV UR27, 0x10400010 ;  /* 0x10400010001b7882 */ /* 0x000fe20000000000 */
[----:B------:R-:W-:Y:S01]  /*3610*/  UMOV UR24, 0x0 ;  /* 0x0000000000187882 */ /* 0x000fe20000000000 */
[----:B------:R-:W-:Y:S01]  /*3620*/  UMOV UR25, 0x10400010 ;  /* 0x1040001000197882 */ /* 0x000fe20000000000 */
[----:B------:R-:W-:Y:S01]  /*3630*/  UMOV UR22, 0x0 ;  /* 0x0000000000167882 */ /* 0x000fe20000000000 */
[----:B------:R-:W-:Y:S01]  /*3640*/  UMOV UR23, 0x10400010 ;  /* 0x1040001000177882 */ /* 0x000fe20000000000 */
[----:B-1----:R-:W-:-:S15]  /*3650*/  R2UR UR21, R3 ;  /* 0x00000000031572ca */ /* 0x002fde00000e0000 */
.L_x_75:
[C---:B------:R-:W-:Y:S02]  /*3660*/  LEA R3, R2.reuse, UR5, 0x3 ;  /* 0x0000000502037c11 */ /* 0x040fe4000f8e18ff */
[----:B------:R-:W-:Y:S02]  /*3670*/  SHF.L.U32 R4, R7, 0x1f, RZ ;  /* 0x0000001f07047819 */ /* 0x000fe400000006ff */
[----:B------:R-:W-:Y:S02]  /*3680*/  LEA R5, R2, UR5, 0x4 ;  /* 0x0000000502057c11 */ /* 0x000fe4000f8e20ff */
[----:B------:R-:W1:Y:S02]  /*3690*/  SYNCS.PHASECHK.TRANS64.TRYWAIT P0, [R3+URZ+0xa0], R4 ;  /* 0x0000a004030075a7 */ /* 0x000e6400080011ff */
[----:B-1----:R-:W-:Y:S05]  /*36a0*/  @!P0 BRA `(.L_x_68) ;  /* 0x000000b000e88947 */ /* 0x002fea0003800000 */
.L_x_344:
[----:B------:R2:W3:Y:S01]  /*36b0*/  LDS.128 R8, [R5+0x110] ;  /* 0x0001100005087984 */ /* 0x0004e20000000c00 */
[----:B-1----:R-:W-:Y:S01]  /*36c0*/  VIADD R3, R3, 0xb0 ;  /* 0x000000b003037836 */ /* 0x002fe20000000000 */
[----:B------:R-:W-:Y:S01]  /*36d0*/  IADD3 R4, PT, PT, R2, 0x1, RZ ;  /* 0x0000000102047810 */ /* 0x000fe20007ffe0ff */
[----:B------:R-:W-:Y:S01]  /*36e0*/  @!PT LDS RZ, [RZ] ;  /* 0x00000000fffff984 */ /* 0x000fe20000000800 */
[----:B------:R-:W-:Y:S01]  /*36f0*/  @!PT LDS RZ, [RZ] ;  /* 0x00000000fffff984 */ /* 0x000fe20000000800 */
[----:B------:R-:W-:Y:S01]  /*3700*/  @!PT LDS RZ, [RZ] ;  /* 0x00000000fffff984 */ /* 0x000fe20000000800 */
[----:B------:R-:W-:Y:S01]  /*3710*/  @!PT LDS RZ, [RZ] ;  /* 0x00000000fffff984 */ /* 0x000fe20000000800 */
[----:B------:R1:W-:Y:S06]  /*3720*/  MEMBAR.ALL.CTA ;  /* 0x0000000000007992 */ /* 0x0003ec0000008000 */
[----:B-1----:R-:W1:Y:S01]  /*3730*/  FENCE.VIEW.ASYNC.S ;  /* 0x00000000000073c6 */ /* 0x002e620000000000 */
[----:B------:R-:W-:-:S04]  /*3740*/  PRMT R3, RZ, 0x654, R3 ;  /* 0x00000654ff037816 */ /* 0x000fc80000000003 */
[----:B-1----:R2:W-:Y:S01]  /*3750*/  SYNCS.ARRIVE.TRANS64.RED.A1T0 RZ, [R3+URZ], RZ ;  /* 0x000000ff03ff79a7 */ /* 0x0025e200081004ff */
[----:B------:R-:W-:Y:S05]  /*3760*/  BRA.U UP3, `(.L_x_69) ;  /* 0x0000000503087547 */ /* 0x000fea000b800000 */
[----:B------:R-:W1:Y:S01]  /*3770*/  LDCU UR6, c[0x0][0x38c] ;  /* 0x00007180ff0677ac */ /* 0x000e620008000800 */
[----:B------:R-:W-:Y:S02]  /*3780*/  PLOP3.LUT P1, PT, PT, PT, PT, 0x80, 0x8 ;  /* 0x000000000008781c */ /* 0x000fe40003f2f070 */
[----:B------:R-:W-:Y:S01]  /*3790*/  SHF.L.U32 R2, R6, 0x1f, RZ ;  /* 0x0000001f06027819 */ /* 0x000fe200000006ff */
[----:B------:R-:W-:Y:S02]  /*37a0*/  ULEA UR7, UR19, UR5, 0x3 ;  /* 0x0000000513077291 */ /* 0x000fe4000f8e18ff */
[----:B------:R-:W-:Y:S02]  /*37b0*/  ULEA UR8, UR19, UR21, 0x8 ;  /* 0x0000001513087291 */ /* 0x000fe4000f8e40ff */
[----:B-1----:R-:W-:-:S06]  /*37c0*/  UISETP.GE.AND UP0, UPT, UR6, 0x1, UPT ;  /* 0x000000010600788c */ /* 0x002fcc000bf06270 */
[----:B------:R-:W-:-:S05]  /*37d0*/  PLOP3.LUT P0, PT, PT, PT, UP0, 0x80, 0x8 ;  /* 0x000000000008781c */ /* 0x000fca0003f0f008 */
[----:B------:R-:W-:-:S08]  /*37e0*/  @UP0 ULEA UR6, UR18, UR5, 0x3 ;  /* 0x0000000512060291 */ /* 0x000fd0000f8e18ff */
[----:B--2---:R-:W-:-:S04]  /*37f0*/  @P0 SHF.L.U32 R3, R0, 0x1f, RZ ;  /* 0x0000001f00030819 */ /* 0x004fc800000006ff */
[----:B------:R1:W2:Y:S01]  /*3800*/  @P0 SYNCS.PHASECHK.TRANS64.TRYWAIT P1, [UR6], R3 ;  /* 0x00000003ff0005a7 */ /* 0x0002a20008021106 */
[----:B------:R-:W4:Y:S02]  /*3810*/  SYNCS.PHASECHK.TRANS64.TRYWAIT P0, [UR7+0xd0], R2 ;  /* 0x0000d002ff0075a7 */ /* 0x000f240008001107 */
[----:B-12-4-:R-:W-:Y:S05]  /*3820*/  @!P0 BRA `(.L_x_70) ;  /* 0x000000b0009c8947 */ /* 0x016fea0003800000 */
.L_x_346:
[----:B------:R-:W-:Y:S01]  /*3830*/  UMOV UR16, UR17 ;  /* 0x0000001100107c82 */ /* 0x000fe20008000000 */
[----:B------:R-:W-:Y:S05]  /*3840*/  BRA.U !UP0, `(.L_x_71) ;  /* 0x0000000108c07547 */ /* 0x000fea000b800000 */
[----:B------:R-:W-:Y:S02]  /*3850*/  UIADD3 UR16, UPT, UPT, UR20, UR17, URZ ;  /* 0x0000001114107290 */ /* 0x000fe4000fffe0ff */
[----:B------:R-:W-:Y:S01]  /*3860*/  UPLOP3.LUT UP2, UPT, UPT, UPT, UPT, 0x40, 0x4 ;  /* 0x000000000004789c */ /* 0x000fe20003f4e870 */
[----:B------:R-:W-:Y:S01]  /*3870*/  UMOV UR15, UR4 ;  /* 0x00000004000f7c82 */ /* 0x000fe20008000000 */
[----:B------:R-:W-:-:S09]  /*3880*/  UMOV UR46, UR18 ;  /* 0x00000012002e7c82 */ /* 0x000fd20008000000 */
.L_x_74:
[----:B--2---:R-:W-:Y:S01]  /*3890*/  ULEA UR6, UR46, UR5, 0x3 ;  /* 0x000000052e067291 */ /* 0x004fe2000f8e18ff */
[----:B----4-:R-:W-:Y:S11]  /*38a0*/  @P1 BRA `(.L_x_72) ;  /* 0x00000000000c1947 */ /* 0x010ff60003800000 */
[----:B-1----:R-:W-:Y:S04]  /*38b0*/  SHF.L.U32 R2, R0, 0x1f, RZ ;  /* 0x0000001f00027819 */ /* 0x002fe800000006ff */
[----:B------:R-:W1:Y:S02]  /*38c0*/  SYNCS.PHASECHK.TRANS64.TRYWAIT P0, [UR6], R2 ;  /* 0x00000002ff0075a7 */ /* 0x000e640008001106 */
[----:B-1----:R-:W-:Y:S05]  /*38d0*/  @!P0 BRA `(.L_x_73) ;  /* 0x000000b000888947 */ /* 0x002fea0003800000 */
.L_x_72:
[----:B------:R-:W-:Y:S01]  /*38e0*/  UISETP.NE.AND UP0, UPT, UR15, 0x1, UPT ;  /* 0x000000010f00788c */ /* 0x000fe2000bf05270 */
[----:B------:R-:W-:Y:S01]  /*38f0*/  PLOP3.LUT P1, PT, PT, PT, PT, 0x80, 0x8 ;  /* 0x000000000008781c */ /* 0x000fe20003f2f070 */
[----:B------:R-:W-:Y:S02]  /*3900*/  UIADD3 UR18, UPT, UPT, UR46, 0x1, URZ ;  /* 0x000000012e127890 */ /* 0x000fe4000fffe0ff */
[----:B------:R-:W-:Y:S02]  /*3910*/  ULEA UR32, UR46, UR14, 0xa ;  /* 0x0000000e2e207291 */ /* 0x000fe4000f8e50ff */
[----:B------:R-:W-:Y:S01]  /*3920*/  UISETP.NE.AND UP1, UPT, UR18, 0x5, UPT ;  /* 0x000000051200788c */ /* 0x000fe2000bf25270 */
[----:B------:R-:W-:Y:S01]  /*3930*/  PLOP3.LUT P0, PT, PT, PT, UP0, 0x80, 0x8 ;  /* 0x000000000008781c */ /* 0x000fe20003f0f008 */
[----:B------:R-:W-:Y:S02]  /*3940*/  UIADD3 UR44, UPT, UPT, UR32, 0x2, URZ ;  /* 0x00000002202c7890 */ /* 0x000fe4000fffe0ff */
[----:B------:R-:W-:Y:S02]  /*3950*/  USEL UR31, URZ, 0x1, UP1 ;  /* 0x00000001ff1f7887 */ /* 0x000fe40008800000 */
[----:B------:R-:W-:Y:S02]  /*3960*/  USEL UR18, UR18, URZ, UP1 ;  /* 0x000000ff12127287 */ /* 0x000fe40008800000 */
[----:B------:R-:W-:Y:S02]  /*3970*/  UIADD3 UR40, UPT, UPT, UR32, 0x4, URZ ;  /* 0x0000000420287890 */ /* 0x000fe4000fffe0ff */
[----:B------:R-:W-:Y:S01]  /*3980*/  @UP0 ULEA UR30, UR18, UR5, 0x3 ;  /* 0x00000005121e0291 */ /* 0x000fe2000f8e18ff */
[----:B------:R-:W-:Y:S01]  /*3990*/  LOP3.LUT R0, R0, UR31, RZ, 0x3c, !PT ;  /* 0x0000001f00007c12 */ /* 0x000fe2000f8e3cff */
[----:B------:R-:W-:Y:S02]  /*39a0*/  UIADD3 UR36, UPT, UPT, UR32, 0x6, URZ ;  /* 0x0000000620247890 */ /* 0x000fe4000fffe0ff */
[----:B------:R-:W-:Y:S01]  /*39b0*/  UIADD3 UR6, UPT, UPT, UR6, 0x28, URZ ;  /* 0x0000002806067890 */ /* 0x000fe2000fffe0ff */
[----:B-1----:R-:W-:Y:S01]  /*39c0*/  @P0 SHF.L.U32 R2, R0, 0x1f, RZ ;  /* 0x0000001f00020819 */ /* 0x002fe200000006ff */
[----:B------:R-:W-:Y:S02]  /*39d0*/  UIADD3 UR17, UPT, UPT, UR17, 0x1, URZ ;  /* 0x0000000111117890 */ /* 0x000fe4000fffe0ff */
[----:B------:R-:W-:Y:S01]  /*39e0*/  UIADD3 UR15, UPT, UPT, UR15, -0x1, URZ ;  /* 0xffffffff0f0f7890 */ /* 0x000fe2000fffe0ff */
[----:B------:R2:W4:Y:S01]  /*39f0*/  @P0 SYNCS.PHASECHK.TRANS64.TRYWAIT P1, [UR30], R2 ;  /* 0x00000002ff0005a7 */ /* 0x000522000802111e */
[----:B------:R-:W-:Y:S02]  /*3a00*/  ULEA UR30, UR46, UR13, 0xa ;  /* 0x0000000d2e1e7291 */ /* 0x000fe4000f8e50ff */
[----:B------:R-:W-:Y:S02]  /*3a10*/  UISETP.NE.AND UP0, UPT, UR17, UR16, UPT ;  /* 0x000000101100728c */ /* 0x000fe4000bf05270 */
[----:B------:R-:W-:Y:S02]  /*3a20*/  UIADD3 UR42, UPT, UPT, UR30, 0x2, URZ ;  /* 0x000000021e2a7890 */ /* 0x000fe4000fffe0ff */
[----:B------:R-:W-:Y:S02]  /*3a30*/  UIADD3 UR38, UPT, UPT, UR30, 0x4, URZ ;  /* 0x000000041e267890 */ /* 0x000fe4000fffe0ff */
[----:B------:R-:W-:Y:S01]  /*3a40*/  UIADD3 UR34, UPT, UPT, UR30, 0x6, URZ ;  /* 0x000000061e227890 */ /* 0x000fe2000fffe0ff */
[----:B------:R-:W-:Y:S01]  /*3a50*/  UMOV UR33, 0x40004040 ;  /* 0x4000404000217882 */ /* 0x000fe20000000000 */
[----:B------:R-:W-:Y:S01]  /*3a60*/  UMOV UR31, 0x40004040 ;  /* 0x40004040001f7882 */ /* 0x000fe20000000000 */
[----:B------:R-:W-:Y:S01]  /*3a70*/  UMOV UR45, 0x40004040 ;  /* 0x40004040002d7882 */ /* 0x000fe20000000000 */
[----:B------:R2:W-:Y:S01]  /*3a80*/  UTCHMMA.2CTA gdesc[UR30], gdesc[UR32], tmem[UR8], tmem[UR28], idesc[UR29], UP2 ;  /* 0x00ff1c201e0075ea */ /* 0x0005e20009200008 */
[----:B------:R-:W-:Y:S01]  /*3a90*/  UPLOP3.LUT UP2, UPT, UPT, UPT, UPT, 0x80, 0x8 ;  /* 0x000000000008789c */ /* 0x000fe20003f4f070 */
[----:B------:R-:W-:Y:S01]  /*3aa0*/  UMOV UR43, 0x40004040 ;  /* 0x40004040002b7882 */ /* 0x000fe20000000000 */
[----:B------:R-:W-:Y:S01]  /*3ab0*/  UMOV UR41, 0x40004040 ;  /* 0x4000404000297882 */ /* 0x000fe20000000000 */
[----:B------:R2:W-:Y:S01]  /*3ac0*/  UTCHMMA.2CTA gdesc[UR42], gdesc[UR44], tmem[UR8], tmem[UR26], idesc[UR27], UPT ;  /* 0x00ff1a2c2a0075ea */ /* 0x0005e2000ba00008 */
[----:B------:R-:W-:Y:S01]  /*3ad0*/  UMOV UR39, 0x40004040 ;  /* 0x4000404000277882 */ /* 0x000fe20000000000 */
[----:B------:R-:W-:Y:S01]  /*3ae0*/  UMOV UR37, 0x40004040 ;  /* 0x4000404000257882 */ /* 0x000fe20000000000 */
[----:B------:R-:W-:Y:S01]  /*3af0*/  UMOV UR35, 0x40004040 ;  /* 0x4000404000237882 */ /* 0x000fe20000000000 */
[----:B------:R2:W-:Y:S01]  /*3b00*/  UTCHMMA.2CTA gdesc[UR38], gdesc[UR40], tmem[UR8], tmem[UR24], idesc[UR25], UPT ;  /* 0x00ff1828260075ea */ /* 0x0005e2000ba00008 */
[----:B------:R2:W-:Y:S01]  /*3b10*/  UTCHMMA.2CTA gdesc[UR34], gdesc[UR36], tmem[UR8], tmem[UR22], idesc[UR23], UPT ;  /* 0x00ff1624220075ea */ /* 0x0005e2000ba00008 */
[----:B------:R2:W-:Y:S01]  /*3b20*/  UTCBAR.2CTA.MULTICAST [UR6], URZ, UR12 ;  /* 0x000000ff060073e9 */ /* 0x0005e2000820080c */
[----:B------:R-:W-:Y:S01]  /*3b30*/  UMOV UR46, UR18 ;  /* 0x00000012002e7c82 */ /* 0x000fe20008000000 */
[----:B------:R-:W-:Y:S05]  /*3b40*/  BRA.U UP0, `(.L_x_74) ;  /* 0xfffffffd00507547 */ /* 0x000fea000b83ffff */
.L_x_71:
[----:B------:R-:W-:Y:S01]  /*3b50*/  UIADD3 UR7, UPT, UPT, UR7, 0xc0, URZ ;  /* 0x000000c007077890 */ /* 0x000fe2000fffe0ff */
[----:B------:R-:W-:-:S08]  /*3b60*/  UMOV UR17, UR16 ;  /* 0x0000001000117c82 */ /* 0x000fd00008000000 */
[----:B------:R1:W-:Y:S01]  /*3b70*/  UTCBAR.2CTA.MULTICAST [UR7], URZ, UR9 ;  /* 0x000000ff070073e9 */ /* 0x0003e20008200809 */
[----:B------:R-:W-:Y:S02]  /*3b80*/  NOP ;  /* 0x0000000000007918 */ /* 0x000fe40000000000 */
.L_x_69:
[----:B------:R-:W-:Y:S01]  /*3b90*/  UIADD3 UR19, UPT, UPT, UR19, 0x1, URZ ;  /* 0x0000000113137890 */ /* 0x000fe2000fffe0ff */
[----:B---3--:R-:W-:Y:S02]  /*3ba0*/  LOP3.LUT P0, RZ, R10, 0x1, RZ, 0xc0, !PT ;  /* 0x000000010aff7812 */ /* 0x008fe4000780c0ff */
[----:B----4-:R-:W-:Y:S01]  /*3bb0*/  ISETP.NE.AND P1, PT, R4, 0x2, PT ;  /* 0x000000020400780c */ /* 0x010fe20003f25270 */
[----:B------:R-:W-:-:S03]  /*3bc0*/  UISETP.NE.AND UP0, UPT, UR19, 0x2, UPT ;  /* 0x000000021300788c */ /* 0x000fc6000bf05270 */
[----:B-12---:R-:W-:Y:S01]  /*3bd0*/  SEL R2, RZ, 0x1, P1 ;  /* 0x00000001ff027807 */ /* 0x006fe20000800000 */
[----:B------:R-:W-:Y:S02]  /*3be0*/  USEL UR6, URZ, 0x1, UP0 ;  /* 0x00000001ff067887 */ /* 0x000fe40008000000 */
[----:B------:R-:W-:Y:S01]  /*3bf0*/  USEL UR19, UR19, URZ, UP0 ;  /* 0x000000ff13137287 */ /* 0x000fe20008000000 */
[----:B------:R-:W-:Y:S02]  /*3c00*/  LOP3.LUT R7, R7, R2, RZ, 0x3c, !PT ;  /* 0x0000000207077212 */ /* 0x000fe400078e3cff */
[----:B------:R-:W-:Y:S02]  /*3c10*/  SEL R2, R4, RZ, P1 ;  /* 0x000000ff04027207 */ /* 0x000fe40000800000 */
[----:B------:R-:W-:Y:S01]  /*3c20*/  LOP3.LUT R6, R6, UR6, RZ, 0x3c, !PT ;  /* 0x0000000606067c12 */ /* 0x000fe2000f8e3cff */
[----:B------:R-:W-:Y:S06]  /*3c30*/  @P0 BRA `(.L_x_75) ;  /* 0xfffffff800880947 */ /* 0x000fec000383ffff */
[----:B------:R-:W1:Y:S01]  /*3c40*/  S2UR UR4, SR_CgaCtaId ;  /* 0x00000000000479c3 */ /* 0x000e620000008800 */
[----:B------:R-:W-:Y:S01]  /*3c50*/  ELECT P0, URZ, PT ;  /* 0x0000000000ff782f */ /* 0x000fe20003800000 */
[----:B------:R-:W-:Y:S01]  /*3c60*/  HFMA2 R0, -RZ, RZ, 0, 5.9604644775390625e-08 ;  /* 0x00000001ff007431 */ /* 0x000fe200000001ff */
[----:B------:R-:W-:-:S05]  /*3c70*/  UMOV UR6, 0x40 ;  /* 0x0000004000067882 */ /* 0x000fca0000000000 */
[----:B------:R-:W-:Y:S01]  /*3c80*/  UVIRTCOUNT.DEALLOC.SMPOOL 0x80 ;  /* 0x000000800000784c */ /* 0x000fe20000000000 */
[----:B------:R-:W-:Y:S02]  /*3c90*/  UISETP.NE.AND UP0, UPT, UR11, URZ, UPT ;  /* 0x000000ff0b00728c */ /* 0x000fe4000bf05270 */
[----:B-1----:R-:W-:-:S09]  /*3ca0*/  ULEA UR4, UR4, UR6, 0x18 ;  /* 0x0000000604047291 */ /* 0x002fd2000f8ec0ff */
[----:B------:R1:W-:Y:S01]  /*3cb0*/  @P0 STS.U8 [UR4+0x1c], R0 ;  /* 0x00001c00ff000988 */ /* 0x0003e20008000004 */
[----:B------:R-:W-:Y:S05]  /*3cc0*/  BRA.U UP0, `(.L_x_76) ;  /* 0x0000000100587547 */ /* 0x000fea000b800000 */
[----:B------:R-:W-:Y:S01]  /*3cd0*/  UIADD3 UR7, UPT, UPT, UR5, 0xd0, URZ ;  /* 0x000000d005077890 */ /* 0x000fe2000fffe0ff */
[----:B-1----:R-:W-:-:S03]  /*3ce0*/  SHF.L.U32 R0, R6, 0x1f, RZ ;  /* 0x0000001f06007819 */ /* 0x002fc600000006ff */
[----:B------:R-:W-:-:S09]  /*3cf0*/  ULEA UR6, UR19, UR7, 0x3 ;  /* 0x0000000713067291 */ /* 0x000fd2000f8e18ff */
[----:B------:R-:W1:Y:S02]  /*3d00*/  SYNCS.PHASECHK.TRANS64.TRYWAIT P0, [UR6], R0 ;  /* 0x00000000ff0075a7 */ /* 0x000e640008001106 */
[----:B-1----:R-:W-:Y:S05]  /*3d10*/  @!P0 BRA `(.L_x_77) ;  /* 0x000000ac00908947 */ /* 0x002fea0003800000 */
.L_x_349:
[----:B------:R-:W-:-:S04]  /*3d20*/  UIADD3 UR8, UPT, UPT, UR19, 0x1, URZ ;  /* 0x0000000113087890 */ /* 0x000fc8000fffe0ff */
[----:B------:R-:W-:-:S04]  /*3d30*/  UISETP.NE.AND UP1, UPT, UR8, 0x2, UPT ;  /* 0x000000020800788c */ /* 0x000fc8000bf25270 */
[----:B------:R-:W-:Y:S02]  /*3d40*/  USEL UR6, URZ, 0x1, UP1 ;  /* 0x00000001ff067887 */ /* 0x000fe40008800000 */
[----:B------:R-:W-:-:S04]  /*3d50*/  USEL UR8, UR8, URZ, UP1 ;  /* 0x000000ff08087287 */ /* 0x000fc80008800000 */
[----:B------:R-:W-:Y:S01]  /*3d60*/  ULEA UR8, UR8, UR7, 0x3 ;  /* 0x0000000708087291 */ /* 0x000fe2000f8e18ff */
[----:B-1----:R-:W-:-:S04]  /*3d70*/  LOP3.LUT R2, R6, UR6, RZ, 0x3c, !PT ;  /* 0x0000000606027c12 */ /* 0x002fc8000f8e3cff */
[----:B------:R-:W-:Y:S01]  /*3d80*/  SHF.L.U32 R2, R2, 0x1f, RZ ;  /* 0x0000001f02027819 */ /* 0x000fe200000006ff */
[----:B------:R-:W-:-:S04]  /*3d90*/  IMAD.U32 R0, RZ, RZ, UR8 ;  /* 0x00000008ff007e24 */ /* 0x000fc8000f8e00ff */
[----:B------:R1:W2:Y:S03]  /*3da0*/  SYNCS.PHASECHK.TRANS64.TRYWAIT P0, [R0+URZ], R2 ;  /* 0x00000002000075a7 */ /* 0x0002a600080011ff */
[----:B--2---:R-:W-:Y:S05]  /*3db0*/  @!P0 NANOSLEEP.SYNCS 0x989680 ;  /* 0x009896800000895d */ /* 0x004fea0003900000 */
[----:B------:R-:W2:Y:S02]  /*3dc0*/  @!P0 SYNCS.PHASECHK.TRANS64 P0, [R0+URZ], R2 ;  /* 0x00000002000085a7 */ /* 0x000ea400080010ff */
[----:B--2---:R-:W-:Y:S05]  /*3dd0*/  @P0 BRA `(.L_x_78) ;  /* 0x0000000000200947 */ /* 0x004fea0003800000 */
.L_x_79:
[----:B--2---:R2:W3:Y:S02]  /*3de0*/  SYNCS.PHASECHK.TRANS64.TRYWAIT P0, [R0+URZ], R2 ;  /* 0x00000002000075a7 */ /* 0x0044e400080011ff */
[----:B---3--:R-:W-:Y:S05]  /*3df0*/  @!P0 NANOSLEEP.SYNCS 0x989680 ;  /* 0x009896800000895d */ /* 0x008fea0003900000 */
[----:B------:R-:W3:Y:S02]  /*3e00*/  @!P0 SYNCS.PHASECHK.TRANS64 P0, [R0+URZ], R2 ;  /* 0x00000002000085a7 */ /* 0x000ee400080010ff */
[----:B---3--:R-:W-:Y:S05]  /*3e10*/  @!P0 BRA `(.L_x_79) ;  /* 0xfffffffc00f08947 */ /* 0x008fea000383ffff */
[----:B------:R-:W-:Y:S05]  /*3e20*/  BRA `(.L_x_78) ;  /* 0x00000000000c7947 */ /* 0x000fea0003800000 */
.L_x_76:
[----:B------:R-:W-:-:S04]  /*3e30*/  UIADD3 UR6, UPT, UPT, UR5, 0x100, URZ ;  /* 0x0000010005067890 */ /* 0x000fc8000fffe0ff */
[----:B------:R-:W-:-:S09]  /*3e40*/  UPRMT UR6, UR10, 0x654, UR6 ;  /* 0x000006540a067896 */ /* 0x000fd20008000006 */
[----:B------:R-:W-:Y:S03]  /*3e50*/  SYNCS.ARRIVE.TRANS64.RED.A1T0 RZ, [UR6], RZ ;  /* 0x000000ffffff79a7 */ /* 0x000fe60008100406 */
.L_x_78:
[----:B-12---:R-:W-:Y:S01]  /*3e60*/  SHF.L.U32 R2, RZ, 0x1f, RZ ;  /* 0x0000001fff027819 */ /* 0x006fe200000006ff */
[----:B------:R-:W-:Y:S01]  /*3e70*/  UIADD3 UR6, UPT, UPT, UR5, 0x100, URZ ;  /* 0x0000010005067890 */ /* 0x000fe2000fffe0ff */
[----:B------:R-:W-:Y:S02]  /*3e80*/  PLOP3.LUT P0, PT, PT, PT, UP0, 0x80, 0x8 ;  /* 0x000000000008781c */ /* 0x000fe40003f0f008 */
[----:B------:R-:W1:Y:S02]  /*3e90*/  SYNCS.PHASECHK.TRANS64.TRYWAIT P1, [UR5+0x100], R2 ;  /* 0x00010002ff0075a7 */ /* 0x000e640008021105 */
[----:B-1----:R-:W-:Y:S09]  /*3ea0*/  @!P1 BRA `(.L_x_80) ;  /* 0x000000ac00449947 */ /* 0x002ff20003800000 */
.L_x_351:
[----:B------:R-:W-:Y:S01]  /*3eb0*/  @!UP0 UPRMT UR6, UR10, 0x654, UR6 ;  /* 0x000006540a068896 */ /* 0x000fe20008000006 */
[----:B------:R-:W-:Y:S01]  /*3ec0*/  UMOV UR8, 0xffff ;  /* 0x0000ffff00087882 */ /* 0x000fe20000000000 */
[----:B------:R-:W-:-:S07]  /*3ed0*/  UMOV UR5, 0x1 ;  /* 0x0000000100057882 */ /* 0x000fce0000000000 */
[----:B------:R-:W-:Y:S01]  /*3ee0*/  @!P0 SYNCS.ARRIVE.TRANS64.RED.A1T0 RZ, [UR6], RZ ;  /* 0x000000ffffff89a7 */ /* 0x000fe20008100406 */
[----:B------:R-:W-:Y:S01]  /*3ef0*/  NOP ;  /* 0x0000000000007918 */ /* 0x000fe20000000000 */
[----:B-1----:R-:W1:Y:S01]  /*3f00*/  LDS R0, [UR4+0x14] ;  /* 0x00001404ff007984 */ /* 0x002e620008000800 */
[----:B------:R-:W-:-:S04]  /*3f10*/  ULOP3.LUT UR6, UR21, 0xffff, URZ, 0xc0, !UPT ;  /* 0x0000ffff15067892 */ /* 0x000fc8000f8ec0ff */
[----:B------:R-:W-:-:S04]  /*3f20*/  USHF.R.U32.HI UR6, URZ, 0x5, UR6 ;  /* 0x00000005ff067899 */ /* 0x000fc80008011606 */
[----:B------:R-:W-:Y:S02]  /*3f30*/  USHF.L.U32 UR8, UR8, UR6, URZ ;  /* 0x0000000608087299 */ /* 0x000fe400080006ff */
[----:B------:R-:W-:-:S04]  /*3f40*/  USHF.L.U32 UR5, UR5, UR6, URZ ;  /* 0x0000000605057299 */ /* 0x000fc800080006ff */
[----:B-1----:R-:W-:-:S04]  /*3f50*/  LOP3.LUT R0, R0, UR8, RZ, 0xc0, !PT ;  /* 0x0000000800007c12 */ /* 0x002fc8000f8ec0ff */
[----:B------:R-:W-:-:S13]  /*3f60*/  ISETP.NE.AND P0, PT, R0, UR8, PT ;  /* 0x0000000800007c0c */ /* 0x000fda000bf05270 */
[----:B------:R-:W-:Y:S05]  /*3f70*/  @P0 BRA `(.L_x_81) ;  /* 0x0000000000580947 */ /* 0x000fea0003800000 */
[----:B------:R-:W1:Y:S02]  /*3f80*/  LDS R0, [UR4+0x18] ;  /* 0x00001804ff007984 */ /* 0x000e640008000800 */
[----:B-1----:R-:W-:-:S04]  /*3f90*/  LOP3.LUT R0, R0, UR5, RZ, 0xc0, !PT ;  /* 0x0000000500007c12 */ /* 0x002fc8000f8ec0ff */
[----:B------:R-:W-:-:S13]  /*3fa0*/  ISETP.NE.AND P0, PT, R0, UR5, PT ;  /* 0x0000000500007c0c */ /* 0x000fda000bf05270 */
[----:B------:R-:W-:Y:S05]  /*3fb0*/  @P0 BRA `(.L_x_82) ;  /* 0x00000000003c0947 */ /* 0x000fea0003800000 */
[----:B------:R-:W1:Y:S01]  /*3fc0*/  S2R R2, SR_LANEID ;  /* 0x0000000000027919 */ /* 0x000e620000000000 */
[----:B------:R-:W-:Y:S01]  /*3fd0*/  ULOP3.LUT UR8, URZ, UR8, URZ, 0x33, !UPT ;  /* 0x00000008ff087292 */ /* 0x000fe2000f8e33ff */
[----:B------:R-:W-:Y:S02]  /*3fe0*/  VOTEU.ANY UR7, UPT, PT ;  /* 0x0000000000077886 */ /* 0x000fe400038e0100 */
[----:B------:R-:W-:-:S03]  /*3ff0*/  UFLO.U32 UR7, UR7 ;  /* 0x00000007000772bd */ /* 0x000fc600080e0000 */
[----:B------:R-:W-:-:S04]  /*4000*/  IMAD.U32 R0, RZ, RZ, UR8 ;  /* 0x00000008ff007e24 */ /* 0x000fc8000f8e00ff */
[----:B------:R2:W3:Y:S02]  /*4010*/  REDUX UR6, R0 ;  /* 0x00000000000673c4 */ /* 0x0004e40000000000 */
[----:B------:R4:W-:Y:S01]  /*4020*/  UTCATOMSWS.AND URZ, UR8 ;  /* 0x0000000800ff79e3 */ /* 0x0009e20008000000 */
[----:B-1----:R-:W-:Y:S02]  /*4030*/  ISETP.EQ.U32.AND P0, PT, R2, UR7, PT ;  /* 0x0000000702007c0c */ /* 0x002fe4000bf02070 */
[----:B--2---:R-:W-:Y:S02]  /*4040*/  LOP3.LUT R0, RZ, UR5, RZ, 0x33, !PT ;  /* 0x00000005ff007c12 */ /* 0x004fe4000f8e33ff */
[----:B---3--:R-:W-:Y:S02]  /*4050*/  MOV R2, UR6 ;  /* 0x0000000600027c02 */ /* 0x008fe40008000f00 */
[----:B------:R-:W1:Y:S07]  /*4060*/  REDUX UR5, R0 ;  /* 0x00000000000573c4 */ /* 0x000e6e0000000000 */
[----:B------:R4:W-:Y:S01]  /*4070*/  @P0 ATOMS.AND RZ, [UR4+0x14], R2 ;  /* 0x00001402ffff098c */ /* 0x0009e2000a800004 */
[----:B-1----:R-:W-:-:S05]  /*4080*/  IMAD.U32 R0, RZ, RZ, UR5 ;  /* 0x00000005ff007e24 */ /* 0x002fca000f8e00ff */
[----:B------:R4:W-:Y:S01]  /*4090*/  @P0 ATOMS.AND RZ, [UR4+0x18], R0 ;  /* 0x00001800ffff098c */ /* 0x0009e2000a800004 */
[----:B------:R-:W-:Y:S05]  /*40a0*/  BRA `(.L_x_83) ;  /* 0x0000000000147947 */ /* 0x000fea0003800000 */
.L_x_82:
[----:B------:R-:W-:Y:S02]  /*40b0*/  MOV R2, 0x40d0 ;  /* 0x000040d000027802 */ /* 0x000fe40000000f00 */
[----:B-----5:R-:W-:Y:S05]  /*40c0*/  CALL.REL.NOINC `($__internal_0_$__cuda_sm10x_tcgen05_guardrail_trap_col_being_dealloced_not_returned_by_alloc) ;  /* 0x000000ac00e87944 */ /* 0x020fea0003c00000 */
[----:B------:R-:W-:Y:S05]  /*40d0*/  BRA `(.L_x_83) ;  /* 0x0000000000087947 */ /* 0x000fea0003800000 */
.L_x_81:
[----:B------:R-:W-:Y:S02]  /*40e0*/  MOV R2, 0x4100 ;  /* 0x0000410000027802 */ /* 0x000fe40000000f00 */
[----:B-----5:R-:W-:Y:S05]  /*40f0*/  CALL.REL.NOINC `($__internal_2_$__cuda_sm10x_tcgen05_guardrail_trap_unallocated_columns_being_dealloced) ;  /* 0x000000ac00f47944 */ /* 0x020fea0003c00000 */
.L_x_83:
[----:B------:R-:W-:Y:S01]  /*4100*/  NOP ;  /* 0x0000000000007918 */ /* 0x000fe20000000000 */
[----:B----4-:R-:W-:Y:S05]  /*4110*/  EXIT ;  /* 0x000000000000794d */ /* 0x010fea0003800000 */
.L_x_56:
[----:B------:R-:W-:-:S09]  /*4120*/  UISETP.NE.OR UP3, UPT, UR12, 0x3, UP3 ;  /* 0x000000030c00788c */ /* 0x000fd20009f65670 */
[----:B------:R-:W-:Y:S05]  /*4130*/  BRA.U UP3, `(.L_x_84) ;  /* 0x0000001103087547 */ /* 0x000fea000b800000 */
[----:B------:R-:W1:Y:S01]  /*4140*/  LDCU.64 UR4, c[0x0][0x888] ;  /* 0x00011100ff0477ac */ /* 0x000e620008000a00 */
[----:B------:R-:W-:Y:S02]  /*4150*/  HFMA2 R10, -RZ, RZ, 0, 0 ;  /* 0x00000000ff0a7431 */ /* 0x000fe400000001ff */
[----:B------:R-:W-:Y:S01]  /*4160*/  IMAD.MOV.U32 R9, RZ, RZ, 0x1 ;  /* 0x00000001ff097424 */ /* 0x000fe200078e00ff */
[----:B------:R-:W-:Y:S01]  /*4170*/  MOV R11, 0x4000 ;  /* 0x00004000000b7802 */ /* 0x000fe20000000f00 */
[----:B------:R-:W2:Y:S01]  /*4180*/  LDCU.64 UR22, c[0x0][0x890] ;  /* 0x00011200ff1677ac */ /* 0x000ea20008000a00 */
[----:B------:R-:W-:Y:S01]  /*4190*/  IMAD.MOV.U32 R8, RZ, RZ, RZ ;  /* 0x000000ffff087224 */ /* 0x000fe200078e00ff */
[----:B------:R-:W3:Y:S01]  /*41a0*/  LDCU UR31, c[0x0][0x370] ;  /* 0x00006e00ff1f77ac */ /* 0x000ee20008000800 */
[----:B------:R-:W4:Y:S01]  /*41b0*/  LDCU UR13, c[0x0][0xb0c] ;  /* 0x00016180ff0d77ac */ /* 0x000f220008000800 */
[----:B------:R-:W3:Y:S01]  /*41c0*/  LDCU.128 UR40, c[0x0][0xb10] ;  /* 0x00016200ff2877ac */ /* 0x000ee20008000c00 */
[----:B------:R-:W4:Y:S01]  /*41d0*/  LDCU UR30, c[0x0][0x374] ;  /* 0x00006e80ff1e77ac */ /* 0x000f220008000800 */
[----:B-1----:R-:W-:Y:S01]  /*41e0*/  UISETP.NE.U32.AND UP0, UPT, UR4, URZ, UPT ;  /* 0x000000ff0400728c */ /* 0x002fe2000bf05070 */
[----:B------:R-:W1:Y:S01]  /*41f0*/  LDCU UR4, c[0x0][0xb30] ;  /* 0x00016600ff0477ac */ /* 0x000e620008000800 */
[----:B------:R-:W1:Y:S02]  /*4200*/  LDCU UR21, c[0x0][0xb20] ;  /* 0x00016400ff1577ac */ /* 0x000e640008000800 */
[----:B------:R-:W-:-:S02]  /*4210*/  UISETP.NE.AND.EX UP6, UPT, UR5, URZ, UPT, UP0 ;  /* 0x000000ff0500728c */ /* 0x000fc4000bfc5300 */
[----:B------:R-:W-:Y:S02]  /*4220*/  UISETP.GE.AND UP3, UPT, UR37, 0x1, UPT ;  /* 0x000000012500788c */ /* 0x000fe4000bf66270 */
[----:B------:R-:W-:Y:S02]  /*4230*/  UISETP.NE.AND UP0, UPT, UR37, 0x1, UPT ;  /* 0x000000012500788c */ /* 0x000fe4000bf05270 */
[----:B------:R-:W-:Y:S01]  /*4240*/  UP2UR UR5, UPR, URZ, 0x8 ;  /* 0x00000008ff057883 */ /* 0x000fe20008000000 */
[----:B------:R-:W-:Y:S01]  /*4250*/  UMOV UR29, 0x400 ;  /* 0x00000400001d7882 */ /* 0x000fe20000000000 */
[----:B------:R-:W-:Y:S02]  /*4260*/  UP2UR UR5, UPR, URZ, 0x1 ;  /* 0x00000001ff057883 */ /* 0x000fe40008000000 */
[----:B--2---:R-:W-:Y:S02]  /*4270*/  UISETP.NE.U32.AND UP0, UPT, UR22, URZ, UPT ;  /* 0x000000ff1600728c */ /* 0x004fe4000bf05070 */
[----:B------:R-:W-:-:S02]  /*4280*/  ULEA UR29, UR44, UR29, 0x18 ;  /* 0x0000001d2c1d7291 */ /* 0x000fc4000f8ec0ff */
[----:B------:R-:W-:Y:S02]  /*4290*/  UISETP.NE.AND.EX UP5, UPT, UR23, URZ, UPT, UP0 ;  /* 0x000000ff1700728c */ /* 0x000fe4000bfa5300 */
[----:B---3--:R-:W-:Y:S02]  /*42a0*/  UIMAD.WIDE.U32 UR50, UR31, UR40, URZ ;  /* 0x000000281f3272a5 */ /* 0x008fe4000f8e00ff */
[----:B----4-:R-:W-:Y:S02]  /*42b0*/  UISETP.NE.AND UP3, UPT, UR13, 0x1, UPT ;  /* 0x000000010d00788c */ /* 0x010fe4000bf65270 */
[----:B------:R-:W-:Y:S02]  /*42c0*/  UIADD3 UR49, UPT, UPT, UR29, 0x68, URZ ;  /* 0x000000681d317890 */ /* 0x000fe4000fffe0ff */
[----:B------:R-:W-:Y:S02]  /*42d0*/  UIMAD.WIDE.U32 UR8, UR30, UR43, URZ ;  /* 0x0000002b1e0872a5 */ /* 0x000fe4000f8e00ff */
[----:B------:R-:W-:-:S02]  /*42e0*/  UISETP.NE.AND UP0, UPT, UR42, 0x1, UPT ;  /* 0x000000012a00788c */ /* 0x000fc4000bf05270 */
[----:B-1----:R-:W-:Y:S01]  /*42f0*/  UISETP.NE.AND UP4, UPT, UR4, 0x1, UPT ;  /* 0x000000010400788c */ /* 0x002fe2000bf85270 */
[----:B------:R-:W1:Y:S01]  /*4300*/  LDCU.64 UR54, c[0x0][0x348] ;  /* 0x00006900ff3677ac */ /* 0x000e620008000a00 */
[----:B------:R-:W-:Y:S01]  /*4310*/  UPLOP3.LUT UP1, UPT, UPT, UPT, UPT, 0x40, 0x4 ;  /* 0x000000000004789c */ /* 0x000fe20003f2e870 */
[----:B------:R-:W2:Y:S01]  /*4320*/  LDCU.64 UR6, c[0x0][0xb28] ;  /* 0x00016500ff0677ac */ /* 0x000ea20008000a00 */
[----:B------:R-:W-:Y:S02]  /*4330*/  UP2UR UR5, UPR, URZ, 0x8 ;  /* 0x00000008ff057883 */ /* 0x000fe40008000000 */
[----:B------:R-:W-:Y:S02]  /*4340*/  UIADD3 UR33, UPT, UPT, UR29, 0x50, URZ ;  /* 0x000000501d217890 */ /* 0x000fe4000fffe0ff */
[----:B------:R-:W-:Y:S02]  /*4350*/  UIADD3 UR25, UPT, UPT, UR29, 0x58, URZ ;  /* 0x000000581d197890 */ /* 0x000fe4000fffe0ff */
[----:B------:R-:W-:-:S02]  /*4360*/  UIADD3 UR17, UPT, UPT, UR29, 0x60, URZ ;  /* 0x000000601d117890 */ /* 0x000fc4000fffe0ff */
[----:B------:R-:W-:Y:S02]  /*4370*/  UPRMT UR49, UR44, 0x654, UR49 ;  /* 0x000006542c317896 */ /* 0x000fe40008000031 */
[----:B------:R-:W-:Y:S02]  /*4380*/  USHF.R.U32.HI UR51, URZ, UR41, UR51 ;  /* 0x00000029ff337299 */ /* 0x000fe40008011633 */
[----:B------:R-:W-:Y:S02]  /*4390*/  USHF.R.U32.HI UR50, URZ, UR21, UR9 ;  /* 0x00000015ff327299 */ /* 0x000fe40008011609 */
[----:B------:R-:W-:-:S12]  /*43a0*/  UP2UR UR4, UPR, URZ, 0x1 ;  /* 0x00000001ff047883 */ /* 0x000fd80008000000 */
.L_x_95:
[----:B------:R-:W-:Y:S02]  /*43b0*/  LEA R2, R8, UR29, 0x3 ;  /* 0x0000001d08027c11 */ /* 0x000fe4000f8e18ff */
[----:B------:R-:W-:Y:S02]  /*43c0*/  SHF.L.U32 R0, R10, 0x1f, RZ ;  /* 0x0000001f0a007819 */ /* 0x000fe400000006ff */
[----:B------:R-:W-:Y:S02]  /*43d0*/  LEA R4, R8, UR29, 0x4 ;  /* 0x0000001d08047c11 */ /* 0x000fe4000f8e20ff */
[----:B---3--:R-:W3:Y:S02]  /*43e0*/  SYNCS.PHASECHK.TRANS64.TRYWAIT P0, [R2+URZ+0xa0], R0 ;  /* 0x0000a000020075a7 */ /* 0x008ee400080011ff */
[----:B---3--:R-:W-:Y:S05]  /*43f0*/  @!P0 BRA `(.L_x_85) ;  /* 0x000000a800088947 */ /* 0x008fea0003800000 */
.L_x_352:
[----:B------:R-:W4:Y:S01]  /*4400*/  LDS.128 R4, [R4+0x110] ;  /* 0x0001100004047984 */ /* 0x000f220000000c00 */
[----:B------:R-:W-:Y:S01]  /*4410*/  UISETP.GE.AND UP0, UPT, UR37, 0x1, UPT ;  /* 0x000000012500788c */ /* 0x000fe2000bf06270 */
[----:B------:R-:W-:Y:S01]  /*4420*/  @!PT LDS RZ, [RZ] ;  /* 0x00000000fffff984 */ /* 0x000fe20000000800 */
[----:B------:R-:W-:Y:S01]  /*4430*/  @!PT LDS RZ, [RZ] ;  /* 0x00000000fffff984 */ /* 0x000fe20000000800 */
[----:B------:R-:W-:Y:S01]  /*4440*/  @!PT LDS RZ, [RZ] ;  /* 0x00000000fffff984 */ /* 0x000fe20000000800 */
[----:B------:R-:W-:Y:S01]  /*4450*/  @!PT LDS RZ, [RZ] ;  /* 0x00000000fffff984 */ /* 0x000fe20000000800 */
[----:B------:R1:W-:Y:S06]  /*4460*/  MEMBAR.ALL.CTA ;  /* 0x0000000000007992 */ /* 0x0003ec0000008000 */
[----:B-1----:R-:W1:Y:S01]  /*4470*/  FENCE.VIEW.ASYNC.S ;  /* 0x00000000000073c6 */ /* 0x002e620000000000 */
[----:B----4-:R-:W-:Y:S11]  /*4480*/  LOP3.LUT P0, RZ, R6, 0x1, RZ, 0xc0, !PT ;  /* 0x0000000106ff7812 */ /* 0x010ff6000780c0ff */
[----:B------:R-:W-:Y:S02]  /*4490*/  @!UPT UIADD3 URZ, UPT, UPT, URZ, URZ, URZ ;  /* 0x000000fffffff290 */ /* 0x000fe4000fffe0ff */
[----:B-1----:R-:W-:Y:S01]  /*44a0*/  VOTEU.ANY UP3, P0 ;  /* 0x0000000000ff7886 */ /* 0x002fe20000060100 */
[----:B------:R-:W-:Y:S11]  /*44b0*/  PLOP3.LUT P0, PT, PT, PT, UP3, 0x80, 0x8 ;  /* 0x000000000008781c */ /* 0x000ff60003f0f038 */
[----:B------:R-:W-:Y:S02]  /*44c0*/  @!UPT UIADD3 URZ, UPT, UPT, URZ, URZ, URZ ;  /* 0x000000fffffff290 */ /* 0x000fe4000fffe0ff */
[----:B---3--:R-:W-:Y:S02]  /*44d0*/  @P0 SHF.R.U32.HI R0, RZ, 0x10, R5 ;  /* 0x00000010ff000819 */ /* 0x008fe40000011605 */
[----:B------:R-:W-:Y:S02]  /*44e0*/  @P0 MOV R3, R4 ;  /* 0x0000000400030202 */ /* 0x000fe40000000f00 */
[----:B------:R-:W-:Y:S01]  /*44f0*/  @P0 R2UR UR4, R0 ;  /* 0x00000000000402ca */ /* 0x000fe200000e0000 */
[----:B------:R-:W-:Y:S01]  /*4500*/  VIADD R0, R2, 0xb0 ;  /* 0x000000b002007836 */ /* 0x000fe20000000000 */
[----:B------:R-:W-:Y:S02]  /*4510*/  @P0 LOP3.LUT R4, R5, 0xffff, RZ, 0xc0, !PT ;  /* 0x0000ffff05040812 */ /* 0x000fe400078ec0ff */
[----:B------:R-:W-:Y:S02]  /*4520*/  @P0 R2UR UR8, R3 ;  /* 0x00000000030802ca */ /* 0x000fe400000e0000 */
[----:B------:R-:W-:Y:S02]  /*4530*/  PRMT R0, RZ, 0x654, R0 ;  /* 0x00000654ff007816 */ /* 0x000fe40000000000 */
[----:B------:R-:W-:Y:S02]  /*4540*/  @P0 R2UR UR5, R4 ;  /* 0x00000000040502ca */ /* 0x000fe400000e0000 */
[----:B------:R1:W-:Y:S03]  /*4550*/  SYNCS.ARRIVE.TRANS64.RED.A1T0 RZ, [R0+URZ], RZ ;  /* 0x000000ff00ff79a7 */ /* 0x0003e600081004ff */
[----:B------:R-:W-:Y:S04]  /*4560*/  @UP3 UMOV UR53, UR4 ;  /* 0x0000000400353c82 */ /* 0x000fe80008000000 */
[----:B------:R-:W-:Y:S04]  /*4570*/  @UP3 UMOV UR15, UR8 ;  /* 0x00000008000f3c82 */ /* 0x000fe80008000000 */
[----:B------:R-:W-:Y:S01]  /*4580*/  @UP3 UMOV UR14, UR5 ;  /* 0x00000005000e3c82 */ /* 0x000fe20008000000 */
[----:B------:R-:W-:Y:S05]  /*4590*/  BRA.U !UP0, `(.L_x_86) ;  /* 0x0000000108b47547 */ /* 0x000fea000b800000 */
[----:B------:R-:W-:Y:S02]  /*45a0*/  UIMAD.WIDE.U32 UR60, UR14, UR43, URZ ;  /* 0x0000002b0e3c72a5 */ /* 0x000fe4000f8e00ff */
[----:B------:R-:W-:Y:S02]  /*45b0*/  UP2UR UR26, UPR, URZ, 0x4 ;  /* 0x00000004ff1a7883 */ /* 0x000fe40008000000 */
[----:B------:R-:W-:Y:S02]  /*45c0*/  UISETP.NE.AND UP2, UPT, UR42, 0x1, UPT ;  /* 0x000000012a00788c */ /* 0x000fe4000bf45270 */
[----:B------:R-:W-:Y:S02]  /*45d0*/  UIMAD.WIDE.U32 UR58, UR15, UR40, URZ ;  /* 0x000000280f3a72a5 */ /* 0x000fe4000f8e00ff */
[----:B------:R-:W-:Y:S02]  /*45e0*/  USEL UR4, UR30, UR50, !UP2 ;  /* 0x000000321e047287 */ /* 0x000fe4000d000000 */
[----:B------:R-:W-:Y:S02]  /*45f0*/  UP2UR UR20, UPR, URZ, 0x2 ;  /* 0x00000002ff147883 */ /* 0x000fe40008000000 */
[----:B------:R-:W-:Y:S02]  /*4600*/  UISETP.NE.AND UP1, UPT, UR37, 0x1, UPT ;  /* 0x000000012500788c */ /* 0x000fe4000bf25270 */
[----:B--2---:R-:W-:Y:S02]  /*4610*/  UIMAD.WIDE.U32 UR56, UR4, UR6, URZ ;  /* 0x00000006043872a5 */ /* 0x004fe4000f8e00ff */
[----:B------:R-:W-:Y:S01]  /*4620*/  UISETP.NE.AND UP0, UPT, UR13, 0x1, UPT ;  /* 0x000000010d00788c */ /* 0x000fe2000bf05270 */
[----:B------:R-:W-:Y:S02]  /*4630*/  UMOV UR27, UR61 ;  /* 0x0000003d001b7c82 */ /* 0x000fe40008000000 */
[----:B------:R-:W-:Y:S02]  /*4640*/  USHF.R.U32.HI UR28, URZ, UR21, UR27 ;  /* 0x00000015ff1c7299 */ /* 0x000fe4000801161b */
[----:B------:R-:W-:Y:S02]  /*4650*/  USEL UR9, UR31, UR51, !UP0 ;  /* 0x000000331f097287 */ /* 0x000fe4000c000000 */
[----:B------:R-:W-:Y:S02]  /*4660*/  USEL UR8, UR14, UR28, !UP2 ;  /* 0x0000001c0e087287 */ /* 0x000fe4000d000000 */
[----:B------:R-:W-:Y:S02]  /*4670*/  UIMAD.WIDE.U32 UR34, UR9, UR6, URZ ;  /* 0x00000006092272a5 */ /* 0x000fe4000f8e00ff */
[----:B------:R-:W-:Y:S02]  /*4680*/  UIMAD.WIDE.U32 UR18, UR8, UR6, URZ ;  /* 0x00000006081272a5 */ /* 0x000fe4000f8e00ff */
[----:B------:R-:W-:Y:S02]  /*4690*/  @UP1 USHF.R.U32.HI UR9, URZ, UR7, UR35 ;  /* 0x00000007ff091299 */ /* 0x000fe40008011623 */
[----:B------:R-:W-:Y:S02]  /*46a0*/  USHF.R.U32.HI UR18, URZ, UR7, UR19 ;  /* 0x00000007ff127299 */ /* 0x000fe40008011613 */
[----:B------:R-:W-:Y:S02]  /*46b0*/  UIMAD UR10, UR37, UR9, URZ ;  /* 0x00000009250a72a4 */ /* 0x000fe4000f8e02ff */
[----:B------:R-:W-:Y:S02]  /*46c0*/  USEL UR18, UR8, UR18, !UP1 ;  /* 0x0000001208127287 */ /* 0x000fe4000c800000 */
[----:B------:R-:W-:Y:S02]  /*46d0*/  UISETP.NE.AND UP2, UPT, UR26, URZ, UPT ;  /* 0x000000ff1a00728c */ /* 0x000fe4000bf45270 */
[----:B------:R-:W-:Y:S01]  /*46e0*/  UIADD3 UR16, UPT, UPT, -UR18, URZ, URZ ;  /* 0x000000ff12107290 */ /* 0x000fe2000fffe1ff */
[----:B------:R-:W-:Y:S02]  /*46f0*/  UMOV UR27, UR59 ;  /* 0x0000003b001b7c82 */ /* 0x000fe40008000000 */
[----:B------:R-:W-:Y:S02]  /*4700*/  USHF.R.U32.HI UR24, URZ, UR41, UR27 ;  /* 0x00000029ff187299 */ /* 0x000fe4000801161b */
[----:B------:R-:W-:Y:S02]  /*4710*/  UIMAD UR16, UR37, UR16, UR8 ;  /* 0x00000010251072a4 */ /* 0x000fe4000f8e0208 */
[----:B------:R-:W-:Y:S01]  /*4720*/  USEL UR5, UR15, UR24, !UP0 ;  /* 0x000000180f057287 */ /* 0x000fe2000c000000 */
[----:B------:R-:W-:Y:S02]  /*4730*/  UMOV UR27, UR57 ;  /* 0x00000039001b7c82 */ /* 0x000fe40008000000 */
[----:B------:R-:W-:Y:S04]  /*4740*/  @UP1 USHF.R.U32.HI UR4, URZ, UR7, UR27 ;  /* 0x00000007ff041299 */ /* 0x000fe8000801161b */
[----:B------:R-:W-:Y:S04]  /*4750*/  UIMAD UR4, UR37, UR4, URZ ;  /* 0x00000004250472a4 */ /* 0x000fe8000f8e02ff */
[----:B------:R-:W-:Y:S04]  /*4760*/  UISETP.GE.AND UP0, UPT, UR8, UR4, UPT ;  /* 0x000000040800728c */ /* 0x000fe8000bf06270 */
[----:B------:R-:W-:Y:S02]  /*4770*/  UISETP.GE.OR UP0, UPT, UR5, UR10, UP0 ;  /* 0x0000000a0500728c */ /* 0x000fe40008706670 */
[----:B------:R-:W-:Y:S09]  /*4780*/  UIMAD.WIDE.U32 UR10, UR5, UR6, URZ ;  /* 0x00000006050a72a5 */ /* 0x000ff2000f8e00ff */
[----:B------:R-:W-:Y:S04]  /*4790*/  @!UP0 USHF.R.U32.HI UR4, URZ, UR7, UR11 ;  /* 0x00000007ff048299 */ /* 0x000fe8000801160b */
[----:B------:R-:W-:Y:S02]  /*47a0*/  @!UP0 USEL UR4, UR5, UR4, !UP1 ;  /* 0x0000000405048287 */ /* 0x000fe4000c800000 */
[----:B------:R-:W-:Y:S02]  /*47b0*/  UISETP.NE.AND UP1, UPT, UR20, URZ, UPT ;  /* 0x000000ff1400728c */ /* 0x000fe4000bf25270 */
[----:B------:R-:W-:Y:S02]  /*47c0*/  @!UP0 UIMAD UR12, UR9, UR16, UR4 ;  /* 0x00000010090c82a4 */ /* 0x000fe4000f8e0204 */
[----:B------:R-:W-:Y:S02]  /*47d0*/  @!UP0 UIADD3 UR16, UPT, UPT, UR18, -UR4, URZ ;  /* 0x8000000412108290 */ /* 0x000fe4000fffe0ff */
[----:B------:R-:W-:Y:S02]  /*47e0*/  UIADD3 UR9, UPT, UPT, -UR5, URZ, URZ ;  /* 0x000000ff05097290 */ /* 0x000fe4000fffe1ff */
[----:B------:R-:W-:Y:S02]  /*47f0*/  UIADD3 UR4, UPT, UPT, -UR8, URZ, URZ ;  /* 0x000000ff08047290 */ /* 0x000fe4000fffe1ff */
[----:B------:R-:W-:Y:S02]  /*4800*/  @!UP0 UIMAD UR8, UR16, UR37, UR5 ;  /* 0x00000025100882a4 */ /* 0x000fe4000f8e0205 */
[----:B------:R-:W-:Y:S02]  /*4810*/  UIMAD UR15, UR13, UR9, UR15 ;  /* 0x000000090d0f72a4 */ /* 0x000fe4000f8e020f */
[----:B------:R-:W-:Y:S01]  /*4820*/  UIMAD UR14, UR42, UR4, UR14 ;  /* 0x000000042a0e72a4 */ /* 0x000fe2000f8e020e */
[----:B------:R-:W-:Y:S02]  /*4830*/  @!UP0 UMOV UR5, UR12 ;  /* 0x0000000c00058c82 */ /* 0x000fe40008000000 */
[----:B------:R-:W-:Y:S02]  /*4840*/  UIMAD UR15, UR5, UR13, UR15 ;  /* 0x0000000d050f72a4 */ /* 0x000fe4000f8e020f */
[----:B------:R-:W-:Y:S11]  /*4850*/  UIMAD UR14, UR8, UR42, UR14 ;  /* 0x0000002a080e72a4 */ /* 0x000ff6000f8e020e */
[----:B------:R-:W-:Y:S01]  /*4860*/  @!UPT UIADD3 URZ, UPT, UPT, URZ, URZ, URZ ;  /* 0x000000fffffff290 */ /* 0x000fe2000fffe0ff */
.L_x_86:
[----:B------:R-:W3:Y:S01]  /*4870*/  @!UP4 LDCU.128 UR8, c[0x0][0xb10] ;  /* 0x00016200ff08c7ac */ /* 0x000ee20008000c00 */
[----:B------:R-:W-:Y:S02]  /*4880*/  ISETP.NE.U32.AND P0, PT, RZ, UR22, PT ;  /* 0x00000016ff007c0c */ /* 0x000fe4000bf05070 */
[----:B------:R-:W-:Y:S02]  /*4890*/  SHF.L.U32 R2, R9, 0x1f, RZ ;  /* 0x0000001f09027819 */ /* 0x000fe400000006ff */
[----:B------:R-:W-:Y:S01]  /*48a0*/  ISETP.NE.AND.EX P0, PT, RZ, UR23, PT, P0 ;  /* 0x00000017ff007c0c */ /* 0x000fe2000bf05300 */
[----:B------:R-:W4:Y:S01]  /*48b0*/  @!UP4 LDCU UR5, c[0x0][0xb0c] ;  /* 0x00016180ff05c7ac */ /* 0x000f220008000800 */
[----:B------:R-:W-:Y:S02]  /*48c0*/  USHF.L.U32 UR35, UR48, 0x7, URZ ;  /* 0x0000000730237899 */ /* 0x000fe400080006ff */
[----:B------:R-:W-:Y:S02]  /*48d0*/  USHF.L.U32 UR34, UR45, 0x8, URZ ;  /* 0x000000082d227899 */ /* 0x000fe400080006ff */
[----:B---3--:R-:W-:Y:S04]  /*48e0*/  UIMAD.WIDE.U32 UR18, UR15, UR8, URZ ;  /* 0x000000080f1272a5 */ /* 0x008fe8000f8e00ff */
[----:B------:R-:W-:Y:S02]  /*48f0*/  @!UP4 USHF.R.U32.HI UR4, URZ, UR9, UR19 ;  /* 0x00000009ff04c299 */ /* 0x000fe40008011613 */
[----:B------:R-:W-:Y:S02]  /*4900*/  UIMAD.WIDE.U32 UR18, UR14, UR11, URZ ;  /* 0x0000000b0e1272a5 */ /* 0x000fe4000f8e00ff */
[----:B----4-:R-:W-:Y:S04]  /*4910*/  @!UP4 UISETP.NE.AND UP0, UPT, UR5, 0x1, UPT ;  /* 0x000000010500c88c */ /* 0x010fe8000bf05270 */
[----:B------:R-:W-:Y:S02]  /*4920*/  @!UP4 USEL UR8, UR15, UR4, !UP0 ;  /* 0x000000040f08c287 */ /* 0x000fe4000c000000 */
[----:B------:R-:W-:Y:S01]  /*4930*/  @!UP4 UISETP.NE.AND UP0, UPT, UR10, 0x1, UPT ;  /* 0x000000010a00c88c */ /* 0x000fe2000bf05270 */
[----:B------:R-:W3:Y:S02]  /*4940*/  @!UP4 LDCU UR4, c[0x0][0xb20] ;  /* 0x00016400ff04c7ac */ /* 0x000ee40008000800 */
[----:B---3--:R-:W-:Y:S04]  /*4950*/  @!UP4 USHF.R.U32.HI UR4, URZ, UR4, UR19 ;  /* 0x00000004ff04c299 */ /* 0x008fe80008011613 */
[----:B------:R-:W-:Y:S04]  /*4960*/  @!UP4 USEL UR9, UR14, UR4, !UP0 ;  /* 0x000000040e09c287 */ /* 0x000fe8000c000000 */
[----:B------:R-:W-:Y:S02]  /*4970*/  @!UP4 UIADD3 UR4, UPT, UPT, -UR8, UR9, URZ ;  /* 0x000000090804c290 */ /* 0x000fe4000fffe1ff */
[----:B------:R-:W-:Y:S02]  /*4980*/  @!UP4 UIADD3 UR8, UPT, UPT, UR8, -UR9, URZ ;  /* 0x800000090808c290 */ /* 0x000fe4000fffe0ff */
[----:B------:R-:W-:Y:S02]  /*4990*/  @!UP4 UIMAD UR15, UR4, UR5, UR15 ;  /* 0x00000005040fc2a4 */ /* 0x000fe4000f8e020f */
[----:B------:R-:W-:Y:S01]  /*49a0*/  @!UP4 UIMAD UR14, UR8, UR10, UR14 ;  /* 0x0000000a080ec2a4 */ /* 0x000fe2000f8e020e */
[----:B------:R-:W-:Y:S11]  /*49b0*/  BRA.U UP1, `(.L_x_87) ;  /* 0x0000000101107547 */ /* 0x000ff6000b800000 */
[----:B-1----:R-:W-:Y:S04]  /*49c0*/  MOV R0, UR52 ;  /* 0x0000003400007c02 */ /* 0x002fe80008000f00 */
[----:B------:R-:W-:Y:S04]  /*49d0*/  SHF.L.U32 R0, R0, 0x1f, RZ ;  /* 0x0000001f00007819 */ /* 0x000fe800000006ff */
[----:B------:R-:W1:Y:S02]  /*49e0*/  SYNCS.PHASECHK.TRANS64.TRYWAIT P1, [UR29+0x98], R0 ;  /* 0x00009800ff0075a7 */ /* 0x000e64000802111d */
[----:B-1----:R-:W-:Y:S05]  /*49f0*/  @!P1 BRA `(.L_x_88) ;  /* 0x000000a0009c9947 */ /* 0x002fea0003800000 */
.L_x_87:
[----:B------:R-:W-:Y:S05]  /*4a00*/  BRA.U !UP5, `(.L_x_89) ;  /* 0x000000010d3c7547 */ /* 0x000fea000b800000 */
[----:B------:R-:W-:Y:S01]  /*4a10*/  UPLOP3.LUT UP2, UPT, UPT, UPT, UP6, 0x80, 0x8 ;  /* 0x000000000008789c */ /* 0x000fe20003f4f060 */
[----:B-1----:R-:W-:Y:S02]  /*4a20*/  HFMA2 R0, -RZ, RZ, 0, 5.9604644775390625e-08 ;  /* 0x00000001ff007431 */ /* 0x002fe400000001ff */
[----:B------:R-:W-:Y:S03]  /*4a30*/  IMAD.MOV.U32 R3, RZ, RZ, 0x1 ;  /* 0x00000001ff037424 */ /* 0x000fe600078e00ff */
[----:B------:R-:W-:Y:S05]  /*4a40*/  PLOP3.LUT P1, PT, PT, PT, UP2, 0x80, 0x8 ;  /* 0x000000000008781c */ /* 0x000fea0003f2f028 */
[----:B------:R-:W1:Y:S01]  /*4a50*/  @UP2 LDCU.64 UR8, c[0x0][0x888] ;  /* 0x00011100ff0827ac */ /* 0x000e620008000a00 */
[----:B------:R-:W-:Y:S07]  /*4a60*/  @UP2 UIMAD UR4, UR36, UR22, URZ ;  /* 0x00000016240422a4 */ /* 0x000fee000f8e02ff */
[----:B------:R-:W-:Y:S04]  /*4a70*/  @P1 PRMT R4, R0, 0x7610, R4 ;  /* 0x0000761000041816 */ /* 0x000fe80000000004 */
[----:B------:R-:W-:Y:S05]  /*4a80*/  @!P1 PRMT R4, R3, 0x7610, R4 ;  /* 0x0000761003049816 */ /* 0x000fea0000000004 */
[----:B------:R3:W-:Y:S01]  /*4a90*/  STL.S16 [R1+0x38], R4 ;  /* 0x0000380401007387 */ /* 0x0007e20000100600 */
[----:B-1----:R-:W-:Y:S01]  /*4aa0*/  @UP2 UIMAD.WIDE UR8, UR4, 0x4, UR8 ;  /* 0x00000004040828a5 */ /* 0x002fe2000f8e0208 */
[----:B------:R-:W1:Y:S05]  /*4ab0*/  @!UP2 LDCU UR4, c[0x0][0x880] ;  /* 0x00011000ff04a7ac */ /* 0x000e6a0008000800 */
[----:B-----5:R-:W-:Y:S02]  /*4ac0*/  IMAD.U32 R176, RZ, RZ, UR8 ;  /* 0x00000008ffb07e24 */ /* 0x020fe4000f8e00ff */
[----:B------:R-:W-:Y:S05]  /*4ad0*/  IMAD.U32 R177, RZ, RZ, UR9 ;  /* 0x00000009ffb17e24 */ /* 0x000fea000f8e00ff */
[----:B------:R3:W5:Y:S02]  /*4ae0*/  @P1 LDG.E R176, desc[UR46][R176.64] ;  /* 0x0000002eb0b01981 */ /* 0x000764000c1e1900 */
[----:B-1-3--:R-:W-:Y:S07]  /*4af0*/  @!P1 MOV R176, UR4 ;  /* 0x0000000400b09c02 */ /* 0x00afee0008000f00 */
.L_x_89:
[----:B-----5:R-:W-:Y:S01]  /*4b00*/  @!P0 FSETP.EQ.AND P2, PT, R176, RZ, PT ;  /* 0x000000ffb000820b */ /* 0x020fe20003f42000 */
[----:B------:R-:W-:Y:S01]  /*4b10*/  @!UPT UIADD3 URZ, UPT, UPT, URZ, URZ, URZ ;  /* 0x000000fffffff290 */ /* 0x000fe2000fffe0ff */
[----:B------:R-:W-:Y:S11]  /*4b20*/  @!P0 BRA `(.L_x_90) ;  /* 0x00000000001c8947 */ /* 0x000ff60003800000 */
[----:B------:R-:W-:Y:S01]  /*4b30*/  PLOP3.LUT P2, PT, PT, PT, UP2, 0x80, 0x8 ;  /* 0x000000000008781c */ /* 0x000fe20003f4f028 */
[----:B-1----:R-:W3:Y:S03]  /*4b40*/  LDL R0, [R1+0x38] ;  /* 0x0000380001007983 */ /* 0x002ee60000100800 */
[----:B------:R-:W-:Y:S02]  /*4b50*/  PLOP3.LUT P2, PT, P2, PT, PT, 0x8, 0x80 ;  /* 0x000000000080781c */ /* 0x000fe4000174e170 */
[----:B---3--:R-:W-:Y:S11]  /*4b60*/  LOP3.LUT P0, RZ, R0, 0xff, RZ, 0xc0, !PT ;  /* 0x000000ff00ff7812 */ /* 0x008ff6000780c0ff */
[----:B------:R-:W-:Y:S02]  /*4b70*/  @!UPT UIADD3 URZ, UPT, UPT, URZ, URZ, URZ ;  /* 0x000000fffffff290 */ /* 0x000fe4000fffe0ff */
[----:B------:R-:W-:Y:S11]  /*4b80*/  @P0 FSETP.EQ.AND P2, PT, R176, RZ, PT ;  /* 0x000000ffb000020b */ /* 0x000ff60003f42000 */
[----:B------:R-:W-:Y:S02]  /*4b90*/  @!UPT UIADD3 URZ, UPT, UPT, URZ, URZ, URZ ;  /* 0x000000fffffff290 */ /* 0x000fe4000fffe0ff */
.L_x_90:
[----:B------:R-:W3:Y:S01]  /*4ba0*/  SYNCS.PHASECHK.TRANS64.TRYWAIT P0, [UR29+0x70], R2 ;  /* 0x00007002ff0075a7 */ /* 0x000ee2000800111d */
[----:B------:R-:W-:Y:S04]  /*4bb0*/  ELECT P1, URZ, PT ;  /* 0x0000000000ff782f */ /* 0x000fe80003820000 */
[----:B------:R-:W-:Y:S01]  /*4bc0*/  PLOP3.LUT P1, PT, P2, P1, PT, 0xf2, 0x2f ;  /* 0x00000000002f781c */ /* 0x000fe20001723e72 */
[----:B------:R-:W-:Y:S01]  /*4bd0*/  @!UPT UIADD3 URZ, UPT, UPT, URZ, URZ, URZ ;  /* 0x000000fffffff290 */ /* 0x000fe2000fffe0ff */
[----:B---3--:R-:W-:Y:S11]  /*4be0*/  @!P0 BRA `(.L_x_91) ;  /* 0x000000a000388947 */ /* 0x008ff60003800000 */
.L_x_355:
[----:B------:R-:W-:Y:S01]  /*4bf0*/  VOTEU.ALL UP0, P1 ;  /* 0x0000000000ff7886 */ /* 0x000fe20000800000 */
[----:B-1----:R-:W-:Y:S01]  /*4c00*/  @!P1 MOV R0, 0x4000 ;  /* 0x0000400000009802 */ /* 0x002fe20000000f00 */
[----:B------:R-:W-:Y:S01]  /*4c10*/  UMOV UR4, 0x0 ;  /* 0x0000000000047882 */ /* 0x000fe20000000000 */
[----:B------:R-:W-:Y:S01]  /*4c20*/  UMOV UR5, 0x10000000 ;  /* 0x1000000000057882 */ /* 0x000fe20000000000 */
[----:B------:R-:W-:Y:S02]  /*4c30*/  UPRMT UR10, UR44, 0x654, UR33 ;  /* 0x000006542c0a7896 */ /* 0x000fe40008000021 */
[----:B------:R-:W-:Y:S02]  /*4c40*/  @!UP0 UIADD3 UR8, UP1, UPT, UR54, 0x580, URZ ;  /* 0x0000058036088890 */ /* 0x000fe4000ff3e0ff */
[----:B------:R-:W-:Y:S02]  /*4c50*/  @!UP0 UIADD3 UR32, UPT, UPT, UR29, 0x400, URZ ;  /* 0x000004001d208890 */ /* 0x000fe4000fffe0ff */
[----:B------:R-:W-:Y:S01]  /*4c60*/  @!UP0 UIADD3.X UR9, UPT, UPT, URZ, UR55, URZ, UP1, !UPT ;  /* 0x00000037ff098290 */ /* 0x000fe20008ffe4ff */
[----:B------:R-:W-:Y:S08]  /*4c70*/  VOTEU.ALL UP0, P1 ;  /* 0x0000000000ff7886 */ /* 0x000ff00000800000 */
[----:B------:R1:W-:Y:S01]  /*4c80*/  @!UP0 UTMALDG.3D [UR32], [UR8], desc[UR4] ;  /* 0x00000420080085b4 */ /* 0x0003e20008011000 */
[----:B------:R1:W-:Y:S01]  /*4c90*/  @!P1 SYNCS.ARRIVE.TRANS64.RED.A0TR RZ, [UR29+0x50], R0 ;  /* 0x00005000ffff99a7 */ /* 0x0003e2000830041d */
[----:B------:R-:W-:Y:S01]  /*4ca0*/  SYNCS.ARRIVE.TRANS64.RED.A1T0 RZ, [UR10], RZ ;  /* 0x000000ffffff79a7 */ /* 0x000fe2000810040a */
[----:B------:R-:W3:Y:S02]  /*4cb0*/  SYNCS.PHASECHK.TRANS64.TRYWAIT P0, [UR29+0x78], R2 ;  /* 0x00007802ff0075a7 */ /* 0x000ee4000800111d */
[----:B-1-3--:R-:W-:Y:S05]  /*4cc0*/  @!P0 BRA `(.L_x_92) ;  /* 0x000000a000188947 */ /* 0x00afea0003800000 */
.L_x_357:
[----:B------:R-:W-:Y:S01]  /*4cd0*/  VOTEU.ALL UP0, P1 ;  /* 0x0000000000ff7886 */ /* 0x000fe20000800000 */
[----:B-1----:R-:W-:Y:S01]  /*4ce0*/  @!P1 MOV R0, 0x4000 ;  /* 0x0000400000009802 */ /* 0x002fe20000000f00 */
[----:B------:R-:W-:Y:S01]  /*4cf0*/  UMOV UR4, 0x0 ;  /* 0x0000000000047882 */ /* 0x000fe20000000000 */
[----:B------:R-:W-:Y:S01]  /*4d00*/  UMOV UR5, 0x10000000 ;  /* 0x1000000000057882 */ /* 0x000fe20000000000 */
[----:B------:R-:W-:Y:S01]  /*4d10*/  UMOV UR27, UR35 ;  /* 0x00000023001b7c82 */ /* 0x000fe20008000000 */
[----:B------:R-:W-:Y:S02]  /*4d20*/  @!UP0 UIADD3 UR8, UP1, UPT, UR54, 0x580, URZ ;  /* 0x0000058036088890 */ /* 0x000fe4000ff3e0ff */
[----:B------:R-:W-:Y:S02]  /*4d30*/  @!UP0 UIADD3 UR26, UPT, UPT, UR34, 0x40, URZ ;  /* 0x00000040221a8890 */ /* 0x000fe4000fffe0ff */
[----:B------:R-:W-:Y:S02]  /*4d40*/  @!UP0 UIADD3.X UR9, UPT, UPT, URZ, UR55, URZ, UP1, !UPT ;  /* 0x00000037ff098290 */ /* 0x000fe40008ffe4ff */
[----:B------:R-:W-:Y:S01]  /*4d50*/  @!UP0 UIADD3 UR24, UPT, UPT, UR29, 0x4400, URZ ;  /* 0x000044001d188890 */ /* 0x000fe2000fffe0ff */
[----:B------:R-:W-:Y:S01]  /*4d60*/  VOTEU.ALL UP0, P1 ;  /* 0x0000000000ff7886 */ /* 0x000fe20000800000 */
[----:B------:R-:W-:Y:S01]  /*4d70*/  UMOV UR28, UR36 ;  /* 0x00000024001c7c82 */ /* 0x000fe20008000000 */
[----:B------:R-:W-:Y:S06]  /*4d80*/  UPRMT UR10, UR44, 0x654, UR25 ;  /* 0x000006542c0a7896 */ /* 0x000fec0008000019 */
[----:B------:R1:W-:Y:S01]  /*4d90*/  @!UP0 UTMALDG.3D [UR24], [UR8], desc[UR4] ;  /* 0x00000418080085b4 */ /* 0x0003e20008011000 */
[----:B------:R1:W-:Y:S02]  /*4da0*/  @!P1 SYNCS.ARRIVE.TRANS64.RED.A0TR RZ, [UR29+0x58], R0 ;  /* 0x00005800ffff99a7 */ /* 0x0003e4000830041d */
[----:B------:R-:W-:Y:S01]  /*4db0*/  SYNCS.ARRIVE.TRANS64.RED.A1T0 RZ, [UR10], RZ ;  /* 0x000000ffffff79a7 */ /* 0x000fe2000810040a */
[----:B------:R-:W3:Y:S02]  /*4dc0*/  SYNCS.PHASECHK.TRANS64.TRYWAIT P0, [UR29+0x80], R2 ;  /* 0x00008002ff0075a7 */ /* 0x000ee4000800111d */
[----:B-1-3--:R-:W-:Y:S05]  /*4dd0*/  @!P0 BRA `(.L_x_93) ;  /* 0x0000009c00ec8947 */ /* 0x00afea0003800000 */
.L_x_359:
        /* <DEDUP_REMOVED lines=15> */
[----:B---3--:R-:W-:Y:S01]  /*4ed0*/  IADD3 R0, PT, PT, R8, 0x1, RZ ;  /* 0x0000000108007810 */ /* 0x008fe20007ffe0ff */
[----:B------:R-:W3:Y:S02]  /*4ee0*/  SYNCS.PHASECHK.TRANS64.TRYWAIT P0, [UR29+0x88], R2 ;  /* 0x00008802ff0075a7 */ /* 0x000ee4000800111d */
[----:B-1-3--:R-:W-:Y:S05]  /*4ef0*/  @!P0 BRA `(.L_x_94) ;  /* 0x0000009c00bc8947 */ /* 0x00afea0003800000 */
.L_x_361:
[----:B------:R-:W-:Y:S01]  /*4f00*/  VOTEU.ALL UP0, P1 ;  /* 0x0000000000ff7886 */ /* 0x000fe20000800000 */
[----:B------:R-:W-:Y:S01]  /*4f10*/  UMOV UR18, 0x0 ;  /* 0x0000000000127882 */ /* 0x000fe20000000000 */
[----:B------:R-:W-:Y:S01]  /*4f20*/  UMOV UR19, 0x10000000 ;  /* 0x1000000000137882 */ /* 0x000fe20000000000 */
[----:B------:R-:W-:Y:S01]  /*4f30*/  UMOV UR11, UR35 ;  /* 0x00000023000b7c82 */ /* 0x000fe20008000000 */
[----:B------:R-:W-:Y:S01]  /*4f40*/  UMOV UR12, UR36 ;  /* 0x00000024000c7c82 */ /* 0x000fe20008000000 */
[----:B------:R-:W-:Y:S01]  /*4f50*/  @!UP0 UIADD3 UR4, UP1, UPT, UR54, 0x580, URZ ;  /* 0x0000058036048890 */ /* 0x000fe2000ff3e0ff */
[C---:B------:R-:W-:Y:S01]  /*4f60*/  ISETP.NE.AND P0, PT, R0.reuse, 0x2, PT ;  /* 0x000000020000780c */ /* 0x040fe20003f05270 */
[----:B------:R-:W-:Y:S01]  /*4f70*/  @!UP0 UIADD3 UR10, UPT, UPT, UR34, 0xc0, URZ ;  /* 0x000000c0220a8890 */ /* 0x000fe2000fffe0ff */
[----:B------:R-:W-:Y:S01]  /*4f80*/  LOP3.LUT R9, R9, 0x1, RZ, 0x3c, !PT ;  /* 0x0000000109097812 */ /* 0x000fe200078e3cff */
[----:B------:R-:W-:Y:S01]  /*4f90*/  @!UP0 UIADD3.X UR5, UPT, UPT, URZ, UR55, URZ, UP1, !UPT ;  /* 0x00000037ff058290 */ /* 0x000fe20008ffe4ff */
[----:B-1----:R-:W-:Y:S01]  /*4fa0*/  SEL R2, RZ, 0x1, P0 ;  /* 0x00000001ff027807 */ /* 0x002fe20000000000 */
[----:B------:R-:W-:Y:S01]  /*4fb0*/  @!UP0 UIADD3 UR8, UPT, UPT, UR29, 0xc400, URZ ;  /* 0x0000c4001d088890 */ /* 0x000fe2000fffe0ff */
[----:B------:R-:W-:Y:S01]  /*4fc0*/  SEL R8, R0, RZ, P0 ;  /* 0x000000ff00087207 */ /* 0x000fe20000000000 */
[----:B------:R-:W-:Y:S01]  /*4fd0*/  @!UP0 UIADD3 UR9, UPT, UPT, UR29, 0x68, URZ ;  /* 0x000000681d098890 */ /* 0x000fe2000fffe0ff */
[----:B------:R-:W-:Y:S01]  /*4fe0*/  LOP3.LUT R10, R10, R2, RZ, 0x3c, !PT ;  /* 0x000000020a0a7212 */ /* 0x000fe200078e3cff */
[----:B------:R-:W-:Y:S01]  /*4ff0*/  VOTEU.ALL UP0, P1 ;  /* 0x0000000000ff7886 */ /* 0x000fe20000800000 */
[----:B------:R-:W-:Y:S02]  /*5000*/  UIADD3 UR45, UPT, UPT, UR14, UR38, URZ ;  /* 0x000000260e2d7290 */ /* 0x000fe4000fffe0ff */
[----:B------:R-:W-:Y:S01]  /*5010*/  UIADD3 UR48, UPT, UPT, UR15, UR39, URZ ;  /* 0x000000270f307290 */ /* 0x000fe2000fffe0ff */
[----:B------:R-:W-:Y:S01]  /*5020*/  UMOV UR36, UR53 ;  /* 0x0000003500247c82 */ /* 0x000fe20008000000 */
[----:B------:R-:W-:Y:S02]  /*5030*/  UPLOP3.LUT UP1, UPT, UPT, UPT, UPT, 0x80, 0x8 ;  /* 0x000000000008789c */ /* 0x000fe40003f2f070 */
[----:B------:R3:W-:Y:S01]  /*5040*/  @!UP0 UTMALDG.3D [UR8], [UR4], desc[UR18] ;  /* 0x00001208040085b4 */ /* 0x0007e20008011000 */
[----:B------:R3:W-:Y:S01]  /*5050*/  @!P1 SYNCS.ARRIVE.TRANS64.RED.A0TR RZ, [UR29+0x68], R11 ;  /* 0x0000680bffff99a7 */ /* 0x0007e2000830041d */
[----:B------:R-:W-:Y:S01]  /*5060*/  SYNCS.ARRIVE.TRANS64.RED.A1T0 RZ, [UR49], RZ ;  /* 0x000000ffffff79a7 */ /* 0x000fe20008100431 */
[----:B------:R-:W-:Y:S06]  /*5070*/  BRA.U UP3, `(.L_x_95) ;  /* 0xfffffff103cc7547 */ /* 0x000fec000b83ffff */
[----:B------:R-:W-:-:S04]  /*5080*/  SHF.L.U32 R0, R9, 0x1f, RZ ;  /* 0x0000001f09007819 */ /* 0x000fc800000006ff */
[----:B------:R-:W1:Y:S02]  /*5090*/  SYNCS.PHASECHK.TRANS64.TRYWAIT P0, [UR29+0x70], R0 ;  /* 0x00007000ff0075a7 */ /* 0x000e64000800111d */
[----:B-1----:R-:W-:Y:S05]  /*50a0*/  @!P0 BRA `(.L_x_96) ;  /* 0x0000009c00688947 */ /* 0x002fea0003800000 */
.L_x_363:
[----:B------:R-:W4:Y:S02]  /*50b0*/  SYNCS.PHASECHK.TRANS64.TRYWAIT P0, [UR29+0x78], R0 ;  /* 0x00007800ff0075a7 */ /* 0x000f24000800111d */
[----:B----4-:R-:W-:Y:S05]  /*50c0*/  @!P0 BRA `(.L_x_97) ;  /* 0x0000009c00788947 */ /* 0x010fea0003800000 */
.L_x_365:
[----:B------:R-:W4:Y:S02]  /*50d0*/  SYNCS.PHASECHK.TRANS64.TRYWAIT P0, [UR29+0x80], R0 ;  /* 0x00008000ff0075a7 */ /* 0x000f24000800111d */
[----:B----4-:R-:W-:Y:S05]  /*50e0*/  @!P0 BRA `(.L_x_98) ;  /* 0x0000009c00888947 */ /* 0x010fea0003800000 */
.L_x_367:
[----:B-1----:R-:W-:-:S07]  /*50f0*/  MOV R2, UR29 ;  /* 0x0000001d00027c02 */ /* 0x002fce0008000f00 */
.L_x_99:
[----:B-1----:R-:W-:-:S04]  /*5100*/  SHF.L.U32 R0, R9, 0x1f, RZ ;  /* 0x0000001f09007819 */ /* 0x002fc800000006ff */
[----:B------:R1:W4:Y:S03]  /*5110*/  SYNCS.PHASECHK.TRANS64.TRYWAIT P0, [R2+URZ+0x88], R0 ;  /* 0x00008800020075a7 */ /* 0x00032600080011ff */
[----:B----4-:R-:W-:Y:S05]  /*5120*/  @!P0 NANOSLEEP.SYNCS 0x989680 ;  /* 0x009896800000895d */ /* 0x010fea0003900000 */
[----:B------:R-:W4:Y:S02]  /*5130*/  @!P0 SYNCS.PHASECHK.TRANS64 P0, [R2+URZ+0x88], R0 ;  /* 0x00008800020085a7 */ /* 0x000f2400080010ff */
[----:B--234-:R-:W-:Y:S05]  /*5140*/  @P0 EXIT ;  /* 0x000000000000094d */ /* 0x01cfea0003800000 */
[----:B------:R-:W-:Y:S05]  /*5150*/  BRA `(.L_x_99) ;  /* 0xfffffffc00e87947 */ /* 0x000fea000383ffff */
.L_x_84:
[----:B------:R-:W-:-:S06]  /*5160*/  UISETP.GE.AND UP0, UPT, UR12, 0x4, UPT ;  /* 0x000000040c00788c */ /* 0x000fcc000bf06270 */
[----:B------:R-:W-:-:S13]  /*5170*/  PLOP3.LUT P0, PT, PT, PT, UP0, 0x80, 0x8 ;  /* 0x000000000008781c */ /* 0x000fda0003f0f008 */
[----:B------:R-:W-:Y:S05]  /*5180*/  @!P0 EXIT ;  /* 0x000000000000894d */ /* 0x000fea0003800000 */
[----:B------:R-:W-:Y:S01]  /*5190*/  BAR.SYNC.DEFER_BLOCKING 0x6, 0xa0 ;  /* 0x0182800000007b1d */ /* 0x000fe20000010000 */
[C---:B------:R-:W-:Y:S01]  /*51a0*/  IMAD.SHL.U32 R2, R4.reuse, 0x40, RZ ;  /* 0x0000004004027824 */ /* 0x040fe200078e00ff */
[C---:B------:R-:W-:Y:S01]  /*51b0*/  LOP3.LUT R6, R4.reuse, 0x1, RZ, 0xc0, !PT ;  /* 0x0000000104067812 */ /* 0x040fe200078ec0ff */
[C---:B------:R-:W-:Y:S02]  /*51c0*/  IMAD.SHL.U32 R3, R4.reuse, 0x8, RZ ;  /* 0x0000000804037824 */ /* 0x040fe400078e00ff */
[----:B------:R-:W-:Y:S01]  /*51d0*/  IMAD.U32 R5, R4, 0x10000, RZ ;  /* 0x0001000004057824 */ /* 0x000fe200078e00ff */
[----:B------:R-:W-:Y:S01]  /*51e0*/  UMOV UR42, 0x400 ;  /* 0x00000400002a7882 */ /* 0x000fe20000000000 */
[----:B------:R-:W-:Y:S01]  /*51f0*/  LOP3.LUT R0, R2, 0x1c0, RZ, 0xc0, !PT ;  /* 0x000001c002007812 */ /* 0x000fe200078ec0ff */
[----:B------:R-:W-:Y:S01]  /*5200*/  ULEA UR42, UR44, UR42, 0x18 ;  /* 0x0000002a2c2a7291 */ /* 0x000fe2000f8ec0ff */
[----:B------:R-:W-:Y:S01]  /*5210*/  ISETP.NE.U32.AND P0, PT, R6, 0x1, PT ;  /* 0x000000010600780c */ /* 0x000fe20003f05070 */
[----:B------:R-:W-:Y:S01]  /*5220*/  IMAD.MOV.U32 R252, RZ, RZ, 0x4 ;  /* 0x00000004fffc7424 */ /* 0x000fe200078e00ff */
[----:B------:R-:W-:Y:S01]  /*5230*/  LOP3.LUT R0, R0, 0x38, R3, 0xf8, !PT ;  /* 0x0000003800007812 */ /* 0x000fe200078ef803 */
[----:B------:R-:W-:Y:S01]  /*5240*/  IMAD.MOV.U32 R170, RZ, RZ, RZ ;  /* 0x000000ffffaa7224 */ /* 0x000fe200078e00ff */
[----:B------:R-:W-:Y:S01]  /*5250*/  R2P PR, R4, 0x6 ;  /* 0x0000000604007804 */ /* 0x000fe20000000000 */
[----:B------:R-:W1:Y:S01]  /*5260*/  LDCU UR49, c[0x0][0x370] ;  /* 0x00006e00ff3177ac */ /* 0x000e620008000800 */
[----:B------:R-:W-:-:S02]  /*5270*/  LOP3.LUT R0, R0, 0x1e00, R2, 0xf8, !PT ;  /* 0x00001e0000007812 */ /* 0x000fc400078ef802 */
[----:B------:R-:W-:Y:S01]  /*5280*/  LOP3.LUT R3, R5, 0x600000, RZ, 0xc0, !PT ;  /* 0x0060000005037812 */ /* 0x000fe200078ec0ff */
[----:B------:R-:W2:Y:S01]  /*5290*/  LDCU.64 UR58, c[0x0][0x348] ;  /* 0x00006900ff3a77ac */ /* 0x000ea20008000a00 */
[----:B------:R-:W-:Y:S01]  /*52a0*/  SEL R252, R252, 0xfffffffc, !P2 ;  /* 0xfffffffcfcfc7807 */ /* 0x000fe20005000000 */
[----:B------:R3:W-:Y:S01]  /*52b0*/  STL [R1+0x28], R0 ;  /* 0x0000280001007387 */ /* 0x0007e20000100800 */
[----:B------:R-:W-:Y:S01]  /*52c0*/  UMOV UR56, 0x1 ;  /* 0x0000000100387882 */ /* 0x000fe20000000000 */
[----:B------:R-:W4:Y:S02]  /*52d0*/  LDCU UR43, c[0x0][0x374] ;  /* 0x00006e80ff2b77ac */ /* 0x000f240008000800 */
[----:B------:R-:W1:Y:S01]  /*52e0*/  LDS R173, [UR42+0x130] ;  /* 0x0001302affad7984 */ /* 0x000e620008000800 */
[----:B------:R-:W-:-:S03]  /*52f0*/  UMOV UR57, URZ ;  /* 0x000000ff00397c82 */ /* 0x000fc60008000000 */
[----:B------:R1:W-:Y:S01]  /*5300*/  STL [R1+0x1c], RZ ;  /* 0x00001cff01007387 */ /* 0x0003e20000100800 */
[----:B------:R-:W-:Y:S01]  /*5310*/  UMOV UR55, URZ ;  /* 0x000000ff00377c82 */ /* 0x000fe20008000000 */
[----:B------:R-:W-:Y:S02]  /*5320*/  UIADD3 UR41, UPT, UPT, UR42, 0x400, URZ ;  /* 0x000004002a297890 */ /* 0x000fe4000fffe0ff */
[----:B------:R1:W-:Y:S01]  /*5330*/  STL [R1+0x18], RZ ;  /* 0x000018ff01007387 */ /* 0x0003e20000100800 */
[----:B------:R-:W-:Y:S01]  /*5340*/  UMOV UR54, URZ ;  /* 0x000000ff00367c82 */ /* 0x000fe20008000000 */
[----:B------:R-:W-:Y:S01]  /*5350*/  UMOV UR53, URZ ;  /* 0x000000ff00357c82 */ /* 0x000fe20008000000 */
[----:B---3--:R-:W-:-:S05]  /*5360*/  IMAD.MOV.U32 R0, RZ, RZ, 0x2 ;  /* 0x00000002ff007424 */ /* 0x008fca00078e00ff */
[----:B------:R-:W-:-:S05]  /*5370*/  SEL R0, R0, 0xfffffffe, !P1 ;  /* 0xfffffffe00007807 */ /* 0x000fca0004800000 */
[----:B------:R3:W-:Y:S01]  /*5380*/  STL [R1+0x10], R0 ;  /* 0x0000100001007387 */ /* 0x0007e20000100800 */
[----:B-12-4-:R-:W-:-:S07]  /*5390*/  IMAD.IADD R173, R173, 0x1, R3 ;  /* 0x00000001adad7824 */ /* 0x016fce00078e0203 */
.L_x_319:
[----:B------:R-:W-:Y:S01]  /*53a0*/  ULEA UR5, UR57, UR42, 0x3 ;  /* 0x0000002a39057291 */ /* 0x000fe2000f8e18ff */
[----:B---3--:R-:W-:-:S04]  /*53b0*/  MOV R0, UR55 ;  /* 0x0000003700007c02 */ /* 0x008fc80008000f00 */
[----:B------:R-:W-:-:S04]  /*53c0*/  SHF.L.U32 R0, R0, 0x1f, RZ ;  /* 0x0000001f00007819 */ /* 0x000fc800000006ff */
[----:B------:R-:W1:Y:S02]  /*53d0*/  SYNCS.PHASECHK.TRANS64.TRYWAIT P0, [UR5+0xa0], R0 ;  /* 0x0000a000ff0075a7 */ /* 0x000e640008001105 */
[----:B-1----:R-:W-:Y:S05]  /*53e0*/  @!P0 BRA `(.L_x_100) ;  /* 0x0000009800e08947 */ /* 0x002fea0003800000 */
.L_x_369:
[----:B------:R-:W-:Y:S02]  /*53f0*/  ULEA UR4, UR57, UR42, 0x4 ;  /* 0x0000002a39047291 */ /* 0x000fe4000f8e20ff */
[----:B------:R-:W-:Y:S02]  /*5400*/  UIADD3 UR5, UPT, UPT, UR5, 0xb0, URZ ;  /* 0x000000b005057890 */ /* 0x000fe4000fffe0ff */
[----:B------:R-:W-:Y:S02]  /*5410*/  UISETP.GE.AND UP1, UPT, UR37, 0x1, UPT ;  /* 0x000000012500788c */ /* 0x000fe4000bf26270 */
[----:B------:R-:W-:-:S03]  /*5420*/  UPRMT UR5, URZ, 0x654, UR5 ;  /* 0x00000654ff057896 */ /* 0x000fc60008000005 */
[----:B------:R-:W2:Y:S01]  /*5430*/  LDS.128 R4, [UR4+0x110] ;  /* 0x00011004ff047984 */ /* 0x000ea20008000c00 */
[----:B------:R-:W-:Y:S01]  /*5440*/  @!PT LDS RZ, [RZ] ;  /* 0x00000000fffff984 */ /* 0x000fe20000000800 */
[----:B------:R-:W-:Y:S01]  /*5450*/  @!PT LDS RZ, [RZ] ;  /* 0x00000000fffff984 */ /* 0x000fe20000000800 */
[----:B------:R-:W-:Y:S01]  /*5460*/  @!PT LDS RZ, [RZ] ;  /* 0x00000000fffff984 */ /* 0x000fe20000000800 */
[----:B------:R-:W-:Y:S01]  /*5470*/  @!PT LDS RZ, [RZ] ;  /* 0x00000000fffff984 */ /* 0x000fe20000000800 */
[----:B------:R3:W-:Y:S06]  /*5480*/  MEMBAR.ALL.CTA ;  /* 0x0000000000007992 */ /* 0x0007ec0000008000 */
[----:B---3--:R-:W3:Y:S02]  /*5490*/  FENCE.VIEW.ASYNC.S ;  /* 0x00000000000073c6 */ /* 0x008ee40000000000 */
[----:B---3--:R-:W-:Y:S01]  /*54a0*/  SYNCS.ARRIVE.TRANS64.RED.A1T0 RZ, [UR5], RZ ;  /* 0x000000ffffff79a7 */ /* 0x008fe20008100405 */
[----:B--2---:R-:W-:Y:S01]  /*54b0*/  LOP3.LUT P0, RZ, R6, 0x1, RZ, 0xc0, !PT ;  /* 0x0000000106ff7812 */ /* 0x004fe2000780c0ff */
[----:B------:R2:W-:Y:S04]  /*54c0*/  STL.64 [R1+0x40], R4 ;  /* 0x0000400401007387 */ /* 0x0005e80000100a00 */
[----:B------:R2:W-:Y:S08]  /*54d0*/  STL.64 [R1+0x48], R6 ;  /* 0x0000480601007387 */ /* 0x0005f00000100a00 */
[----:B------:R-:W-:Y:S01]  /*54e0*/  VOTEU.ANY UP0, P0 ;  /* 0x0000000000ff7886 */ /* 0x000fe20000000100 */
[----:B------:R-:W-:-:S13]  /*54f0*/  PLOP3.LUT P0, PT, PT, PT, UP0, 0x80, 0x8 ;  /* 0x000000000008781c */ /* 0x000fda0003f0f008 */
[----:B------:R-:W-:Y:S02]  /*5500*/  @P0 MOV R3, R4 ;  /* 0x0000000400030202 */ /* 0x000fe40000000f00 */
[----:B-1----:R-:W-:Y:S02]  /*5510*/  @P0 SHF.R.U32.HI R0, RZ, 0x10, R5 ;  /* 0x00000010ff000819 */ /* 0x002fe40000011605 */
[----:B------:R-:W-:Y:S02]  /*5520*/  @P0 LOP3.LUT R2, R5, 0xffff, RZ, 0xc0, !PT ;  /* 0x0000ffff05020812 */ /* 0x000fe400078ec0ff */
[----:B------:R-:W-:Y:S02]  /*5530*/  @P0 R2UR UR7, R3 ;  /* 0x00000000030702ca */ /* 0x000fe400000e0000 */
[----:B------:R-:W-:Y:S02]  /*5540*/  @P0 R2UR UR4, R0 ;  /* 0x00000000000402ca */ /* 0x000fe400000e0000 */
[----:B------:R-:W-:-:S09]  /*5550*/  @P0 R2UR UR6, R2 ;  /* 0x00000000020602ca */ /* 0x000fd200000e0000 */
[----:B------:R-:W-:Y:S02]  /*5560*/  @UP0 UMOV UR51, UR7 ;  /* 0x0000000700330c82 */ /* 0x000fe40008000000 */
[----:B------:R-:W-:Y:S02]  /*5570*/  @UP0 UMOV UR52, UR4 ;  /* 0x0000000400340c82 */ /* 0x000fe40008000000 */
[----:B------:R-:W-:Y:S01]  /*5580*/  @UP0 UMOV UR50, UR6 ;  /* 0x0000000600320c82 */ /* 0x000fe20008000000 */
[----:B--2---:R-:W-:Y:S05]  /*5590*/  BRA.U !UP1, `(.L_x_101) ;  /* 0x0000000109c07547 */ /* 0x004fea000b800000 */
[----:B------:R-:W1:Y:S01]  /*55a0*/  LDCU.128 UR4, c[0x0][0xb10] ;  /* 0x00016200ff0477ac */ /* 0x000e620008000c00 */
[----:B------:R-:W2:Y:S01]  /*55b0*/  LDCU UR10, c[0x0][0xb20] ;  /* 0x00016400ff0a77ac */ /* 0x000ea20008000800 */
[----:B------:R-:W3:Y:S01]  /*55c0*/  LDCU UR11, c[0x0][0xb0c] ;  /* 0x00016180ff0b77ac */ /* 0x000ee20008000800 */
[----:B------:R-:W4:Y:S01]  /*55d0*/  LDCU.64 UR8, c[0x0][0xb28] ;  /* 0x00016500ff0877ac */ /* 0x000f220008000a00 */
[----:B------:R-:W-:Y:S02]  /*55e0*/  UISETP.NE.AND UP2, UPT, UR37, 0x1, UPT ;  /* 0x000000012500788c */ /* 0x000fe4000bf45270 */
[----:B-1----:R-:W-:Y:S02]  /*55f0*/  UIMAD.WIDE.U32 UR14, UR43, UR7, URZ ;  /* 0x000000072b0e72a5 */ /* 0x002fe4000f8e00ff */
[----:B------:R-:W-:Y:S02]  /*5600*/  UIMAD.WIDE.U32 UR18, UR50, UR7, URZ ;  /* 0x00000007321272a5 */ /* 0x000fe4000f8e00ff */
[----:B------:R-:W-:-:S02]  /*5610*/  UIMAD.WIDE.U32 UR12, UR49, UR4, URZ ;  /* 0x00000004310c72a5 */ /* 0x000fc4000f8e00ff */
[----:B------:R-:W-:Y:S01]  /*5620*/  UISETP.NE.AND UP0, UPT, UR6, 0x1, UPT ;  /* 0x000000010600788c */ /* 0x000fe2000bf05270 */
[----:B------:R-:W-:Y:S01]  /*5630*/  UMOV UR7, UR15 ;  /* 0x0000000f00077c82 */ /* 0x000fe20008000000 */
[----:B---3--:R-:W-:Y:S02]  /*5640*/  UISETP.NE.AND UP1, UPT, UR11, 0x1, UPT ;  /* 0x000000010b00788c */ /* 0x008fe4000bf25270 */
[----:B--2---:R-:W-:Y:S02]  /*5650*/  USHF.R.U32.HI UR7, URZ, UR10, UR7 ;  /* 0x0000000aff077299 */ /* 0x004fe40008011607 */
[----:B------:R-:W-:Y:S02]  /*5660*/  USHF.R.U32.HI UR12, URZ, UR5, UR13 ;  /* 0x00000005ff0c7299 */ /* 0x000fe4000801160d */
[----:B------:R-:W-:Y:S02]  /*5670*/  USEL UR7, UR43, UR7, !UP0 ;  /* 0x000000072b077287 */ /* 0x000fe4000c000000 */
[----:B------:R-:W-:-:S02]  /*5680*/  UIMAD.WIDE.U32 UR14, UR51, UR4, URZ ;  /* 0x00000004330e72a5 */ /* 0x000fc4000f8e00ff */
[----:B------:R-:W-:Y:S02]  /*5690*/  USEL UR4, UR49, UR12, !UP1 ;  /* 0x0000000c31047287 */ /* 0x000fe4000c800000 */
[----:B----4-:R-:W-:Y:S01]  /*56a0*/  UIMAD.WIDE.U32 UR16, UR7, UR8, URZ ;  /* 0x00000008071072a5 */ /* 0x010fe2000f8e00ff */
[----:B------:R-:W-:Y:S01]  /*56b0*/  UMOV UR13, UR19 ;  /* 0x00000013000d7c82 */ /* 0x000fe20008000000 */
[----:B------:R-:W-:Y:S02]  /*56c0*/  UIMAD.WIDE.U32 UR18, UR4, UR8, URZ ;  /* 0x00000008041272a5 */ /* 0x000fe4000f8e00ff */
[----:B------:R-:W-:Y:S02]  /*56d0*/  USHF.R.U32.HI UR13, URZ, UR10, UR13 ;  /* 0x0000000aff0d7299 */ /* 0x000fe4000801160d */
[----:B------:R-:W-:Y:S02]  /*56e0*/  @UP2 USHF.R.U32.HI UR7, URZ, UR9, UR17 ;  /* 0x00000009ff072299 */ /* 0x000fe40008011611 */
[----:B------:R-:W-:-:S02]  /*56f0*/  USEL UR13, UR50, UR13, !UP0 ;  /* 0x0000000d320d7287 */ /* 0x000fc4000c000000 */
[----:B------:R-:W-:Y:S02]  /*5700*/  @UP2 USHF.R.U32.HI UR4, URZ, UR9, UR19 ;  /* 0x00000009ff042299 */ /* 0x000fe40008011613 */
[----:B------:R-:W-:Y:S02]  /*5710*/  USHF.R.U32.HI UR15, URZ, UR5, UR15 ;  /* 0x00000005ff0f7299 */ /* 0x000fe4000801160f */
[----:B------:R-:W-:Y:S02]  /*5720*/  UIMAD UR7, UR37, UR7, URZ ;  /* 0x00000007250772a4 */ /* 0x000fe4000f8e02ff */
[----:B------:R-:W-:Y:S02]  /*5730*/  UIMAD UR5, UR37, UR4, URZ ;  /* 0x00000004250572a4 */ /* 0x000fe4000f8e02ff */
[----:B------:R-:W-:Y:S02]  /*5740*/  UIMAD.WIDE.U32 UR18, UR13, UR8, URZ ;  /* 0x000000080d1272a5 */ /* 0x000fe4000f8e00ff */
[----:B------:R-:W-:-:S02]  /*5750*/  USEL UR15, UR51, UR15, !UP1 ;  /* 0x0000000f330f7287 */ /* 0x000fc4000c800000 */
[----:B------:R-:W-:Y:S02]  /*5760*/  UISETP.GE.AND UP0, UPT, UR13, UR7, UPT ;  /* 0x000000070d00728c */ /* 0x000fe4000bf06270 */
[----:B------:R-:W-:Y:S02]  /*5770*/  UIMAD.WIDE.U32 UR16, UR15, UR8, URZ ;  /* 0x000000080f1072a5 */ /* 0x000fe4000f8e00ff */
[----:B------:R-:W-:Y:S02]  /*5780*/  UISETP.GE.OR UP0, UPT, UR15, UR5, UP0 ;  /* 0x000000050f00728c */ /* 0x000fe40008706670 */
[----:B------:R-:W-:Y:S01]  /*5790*/  UIADD3 UR7, UPT, UPT, -UR13, URZ, URZ ;  /* 0x000000ff0d077290 */ /* 0x000fe2000fffe1ff */
[----:B------:R-:W-:Y:S01]  /*57a0*/  UMOV UR5, UR19 ;  /* 0x0000001300057c82 */ /* 0x000fe20008000000 */
[----:B------:R-:W-:Y:S02]  /*57b0*/  UIADD3 UR8, UPT, UPT, -UR15, URZ, URZ ;  /* 0x000000ff0f087290 */ /* 0x000fe4000fffe1ff */
[----:B------:R-:W-:-:S02]  /*57c0*/  USHF.R.U32.HI UR5, URZ, UR9, UR5 ;  /* 0x00000009ff057299 */ /* 0x000fc40008011605 */
[----:B------:R-:W-:Y:S02]  /*57d0*/  UIMAD UR7, UR6, UR7, UR50 ;  /* 0x00000007060772a4 */ /* 0x000fe4000f8e0232 */
[----:B------:R-:W-:Y:S02]  /*57e0*/  USEL UR5, UR13, UR5, !UP2 ;  /* 0x000000050d057287 */ /* 0x000fe4000d000000 */
[----:B------:R-:W-:Y:S02]  /*57f0*/  @!UP0 USHF.R.U32.HI UR9, URZ, UR9, UR17 ;  /* 0x00000009ff098299 */ /* 0x000fe40008011611 */
[----:B------:R-:W-:Y:S02]  /*5800*/  UIADD3 UR10, UPT, UPT, -UR5, URZ, URZ ;  /* 0x000000ff050a7290 */ /* 0x000fe4000fffe1ff */
[----:B------:R-:W-:Y:S02]  /*5810*/  @!UP0 USEL UR9, UR15, UR9, !UP2 ;  /* 0x000000090f098287 */ /* 0x000fe4000d000000 */
[----:B------:R-:W-:-:S02]  /*5820*/  UIMAD UR10, UR37, UR10, UR13 ;  /* 0x0000000a250a72a4 */ /* 0x000fc4000f8e020d */
[----:B------:R-:W-:Y:S02]  /*5830*/  @!UP0 UIADD3 UR5, UPT, UPT, UR5, -UR9, URZ ;  /* 0x8000000905058290 */ /* 0x000fe4000fffe0ff */
[----:B------:R-:W-:Y:S02]  /*5840*/  @!UP0 UIMAD UR10, UR10, UR4, UR9 ;  /* 0x000000040a0a82a4 */ /* 0x000fe4000f8e0209 */
[----:B------:R-:W-:Y:S02]  /*5850*/  @!UP0 UIMAD UR13, UR37, UR5, UR15 ;  /* 0x00000005250d82a4 */ /* 0x000fe4000f8e020f */
[----:B------:R-:W-:Y:S02]  /*5860*/  UIMAD UR8, UR11, UR8, UR51 ;  /* 0x000000080b0872a4 */ /* 0x000fe4000f8e0233 */
[----:B------:R-:W-:Y:S01]  /*5870*/  UIMAD UR50, UR13, UR6, UR7 ;  /* 0x000000060d3272a4 */ /* 0x000fe2000f8e0207 */
[----:B------:R-:W-:Y:S02]  /*5880*/  @!UP0 UMOV UR15, UR10 ;  /* 0x0000000a000f8c82 */ /* 0x000fe40008000000 */
[----:B------:R-:W-:-:S12]  /*5890*/  UIMAD UR51, UR15, UR11, UR8 ;  /* 0x0000000b0f3372a4 */ /* 0x000fd8000f8e0208 */
.L_x_101:
[----:B------:R-:W1:Y:S01]  /*58a0*/  LDCU UR4, c[0x0][0xb30] ;  /* 0x00016600ff0477ac */ /* 0x000e620008000800 */
[----:B------:R-:W-:Y:S02]  /*58b0*/  UIADD3 UR57, UPT, UPT, UR57, 0x1, URZ ;  /* 0x0000000139397890 */ /* 0x000fe4000fffe0ff */
[----:B-1----:R-:W-:-:S09]  /*58c0*/  UISETP.NE.AND UP0, UPT, UR4, 0x1, UPT ;  /* 0x000000010400788c */ /* 0x002fd2000bf05270 */
[----:B------:R-:W-:Y:S05]  /*58d0*/  BRA.U UP0, `(.L_x_102) ;  /* 0x0000000100407547 */ /* 0x000fea000b800000 */
[----:B------:R-:W1:Y:S01]  /*58e0*/  LDCU.128 UR4, c[0x0][0xb10] ;  /* 0x00016200ff0477ac */ /* 0x000e620008000c00 */
[----:B------:R-:W2:Y:S01]  /*58f0*/  LDCU UR9, c[0x0][0xb0c] ;  /* 0x00016180ff0977ac */ /* 0x000ea20008000800 */
[----:B------:R-:W3:Y:S01]  /*5900*/  LDCU UR8, c[0x0][0xb20] ;  /* 0x00016400ff0877ac */ /* 0x000ee20008000800 */
[----:B-1----:R-:W-:Y:S02]  /*5910*/  UIMAD.WIDE.U32 UR12, UR51, UR4, URZ ;  /* 0x00000004330c72a5 */ /* 0x002fe4000f8e00ff */
[----:B------:R-:W-:Y:S02]  /*5920*/  UIMAD.WIDE.U32 UR10, UR50, UR7, URZ ;  /* 0x00000007320a72a5 */ /* 0x000fe4000f8e00ff */
[----:B--2---:R-:W-:Y:S02]  /*5930*/  UISETP.NE.AND UP1, UPT, UR9, 0x1, UPT ;  /* 0x000000010900788c */ /* 0x004fe4000bf25270 */
[----:B------:R-:W-:Y:S01]  /*5940*/  UISETP.NE.AND UP0, UPT, UR6, 0x1, UPT ;  /* 0x000000010600788c */ /* 0x000fe2000bf05270 */
[----:B------:R-:W-:Y:S01]  /*5950*/  UMOV UR7, UR13 ;  /* 0x0000000d00077c82 */ /* 0x000fe20008000000 */
[----:B---3--:R-:W-:-:S02]  /*5960*/  USHF.R.U32.HI UR8, URZ, UR8, UR11 ;  /* 0x00000008ff087299 */ /* 0x008fc4000801160b */
[----:B------:R-:W-:Y:S02]  /*5970*/  USHF.R.U32.HI UR5, URZ, UR5, UR7 ;  /* 0x00000005ff057299 */ /* 0x000fe40008011607 */
[----:B------:R-:W-:Y:S02]  /*5980*/  USEL UR8, UR50, UR8, !UP0 ;  /* 0x0000000832087287 */ /* 0x000fe4000c000000 */
[----:B------:R-:W-:-:S04]  /*5990*/  USEL UR5, UR51, UR5, !UP1 ;  /* 0x0000000533057287 */ /* 0x000fc8000c800000 */
[----:B------:R-:W-:Y:S02]  /*59a0*/  UIADD3 UR4, UPT, UPT, UR5, -UR8, URZ ;  /* 0x8000000805047290 */ /* 0x000fe4000fffe0ff */
[----:B------:R-:W-:Y:S02]  /*59b0*/  UIADD3 UR5, UPT, UPT, -UR5, UR8, URZ ;  /* 0x0000000805057290 */ /* 0x000fe4000fffe1ff */
[----:B------:R-:W-:Y:S02]  /*59c0*/  UIMAD UR50, UR4, UR6, UR50 ;  /* 0x00000006043272a4 */ /* 0x000fe4000f8e0232 */
[----:B------:R-:W-:-:S12]  /*59d0*/  UIMAD UR51, UR5, UR9, UR51 ;  /* 0x00000009053372a4 */ /* 0x000fd8000f8e0233 */
.L_x_102:
[----:B------:R-:W-:-:S09]  /*59e0*/  ULOP3.LUT UP0, URZ, UR41, 0x3f0, URZ, 0xc0, !UPT ;  /* 0x000003f029ff7892 */ /* 0x000fd2000f80c0ff */
[----:B------:R-:W-:Y:S05]  /*59f0*/  BRA.U !UP0, `(.L_x_103) ;  /* 0x00000001087c7547 */ /* 0x000fea000b800000 */
[----:B------:R-:W-:Y:S01]  /*5a00*/  MOV R16, 0x0 ;  /* 0x0000000000107802 */ /* 0x000fe20000000f00 */
[----:B------:R-:W1:Y:S01]  /*5a10*/  LDCU.64 UR8, c[0x4][0x80] ;  /* 0x01001000ff0877ac */ /* 0x000e620008000a00 */
[----:B------:R-:W-:Y:S02]  /*5a20*/  HFMA2 R12, -RZ, RZ, 0, 5.9604644775390625e-08 ;  /* 0x00000001ff0c7431 */ /* 0x000fe400000001ff */
[----:B------:R-:W-:Y:S01]  /*5a30*/  IMAD.MOV.U32 R8, RZ, RZ, 0x70 ;  /* 0x00000070ff087424 */ /* 0x000fe200078e00ff */
[----:B------:R2:W3:Y:S01]  /*5a40*/  LDC.64 R2, c[0x4][R16] ;  /* 0x0100000010027b82 */ /* 0x0004e20000000a00 */
[----:B------:R-:W4:Y:S01]  /*5a50*/  LDCU.64 UR6, c[0x4][0x88] ;  /* 0x01001100ff0677ac */ /* 0x000f220008000a00 */
[----:B------:R-:W-:Y:S01]  /*5a60*/  IMAD.MOV.U32 R13, RZ, RZ, RZ ;  /* 0x000000ffff0d7224 */ /* 0x000fe200078e00ff */
[----:B------:R-:W2:Y:S01]  /*5a70*/  LDCU.64 UR4, c[0x4][0x8] ;  /* 0x01000100ff0477ac */ /* 0x000ea20008000a00 */
[----:B-1----:R-:W-:Y:S01]  /*5a80*/  IMAD.U32 R4, RZ, RZ, UR8 ;  /* 0x00000008ff047e24 */ /* 0x002fe2000f8e00ff */
[----:B------:R-:W-:Y:S01]  /*5a90*/  MOV R5, UR9 ;  /* 0x0000000900057c02 */ /* 0x000fe20008000f00 */
[----:B----4-:R-:W-:Y:S01]  /*5aa0*/  IMAD.U32 R6, RZ, RZ, UR6 ;  /* 0x00000006ff067e24 */ /* 0x010fe2000f8e00ff */
[----:B------:R-:W-:Y:S01]  /*5ab0*/  MOV R7, UR7 ;  /* 0x0000000700077c02 */ /* 0x000fe20008000f00 */
[----:B--2---:R-:W-:Y:S01]  /*5ac0*/  IMAD.U32 R10, RZ, RZ, UR4 ;  /* 0x00000004ff0a7e24 */ /* 0x004fe2000f8e00ff */
[----:B------:R-:W-:-:S02]  /*5ad0*/  MOV R11, UR5 ;  /* 0x00000005000b7c02 */ /* 0x000fc40008000f00 */
[----:B------:R-:W-:-:S07]  /*5ae0*/  LEPC R20, `(.L_x_104) ;  /* 0x000000001014794e */ /* 0x000fce0000000000 */
[----:B---3-5:R-:W-:Y:S05]  /*5af0*/  CALL.ABS.NOINC R2 ;  /* 0x0000000002007343 */ /* 0x028fea0003c00000 */
.L_x_104:
[----:B------:R1:W2:Y:S01]  /*5b00*/  LDC.64 R2, c[0x4][R16] ;  /* 0x0100000010027b82 */ /* 0x0002a20000000a00 */
[----:B------:R-:W3:Y:S01]  /*5b10*/  LDCU.64 UR8, c[0x4][0x80] ;  /* 0x01001000ff0877ac */ /* 0x000ee20008000a00 */
[----:B------:R-:W-:Y:S02]  /*5b20*/  HFMA2 R12, -RZ, RZ, 0, 5.9604644775390625e-08 ;  /* 0x00000001ff0c7431 */ /* 0x000fe400000001ff */
[----:B------:R-:W-:Y:S01]  /*5b30*/  IMAD.MOV.U32 R8, RZ, RZ, 0x70 ;  /* 0x00000070ff087424 */ /* 0x000fe200078e00ff */
[----:B------:R-:W4:Y:S01]  /*5b40*/  LDCU.64 UR6, c[0x4][0x88] ;  /* 0x01001100ff0677ac */ /* 0x000f220008000a00 */
[----:B------:R-:W-:Y:S01]  /*5b50*/  IMAD.MOV.U32 R13, RZ, RZ, RZ ;  /* 0x000000ffff0d7224 */ /* 0x000fe200078e00ff */
[----:B------:R-:W5:Y:S01]  /*5b60*/  LDCU.64 UR4, c[0x4][0x8] ;  /* 0x01000100ff0477ac */ /* 0x000f620008000a00 */
[----:B---3--:R-:W-:Y:S02]  /*5b70*/  MOV R4, UR8 ;  /* 0x0000000800047c02 */ /* 0x008fe40008000f00 */
[----:B------:R-:W-:Y:S01]  /*5b80*/  MOV R5, UR9 ;  /* 0x0000000900057c02 */ /* 0x000fe20008000f00 */
[----:B----4-:R-:W-:Y:S01]  /*5b90*/  IMAD.U32 R6, RZ, RZ, UR6 ;  /* 0x00000006ff067e24 */ /* 0x010fe2000f8e00ff */
[----:B------:R-:W-:Y:S01]  /*5ba0*/  MOV R7, UR7 ;  /* 0x0000000700077c02 */ /* 0x000fe20008000f00 */
[----:B-----5:R-:W-:Y:S01]  /*5bb0*/  IMAD.U32 R10, RZ, RZ, UR4 ;  /* 0x00000004ff0a7e24 */ /* 0x020fe2000f8e00ff */
[----:B-1----:R-:W-:-:S02]  /*5bc0*/  MOV R11, UR5 ;  /* 0x00000005000b7c02 */ /* 0x002fc40008000f00 */
[----:B------:R-:W-:-:S07]  /*5bd0*/  LEPC R20, `(.L_x_103) ;  /* 0x000000001014794e */ /* 0x000fce0000000000 */
[----:B--2---:R-:W-:Y:S05]  /*5be0*/  CALL.ABS.NOINC R2 ;  /* 0x0000000002007343 */ /* 0x004fea0003c00000 */
.L_x_103:
[----:B------:R-:W1:Y:S01]  /*5bf0*/  LDC.64 R4, c[0x0][0x890] ;  /* 0x00022400ff047b82 */ /* 0x000e620000000a00 */
[----:B------:R-:W-:-:S06]  /*5c00*/  ULOP3.LUT UR4, UR56, 0x1, URZ, 0x3c, !UPT ;  /* 0x0000000138047892 */ /* 0x000fcc000f8e3cff */
[----:B------:R-:W-:Y:S01]  /*5c10*/  IMAD.U32 R223, RZ, RZ, UR4 ;  /* 0x00000004ffdf7e24 */ /* 0x000fe2000f8e00ff */
[----:B-1----:R-:W-:-:S04]  /*5c20*/  ISETP.NE.U32.AND P4, PT, R4, RZ, PT ;  /* 0x000000ff0400720c */ /* 0x002fc80003f85070 */
[----:B------:R-:W-:-:S13]  /*5c30*/  ISETP.NE.AND.EX P4, PT, R5, RZ, PT, P4 ;  /* 0x000000ff0500720c */ /* 0x000fda0003f85340 */
[----:B------:R-:W-:Y:S05]  /*5c40*/  @!P4 BRA `(.L_x_105) ;  /* 0x00000000003cc947 */ /* 0x000fea0003800000 */
[----:B------:R-:W1:Y:S02]  /*5c50*/  LDCU.64 UR4, c[0x0][0x888] ;  /* 0x00011100ff0477ac */ /* 0x000e640008000a00 */
[----:B-1----:R-:W-:-:S04]  /*5c60*/  UISETP.NE.U32.AND UP0, UPT, UR4, URZ, UPT ;  /* 0x000000ff0400728c */ /* 0x002fc8000bf05070 */
[----:B------:R-:W-:-:S09]  /*5c70*/  UISETP.NE.AND.EX UP0, UPT, UR5, URZ, UPT, UP0 ;  /* 0x000000ff0500728c */ /* 0x000fd2000bf05300 */
[----:B------:R-:W-:Y:S05]  /*5c80*/  BRA.U !UP0, `(.L_x_106) ;  /* 0x00000001081c7547 */ /* 0x000fea000b800000 */
[----:B------:R-:W1:Y:S01]  /*5c90*/  LDC.64 R6, c[0x0][0x888] ;  /* 0x00022200ff067b82 */ /* 0x000e620000000a00 */
[----:B------:R-:W-:-:S04]  /*5ca0*/  IMAD R2, R4, UR36, RZ ;  /* 0x0000002404027c24 */ /* 0x000fc8000f8e02ff */
[----:B-1----:R-:W-:-:S05]  /*5cb0*/  IMAD.WIDE R2, R2, 0x4, R6 ;  /* 0x0000000402027825 */ /* 0x002fca00078e0206 */
[----:B-----5:R1:W5:Y:S01]  /*5cc0*/  LDG.E R176, desc[UR46][R2.64] ;  /* 0x0000002e02b07981 */ /* 0x020362000c1e1900 */
[----:B------:R-:W-:-:S05]  /*5cd0*/  MOV R0, 0x1 ;  /* 0x0000000100007802 */ /* 0x000fca0000000f00 */
[----:B------:R1:W-:Y:S01]  /*5ce0*/  STL.S16 [R1+0x38], R0 ;  /* 0x0000380001007387 */ /* 0x0003e20000100600 */
[----:B------:R-:W-:Y:S05]  /*5cf0*/  BRA `(.L_x_105) ;  /* 0x0000000000107947 */ /* 0x000fea0003800000 */
.L_x_106:
[----:B------:R-:W-:Y:S01]  /*5d00*/  HFMA2 R0, -RZ, RZ, 0, 5.9604644775390625e-08 ;  /* 0x00000001ff007431 */ /* 0x000fe200000001ff */
[----:B------:R-:W1:Y:S04]  /*5d10*/  LDCU UR4, c[0x0][0x880] ;  /* 0x00011000ff0477ac */ /* 0x000e680008000800 */
[----:B------:R2:W-:Y:S01]  /*5d20*/  STL.S16 [R1+0x38], R0 ;  /* 0x0000380001007387 */ /* 0x0005e20000100600 */
[----:B-1---5:R-:W-:-:S03]  /*5d30*/  MOV R176, UR4 ;  /* 0x0000000400b07c02 */ /* 0x022fc60008000f00 */
.L_x_105:
[----:B-1----:R-:W1:Y:S02]  /*5d40*/  LDC.64 R2, c[0x0][0x8b0] ;  /* 0x00022c00ff027b82 */ /* 0x002e640000000a00 */
        /* <DEDUP_REMOVED lines=8> */
[----:B--2---:R-:W-:-:S04]  /*5dd0*/  IMAD R0, R2, UR36, RZ ;  /* 0x0000002402007c24 */ /* 0x004fc8000f8e02ff */
[----:B-1----:R-:W-:-:S05]  /*5de0*/  IMAD.WIDE R2, R0, 0x4, R6 ;  /* 0x0000000400027825 */ /* 0x002fca00078e0206 */
[----:B-----5:R1:W5:Y:S01]  /*5df0*/  LDG.E R105, desc[UR46][R2.64] ;  /* 0x0000002e02697981 */ /* 0x020362000c1e1900 */
[----:B------:R-:W-:Y:S05]  /*5e00*/  BRA `(.L_x_107) ;  /* 0x0000000000087947 */ /* 0x000fea0003800000 */
.L_x_108:
[----:B------:R-:W1:Y:S02]  /*5e10*/  LDCU UR4, c[0x0][0x8a0] ;  /* 0x00011400ff0477ac */ /* 0x000e640008000800 */
[----:B-1---5:R-:W-:Y:S02]  /*5e20*/  MOV R105, UR4 ;  /* 0x0000000400697c02 */ /* 0x022fe40008000f00 */
.L_x_107:
[----:B------:R-:W-:Y:S01]  /*5e30*/  PLOP3.LUT P0, PT, PT, PT, PT, 0x8, 0x80 ;  /* 0x000000000080781c */ /* 0x000fe20003f0e170 */
[----:B------:R3:W5:Y:S01]  /*5e40*/  LDL R6, [R1+0x38] ;  /* 0x0000380001067983 */ /* 0x0007620000100800 */
[----:B------:R-:W-:Y:S02]  /*5e50*/  UISETP.NE.AND UP0, UPT, UR40, URZ, UPT ;  /* 0x000000ff2800728c */ /* 0x000fe4000bf05270 */
[----:B--2---:R-:W-:-:S05]  /*5e60*/  P2R R0, PR, RZ, 0x1 ;  /* 0x00000001ff007803 */ /* 0x004fca0000000000 */
[----:B------:R3:W-:Y:S02]  /*5e70*/  STL [R1+0x20], R0 ;  /* 0x0000200001007387 */ /* 0x0007e40000100800 */
[----:B------:R-:W-:Y:S05]  /*5e80*/  BRA.U !UP0, `(.L_x_109) ;  /* 0x0000000108447547 */ /* 0x000fea000b800000 */
[----:B------:R-:W-:-:S04]  /*5e90*/  ISETP.NE.U32.AND P0, PT, R4, RZ, PT ;  /* 0x000000ff0400720c */ /* 0x000fc80003f05070 */
[----:B------:R-:W-:-:S13]  /*5ea0*/  ISETP.NE.AND.EX P0, PT, R5, RZ, PT, P0 ;  /* 0x000000ff0500720c */ /* 0x000fda0003f05300 */
[----:B-----5:R-:W-:-:S04]  /*5eb0*/  @!P0 FSETP.EQ.AND P1, PT, R176, RZ, PT ;  /* 0x000000ffb000820b */ /* 0x020fc80003f22000 */
[----:B---3--:R-:W-:-:S05]  /*5ec0*/  P2R R0, PR, RZ, 0x2 ;  /* 0x00000002ff007803 */ /* 0x008fca0000000000 */
[----:B------:R2:W-:Y:S01]  /*5ed0*/  STL [R1+0x20], R0 ;  /* 0x0000200001007387 */ /* 0x0005e20000100800 */
[----:B------:R-:W-:Y:S05]  /*5ee0*/  @!P0 BRA `(.L_x_109) ;  /* 0x00000000002c8947 */ /* 0x000fea0003800000 */
[----:B------:R-:W3:Y:S01]  /*5ef0*/  LDCU.64 UR4, c[0x0][0x888] ;  /* 0x00011100ff0477ac */ /* 0x000ee20008000a00 */
[----:B------:R-:W-:Y:S02]  /*5f00*/  LOP3.LUT P1, RZ, R6, 0xff, RZ, 0xc0, !PT ;  /* 0x000000ff06ff7812 */ /* 0x000fe4000782c0ff */
[----:B------:R-:W-:-:S04]  /*5f10*/  FSETP.NEU.AND P0, PT, R176, RZ, PT ;  /* 0x000000ffb000720b */ /* 0x000fc80003f0d000 */
[----:B--2---:R-:W-:Y:S02]  /*5f20*/  SEL R0, RZ, 0xffffffff, P0 ;  /* 0xffffffffff007807 */ /* 0x004fe40000000000 */
[----:B---3--:R-:W-:-:S04]  /*5f30*/  ISETP.NE.U32.AND P2, PT, RZ, UR4, PT ;  /* 0x00000004ff007c0c */ /* 0x008fc8000bf45070 */
[----:B------:R-:W-:-:S04]  /*5f40*/  ISETP.NE.AND.EX P2, PT, RZ, UR5, PT, P2 ;  /* 0x00000005ff007c0c */ /* 0x000fc8000bf45320 */
[----:B------:R-:W-:-:S04]  /*5f50*/  @!P1 SEL R0, RZ, 0xffffffff, P2 ;  /* 0xffffffffff009807 */ /* 0x000fc80001000000 */
[----:B------:R-:W-:-:S04]  /*5f60*/  LOP3.LUT R0, R0, 0x1, RZ, 0xc0, !PT ;  /* 0x0000000100007812 */ /* 0x000fc800078ec0ff */
[----:B------:R-:W-:-:S04]  /*5f70*/  ISETP.EQ.U32.AND P0, PT, R0, 0x1, PT ;  /* 0x000000010000780c */ /* 0x000fc80003f02070 */
[----:B------:R-:W-:-:S05]  /*5f80*/  P2R R0, PR, RZ, 0x1 ;  /* 0x00000001ff007803 */ /* 0x000fca0000000000 */
[----:B------:R4:W-:Y:S04]  /*5f90*/  STL [R1+0x20], R0 ;  /* 0x0000200001007387 */ /* 0x0009e80000100800 */
.L_x_109:
[----:B-1----:R-:W2:Y:S04]  /*5fa0*/  LDL R2, [R1+0x20] ;  /* 0x0000200001027983 */ /* 0x002ea80000100800 */
[----:B--234-:R-:W2:Y:S01]  /*5fb0*/  LDL R0, [R1+0x1c] ;  /* 0x00001c0001007983 */ /* 0x01cea20000100800 */
[----:B------:R-:W-:Y:S01]  /*5fc0*/  LEA R3, R170, UR42, 0x3 ;  /* 0x0000002aaa037c11 */ /* 0x000fe2000f8e18ff */
[----:B------:R-:W-:Y:S01]  /*5fd0*/  IMAD.MOV.U32 R222, RZ, RZ, 0x1 ;  /* 0x00000001ffde7424 */ /* 0x000fe200078e00ff */
[----:B-----5:R-:W-:Y:S01]  /*5fe0*/  FSETP.NEU.AND P3, PT, R176, RZ, PT ;  /* 0x000000ffb000720b */ /* 0x020fe20003f6d000 */
[----:B------:R-:W-:Y:S01]  /*5ff0*/  IMAD R172, R170, 0x100, R173 ;  /* 0x00000100aaac7824 */ /* 0x000fe200078e02ad */
[----:B------:R-:W-:Y:S01]  /*6000*/  CS2R R250, SRZ ;  /* 0x0000000000fa7805 */ /* 0x000fe2000001ff00 */
[----:B------:R-:W-:Y:S01]  /*6010*/  IMAD.MOV.U32 R152, RZ, RZ, RZ ;  /* 0x000000ffff987224 */ /* 0x000fe200078e00ff */
[----:B------:R-:W-:Y:S01]  /*6020*/  CS2R R248, SRZ ;  /* 0x0000000000f87805 */ /* 0x000fe2000001ff00 */
[----:B------:R-:W-:Y:S01]  /*6030*/  IMAD.U32 R221, RZ, RZ, UR54 ;  /* 0x00000036ffdd7e24 */ /* 0x000fe2000f8e00ff */
[----:B------:R-:W-:-:S02]  /*6040*/  CS2R R246, SRZ ;  /* 0x0000000000f67805 */ /* 0x000fc4000001ff00 */
[----:B------:R-:W-:Y:S02]  /*6050*/  CS2R R244, SRZ ;  /* 0x0000000000f47805 */ /* 0x000fe4000001ff00 */
[----:B------:R-:W-:Y:S02]  /*6060*/  CS2R R242, SRZ ;  /* 0x0000000000f27805 */ /* 0x000fe4000001ff00 */
[----:B------:R-:W-:Y:S02]  /*6070*/  CS2R R240, SRZ ;  /* 0x0000000000f07805 */ /* 0x000fe4000001ff00 */
[----:B------:R-:W-:Y:S02]  /*6080*/  CS2R R238, SRZ ;  /* 0x0000000000ee7805 */ /* 0x000fe4000001ff00 */
[----:B------:R-:W-:Y:S02]  /*6090*/  CS2R R236, SRZ ;  /* 0x0000000000ec7805 */ /* 0x000fe4000001ff00 */
[----:B------:R-:W-:-:S02]  /*60a0*/  CS2R R234, SRZ ;  /* 0x0000000000ea7805 */ /* 0x000fc4000001ff00 */
[----:B------:R-:W-:Y:S02]  /*60b0*/  CS2R R232, SRZ ;  /* 0x0000000000e87805 */ /* 0x000fe4000001ff00 */
[----:B------:R-:W-:Y:S02]  /*60c0*/  CS2R R230, SRZ ;  /* 0x0000000000e67805 */ /* 0x000fe4000001ff00 */
[----:B------:R-:W-:Y:S02]  /*60d0*/  CS2R R228, SRZ ;  /* 0x0000000000e47805 */ /* 0x000fe4000001ff00 */
[----:B------:R-:W-:Y:S02]  /*60e0*/  CS2R R226, SRZ ;  /* 0x0000000000e27805 */ /* 0x000fe4000001ff00 */
[----:B------:R-:W-:Y:S02]  /*60f0*/  CS2R R224, SRZ ;  /* 0x0000000000e07805 */ /* 0x000fe4000001ff00 */
[----:B------:R-:W-:-:S02]  /*6100*/  ISETP.NE.AND P5, PT, R2, RZ, PT ;  /* 0x000000ff0200720c */ /* 0x000fc40003fa5270 */
[----:B--2---:R-:W-:-:S11]  /*6110*/  SHF.L.U32 R0, R0, 0x1f, RZ ;  /* 0x0000001f00007819 */ /* 0x004fd600000006ff */
[----:B------:R-:W-:Y:S01]  /*6120*/  VOTEU.ALL UP0, P5 ;  /* 0x0000000000ff7886 */ /* 0x000fe20002800000 */
[----:B------:R-:W-:-:S04]  /*6130*/  @!P5 SHF.L.U32 R2, R223, 0x1f, RZ ;  /* 0x0000001fdf02d819 */ /* 0x000fc800000006ff */
[----:B------:R-:W-:-:S09]  /*6140*/  @!UP0 ULEA UR4, UR54, UR42, 0x3 ;  /* 0x0000002a36048291 */ /* 0x000fd2000f8e18ff */
[----:B------:R1:W2:Y:S02]  /*6150*/  @!P5 SYNCS.PHASECHK.TRANS64.TRYWAIT P1, [UR4+0x50], R2 ;  /* 0x00005002ff00d5a7 */ /* 0x0002a40008021104 */
[----:B------:R-:W3:Y:S01]  /*6160*/  LDCU.64 UR4, c[0x0][0x888] ;  /* 0x00011100ff0477ac */ /* 0x000ee20008000a00 */
[----:B------:R4:W2:Y:S01]  /*6170*/  SYNCS.PHASECHK.TRANS64.TRYWAIT P0, [R3+URZ+0xc0], R0 ;  /* 0x0000c000030075a7 */ /* 0x0008a200080011ff */
[----:B---3--:R-:W-:-:S04]  /*6180*/  ISETP.NE.U32.AND P2, PT, RZ, UR4, PT ;  /* 0x00000004ff007c0c */ /* 0x008fc8000bf45070 */
[----:B------:R-:W-:-:S04]  /*6190*/  ISETP.NE.AND.EX P2, PT, RZ, UR5, PT, P2 ;  /* 0x00000005ff007c0c */ /* 0x000fc8000bf45320 */
[----:B-1----:R-:W-:Y:S02]  /*61a0*/  SEL R2, RZ, 0xffffffff, P2 ;  /* 0xffffffffff027807 */ /* 0x002fe40001000000 */
[----:B----4-:R-:W-:Y:S02]  /*61b0*/  LOP3.LUT P2, R3, R6, 0xff, RZ, 0xc0, !PT ;  /* 0x000000ff06037812 */ /* 0x010fe4000784c0ff */
[----:B------:R-:W-:-:S03]  /*61c0*/  SEL R0, RZ, 0xffffffff, P3 ;  /* 0xffffffffff007807 */ /* 0x000fc60001800000 */
[----:B------:R1:W-:Y:S01]  /*61d0*/  STL [R1+0x50], R3 ;  /* 0x0000500301007387 */ /* 0x0003e20000100800 */
[----:B------:R-:W-:Y:S01]  /*61e0*/  @P4 SEL R0, R2, R0, !P2 ;  /* 0x0000000002004207 */ /* 0x000fe20005000000 */
[----:B------:R-:W-:-:S03]  /*61f0*/  IMAD.U32 R2, RZ, RZ, UR45 ;  /* 0x0000002dff027e24 */ /* 0x000fc6000f8e00ff */
[----:B------:R-:W-:-:S04]  /*6200*/  LOP3.LUT R0, R0, 0x1, RZ, 0xc0, !PT ;  /* 0x0000000100007812 */ /* 0x000fc800078ec0ff */
[----:B------:R-:W-:Y:S01]  /*6210*/  ISETP.NE.U32.AND P2, PT, R0, 0x1, PT ;  /* 0x000000010000780c */ /* 0x000fe20003f45070 */
[----:B------:R-:W-:-:S03]  /*6220*/  IMAD.U32 R0, RZ, RZ, UR48 ;  /* 0x00000030ff007e24 */ /* 0x000fc6000f8e00ff */
[----:B-1----:R-:W-:-:S05]  /*6230*/  P2R R3, PR, RZ, 0x4 ;  /* 0x00000004ff037803 */ /* 0x002fca0000000000 */
[----:B------:R1:W-:Y:S01]  /*6240*/  STL [R1+0x24], R3 ;  /* 0x0000240301007387 */ /* 0x0003e20000100800 */
[----:B--2---:R-:W-:Y:S01]  /*6250*/  @!P5 SEL R222, RZ, 0x1, !P1 ;  /* 0x00000001ffded807 */ /* 0x004fe20004800000 */
[----:B-1----:R-:W-:-:S05]  /*6260*/  IMAD.U32 R3, RZ, RZ, UR53 ;  /* 0x00000035ff037e24 */ /* 0x002fca000f8e00ff */
[----:B------:R1:W-:Y:S04]  /*6270*/  STL [R1+0x14], R3 ;  /* 0x0000140301007387 */ /* 0x0003e80000100800 */
[----:B------:R2:W-:Y:S04]  /*6280*/  STL [R1+0x8], RZ ;  /* 0x000008ff01007387 */ /* 0x0005e80000100800 */
[----:B------:R2:W-:Y:S04]  /*6290*/  STL [R1+0xc], RZ ;  /* 0x00000cff01007387 */ /* 0x0005e80000100800 */
[----:B------:R2:W-:Y:S04]  /*62a0*/  STL [R1], RZ ;  /* 0x000000ff01007387 */ /* 0x0005e80000100800 */
[----:B------:R2:W-:Y:S01]  /*62b0*/  STL [R1+0x4], RZ ;  /* 0x000004ff01007387 */ /* 0x0005e20000100800 */
[----:B-1----:R-:W-:-:S02]  /*62c0*/  IMAD.SHL.U32 R3, R2, 0x100, RZ ;  /* 0x0000010002037824 */ /* 0x002fc400078e00ff */
[----:B------:R-:W-:Y:S01]  /*62d0*/  IMAD.SHL.U32 R2, R0, 0x80, RZ ;  /* 0x0000008000027824 */ /* 0x000fe200078e00ff */
[----:B------:R-:W-:Y:S02]  /*62e0*/  SEL R0, RZ, 0x1, !P0 ;  /* 0x00000001ff007807 */ /* 0x000fe40004000000 */
[----:B------:R2:W-:Y:S04]  /*62f0*/  STL [R1+0x34], R3 ;  /* 0x0000340301007387 */ /* 0x0005e80000100800 */
[----:B------:R2:W-:Y:S04]  /*6300*/  STL [R1+0x2c], R2 ;  /* 0x00002c0201007387 */ /* 0x0005e80000100800 */
[----:B------:R2:W-:Y:S02]  /*6310*/  STL [R1+0x30], R0 ;  /* 0x0000300001007387 */ /* 0x0005e40000100800 */
.L_x_318:
[----:B--2---:R-:W2:Y:S01]  /*6320*/  LDL R0, [R1+0x20] ;  /* 0x0000200001007983 */ /* 0x004ea20000100800 */
[----:B------:R-:W-:Y:S05]  /*6330*/  YIELD ;  /* 0x0000000000007946 */ /* 0x000fea0003800000 */
[----:B------:R-:W-:Y:S01]  /*6340*/  BSSY B1, `(.L_x_110) ;  /* 0x0000036000017945 */ /* 0x000fe20003800000 */
[----:B--2---:R-:W-:Y:S11]  /*6350*/  ISETP.NE.AND P0, PT, R0, RZ, PT ;  /* 0x000000ff0000720c */ /* 0x004ff60003f05270 */
[----:B------:R-:W-:Y:S02]  /*6360*/  @!UPT UIADD3 URZ, UPT, UPT, URZ, URZ, URZ ;  /* 0x000000fffffff290 */ /* 0x000fe4000fffe0ff */
[----:B------:R-:W-:Y:S05]  /*6370*/  @P0 BRA `(.L_x_111) ;  /* 0x0000000000c80947 */ /* 0x000fea0003800000 */
[----:B------:R-:W2:Y:S01]  /*6380*/  LDL R4, [R1+0x24] ;  /* 0x0000240001047983 */ /* 0x000ea20000100800 */
[----:B------:R-:W-:Y:S01]  /*6390*/  ISETP.NE.AND P0, PT, R222, RZ, PT ;  /* 0x000000ffde00720c */ /* 0x000fe20003f05270 */
[----:B------:R-:W-:Y:S02]  /*63a0*/  BSSY B0, `(.L_x_112) ;  /* 0x0000015000007945 */ /* 0x000fe40003800000 */
[----:B------:R-:W3:Y:S04]  /*63b0*/  LDL R0, [R1+0x28] ;  /* 0x0000280001007983 */ /* 0x000ee80000100800 */
[----:B------:R-:W4:Y:S01]  /*63c0*/  LDL R3, [R1+0x10] ;  /* 0x0000100001037983 */ /* 0x000f220000100800 */
[----:B------:R-:W1:Y:S02]  /*63d0*/  S2R R2, SR_TID.X ;  /* 0x0000000000027919 */ /* 0x000e640000002100 */
[----:B-1----:R-:W-:Y:S04]  /*63e0*/  LOP3.LUT R2, R2, 0x1, RZ, 0xc0, !PT ;  /* 0x0000000102027812 */ /* 0x002fe800078ec0ff */
[----:B------:R-:W-:Y:S02]  /*63f0*/  ISETP.NE.U32.AND P2, PT, R2, 0x1, PT ;  /* 0x000000010200780c */ /* 0x000fe40003f45070 */
[----:B--2---:R-:W-:Y:S11]  /*6400*/  ISETP.NE.AND P1, PT, R4, RZ, PT ;  /* 0x000000ff0400720c */ /* 0x004ff60003f25270 */
[----:B------:R-:W-:Y:S02]  /*6410*/  @!UPT UIADD3 URZ, UPT, UPT, URZ, URZ, URZ ;  /* 0x000000fffffff290 */ /* 0x000fe4000fffe0ff */
[----:B---3--:R-:W-:Y:S02]  /*6420*/  @P1 IMAD R0, R221, 0x2000, R0 ;  /* 0x00002000dd001824 */ /* 0x008fe400078e0200 */
[----:B------:R-:W-:Y:S03]  /*6430*/  @P1 IMAD.MOV.U32 R2, RZ, RZ, 0x10 ;  /* 0x00000010ff021424 */ /* 0x000fe600078e00ff */
[----:B------:R-:W-:Y:S02]  /*6440*/  @P1 LEA R0, R0, UR42, 0x1 ;  /* 0x0000002a00001c11 */ /* 0x000fe4000f8e08ff */
[----:B------:R-:W-:Y:S03]  /*6450*/  @P1 SEL R2, R2, 0xfffffff0, P2 ;  /* 0xfffffff002021807 */ /* 0x000fe60001000000 */
[C---:B------:R-:W-:Y:S02]  /*6460*/  @P1 VIADD R5, R0.reuse, 0x400 ;  /* 0x0000040000051836 */ /* 0x040fe40000000000 */
[----:B----4-:R-:W-:Y:S02]  /*6470*/  @P1 IMAD R3, R3, 0x10, R0 ;  /* 0x0000001003031824 */ /* 0x010fe400078e0200 */
[----:B------:R-:W-:Y:S02]  /*6480*/  @P1 IMAD.IADD R7, R0, 0x1, R2 ;  /* 0x0000000100071824 */ /* 0x000fe400078e0202 */
[----:B------:R-:W-:Y:S01]  /*6490*/  @P1 IMAD R5, R252, 0x10, R5 ;  /* 0x00000010fc051824 */ /* 0x000fe200078e0205 */
[----:B------:R-:W-:Y:S06]  /*64a0*/  @P0 BRA `(.L_x_113) ;  /* 0x0000000000100947 */ /* 0x000fec0003800000 */
[----:B------:R-:W-:Y:S02]  /*64b0*/  LEA R6, R221, UR42, 0x3 ;  /* 0x0000002add067c11 */ /* 0x000fe4000f8e18ff */
[----:B------:R-:W-:Y:S04]  /*64c0*/  SHF.L.U32 R4, R223, 0x1f, RZ ;  /* 0x0000001fdf047819 */ /* 0x000fe800000006ff */
[----:B------:R-:W1:Y:S02]  /*64d0*/  SYNCS.PHASECHK.TRANS64.TRYWAIT P0, [R6+URZ+0x50], R4 ;  /* 0x00005004060075a7 */ /* 0x000e6400080011ff */
[----:B-1----:R-:W-:Y:S05]  /*64e0*/  @!P0 BRA `(.L_x_114) ;  /* 0x0000008800b88947 */ /* 0x002fea0003800000 */
.L_x_113:
[----:B------:R-:W-:Y:S05]  /*64f0*/  BSYNC B0 ;  /* 0x0000000000007941 */ /* 0x000fea0003800000 */
.L_x_112:
[----:B------:R-:W2:Y:S04]  /*6500*/  LDL R8, [R1+0x24] ;  /* 0x0000240001087983 */ /* 0x000ea80000100800 */
[----:B------:R-:W1:Y:S04]  /*6510*/  LDL R9, [R1+0x10] ;  /* 0x0000100001097983 */ /* 0x000e680000100800 */
[----:B------:R3:W4:Y:S04]  /*6520*/  LDL.64 R12, [R1] ;  /* 0x00000000010c7983 */ /* 0x0007280000100a00 */
[----:B------:R3:W4:Y:S01]  /*6530*/  LDL.64 R14, [R1+0x8] ;  /* 0x00000800010e7983 */ /* 0x0007220000100a00 */
[----:B--2---:R-:W-:Y:S11]  /*6540*/  ISETP.NE.AND P0, PT, R8, RZ, PT ;  /* 0x000000ff0800720c */ /* 0x004ff60003f05270 */
[----:B------:R-:W-:Y:S02]  /*6550*/  @!UPT UIADD3 URZ, UPT, UPT, URZ, URZ, URZ ;  /* 0x000000fffffff290 */ /* 0x000fe4000fffe0ff */
[----:B------:R2:W-:Y:S01]  /*6560*/  @P0 LDS.128 R224, [R0+0x400] ;  /* 0x0004000000e00984 */ /* 0x0005e20000000c00 */
[----:B-1----:R-:W-:Y:S02]  /*6570*/  @P0 IMAD R4, R9, 0x10, R5 ;  /* 0x0000001009040824 */ /* 0x002fe400078e0205 */
[----:B------:R-:W-:Y:S01]  /*6580*/  @P0 IMAD R6, R252, 0x10, R0 ;  /* 0x00000010fc060824 */ /* 0x000fe200078e0200 */
[----:B------:R-:W-:Y:S01]  /*6590*/  @P0 LDS.128 R228, [R7+0x400] ;  /* 0x0004000007e40984 */ /* 0x000fe20000000c00 */
[C---:B------:R-:W-:Y:S03]  /*65a0*/  @P0 IMAD.IADD R8, R2.reuse, 0x1, R3 ;  /* 0x0000000102080824 */ /* 0x040fe600078e0203 */
[----:B------:R-:W-:Y:S04]  /*65b0*/  @P0 LDS.128 R232, [R3+0x400] ;  /* 0x0004000003e80984 */ /* 0x000fe80000000c00 */
[----:B------:R-:W-:Y:S04]  /*65c0*/  @P0 LDS.128 R236, [R8+0x400] ;  /* 0x0004000008ec0984 */ /* 0x000fe80000000c00 */
[----:B------:R-:W-:Y:S04]  /*65d0*/  @P0 LDS.128 R240, [R6+0x400] ;  /* 0x0004000006f00984 */ /* 0x000fe80000000c00 */
[----:B------:R-:W-:Y:S01]  /*65e0*/  @P0 LDS.128 R248, [R4] ;  /* 0x0000000004f80984 */ /* 0x000fe20000000c00 */
[C---:B--2---:R-:W-:Y:S01]  /*65f0*/  @P0 IADD3 R0, PT, PT, R2.reuse, R5, RZ ;  /* 0x0000000502000210 */ /* 0x044fe20007ffe0ff */
[----:B------:R-:W-:Y:S04]  /*6600*/  @P0 IMAD.IADD R2, R2, 0x1, R4 ;  /* 0x0000000102020824 */ /* 0x000fe800078e0204 */
[----:B------:R1:W-:Y:S04]  /*6610*/  @P0 LDS.128 R244, [R0] ;  /* 0x0000000000f40984 */ /* 0x0003e80000000c00 */
[----:B----4-:R-:W2:Y:S01]  /*6620*/  @P0 LDS.128 R12, [R2] ;  /* 0x00000000020c0984 */ /* 0x010ea20000000c00 */
[----:B-1----:R-:W-:Y:S03]  /*6630*/  IADD3 R0, PT, PT, R221, 0x1, RZ ;  /* 0x00000001dd007810 */ /* 0x002fe60007ffe0ff */
[----:B--2---:R3:W-:Y:S04]  /*6640*/  @P0 STL.64 [R1], R12 ;  /* 0x0000000c01000387 */ /* 0x0047e80000100a00 */
[----:B------:R3:W-:Y:S01]  /*6650*/  @P0 STL.64 [R1+0x8], R14 ;  /* 0x0000080e01000387 */ /* 0x0007e20000100a00 */
[C---:B------:R-:W-:Y:S04]  /*6660*/  ISETP.NE.AND P0, PT, R0.reuse, 0x4, PT ;  /* 0x000000040000780c */ /* 0x040fe80003f05270 */
[----:B------:R-:W-:Y:S02]  /*6670*/  SEL R2, RZ, 0x1, P0 ;  /* 0x00000001ff027807 */ /* 0x000fe40000000000 */
[----:B------:R-:W-:Y:S02]  /*6680*/  SEL R221, R0, RZ, P0 ;  /* 0x000000ff00dd7207 */ /* 0x000fe40000000000 */
[----:B------:R-:W-:Y:S02]  /*6690*/  LOP3.LUT R223, R223, R2, RZ, 0x3c, !PT ;  /* 0x00000002dfdf7212 */ /* 0x000fe400078e3cff */
.L_x_111:
[----:B------:R-:W-:Y:S05]  /*66a0*/  BSYNC B1 ;  /* 0x0000000000017941 */ /* 0x000fea0003800000 */
.L_x_110:
[----:B------:R-:W-:Y:S01]  /*66b0*/  LEA R112, R170, UR42, 0x3 ;  /* 0x0000002aaa707c11 */ /* 0x000fe2000f8e18ff */
[----:B------:R-:W2:Y:S01]  /*66c0*/  LDL R4, [R1+0x30] ;  /* 0x0000300001047983 */ /* 0x000ea20000100800 */
[----:B------:R-:W-:Y:S01]  /*66d0*/  IMAD.SHL.U32 R171, R152, 0x40, RZ ;  /* 0x0000004098ab7824 */ /* 0x000fe200078e00ff */
[----:B------:R-:W-:Y:S01]  /*66e0*/  BSSY B0, `(.L_x_115) ;  /* 0x000000d000007945 */ /* 0x000fe20003800000 */
[----:B------:R-:W1:Y:S02]  /*66f0*/  S2R R3, SR_TID.X ;  /* 0x0000000000037919 */ /* 0x000e640000002100 */
[----:B------:R-:W-:Y:S05]  /*6700*/  IMAD.IADD R2, R172, 0x1, R171 ;  /* 0x00000001ac027824 */ /* 0x000fea00078e02ab */
[----:B------:R-:W-:Y:S02]  /*6710*/  SHF.R.U32.HI R0, RZ, 0x15, R2 ;  /* 0x00000015ff007819 */ /* 0x000fe40000011602 */
[----:B-1----:R-:W-:Y:S04]  /*6720*/  SHF.R.U32.HI R3, RZ, 0x5, R3 ;  /* 0x00000005ff037819 */ /* 0x002fe80000011603 */
[----:B------:R-:W-:Y:S02]  /*6730*/  LOP3.LUT P0, RZ, R0, 0x3, R3, 0x48, !PT ;  /* 0x0000000300ff7812 */ /* 0x000fe40007804803 */
[----:B--2---:R-:W-:Y:S11]  /*6740*/  LOP3.LUT P1, RZ, R152, R4, RZ, 0xfc, !PT ;  /* 0x0000000498ff7212 */ /* 0x004ff6000782fcff */
[----:B------:R-:W-:Y:S02]  /*6750*/  @!UPT UIADD3 URZ, UPT, UPT, URZ, URZ, URZ ;  /* 0x000000fffffff290 */ /* 0x000fe4000fffe0ff */
[----:B------:R-:W-:Y:S05]  /*6760*/  @P1 BRA `(.L_x_116) ;  /* 0x0000000000101947 */ /* 0x000fea0003800000 */
[----:B------:R-:W2:Y:S02]  /*6770*/  LDL R3, [R1+0x1c] ;  /* 0x00001c0001037983 */ /* 0x000ea40000100800 */
[----:B--2---:R-:W-:Y:S04]  /*6780*/  SHF.L.U32 R0, R3, 0x1f, RZ ;  /* 0x0000001f03007819 */ /* 0x004fe800000006ff */
[----:B------:R-:W1:Y:S02]  /*6790*/  SYNCS.PHASECHK.TRANS64.TRYWAIT P1, [R112+URZ+0xc0], R0 ;  /* 0x0000c000700075a7 */ /* 0x000e6400080211ff */
[----:B-1----:R-:W-:Y:S05]  /*67a0*/  @!P1 BRA `(.L_x_117) ;  /* 0x00000088001c9947 */ /* 0x002fea0003800000 */
.L_x_116:
[----:B------:R-:W-:Y:S05]  /*67b0*/  BSYNC B0 ;  /* 0x0000000000007941 */ /* 0x000fea0003800000 */
.L_x_115:
[----:B------:R-:W-:Y:S05]  /*67c0*/  @!P0 BRA `(.L_x_118) ;  /* 0x0000000000408947 */ /* 0x000fea0003800000 */
[----:B------:R-:W2:Y:S01]  /*67d0*/  LDCU.64 UR8, c[0x4][0x70] ;  /* 0x01000e00ff0877ac */ /* 0x000ea20008000a00 */
[----:B---3--:R-:W-:Y:S01]  /*67e0*/  MOV R15, 0x0 ;  /* 0x00000000000f7802 */ /* 0x008fe20000000f00 */
[----:B------:R-:W-:Y:S02]  /*67f0*/  HFMA2 R12, -RZ, RZ, 0, 5.9604644775390625e-08 ;  /* 0x00000001ff0c7431 */ /* 0x000fe400000001ff */
[----:B------:R-:W-:Y:S02]  /*6800*/  IMAD.MOV.U32 R8, RZ, RZ, 0x192 ;  /* 0x00000192ff087424 */ /* 0x000fe400078e00ff */
[----:B------:R-:W-:Y:S01]  /*6810*/  IMAD.MOV.U32 R13, RZ, RZ, RZ ;  /* 0x000000ffff0d7224 */ /* 0x000fe200078e00ff */
[----:B------:R-:W3:Y:S01]  /*6820*/  LDCU.64 UR6, c[0x4][0x78] ;  /* 0x01000f00ff0677ac */ /* 0x000ee20008000a00 */
[----:B------:R-:W4:Y:S01]  /*6830*/  LDC.64 R14, c[0x4][R15] ;  /* 0x010000000f0e7b82 */ /* 0x000f220000000a00 */
[----:B------:R-:W5:Y:S01]  /*6840*/  LDCU.64 UR4, c[0x4][0x10] ;  /* 0x01000200ff0477ac */ /* 0x000f620008000a00 */
[----:B--2---:R-:W-:Y:S01]  /*6850*/  MOV R5, UR9 ;  /* 0x0000000900057c02 */ /* 0x004fe20008000f00 */
[----:B------:R-:W-:Y:S01]  /*6860*/  IMAD.U32 R4, RZ, RZ, UR8 ;  /* 0x00000008ff047e24 */ /* 0x000fe2000f8e00ff */
[----:B---3--:R-:W-:Y:S01]  /*6870*/  MOV R7, UR7 ;  /* 0x0000000700077c02 */ /* 0x008fe20008000f00 */
[----:B------:R-:W-:Y:S01]  /*6880*/  IMAD.U32 R6, RZ, RZ, UR6 ;  /* 0x00000006ff067e24 */ /* 0x000fe2000f8e00ff */
[----:B-----5:R-:W-:Y:S01]  /*6890*/  MOV R11, UR5 ;  /* 0x00000005000b7c02 */ /* 0x020fe20008000f00 */
[----:B------:R-:W-:Y:S02]  /*68a0*/  IMAD.U32 R10, RZ, RZ, UR4 ;  /* 0x00000004ff0a7e24 */ /* 0x000fe4000f8e00ff */
[----:B------:R-:W-:Y:S07]  /*68b0*/  LEPC R20, `(.L_x_118) ;  /* 0x000000001014794e */ /* 0x000fee0000000000 */
[----:B-1--4-:R-:W-:Y:S05]  /*68c0*/  CALL.ABS.NOINC R14 ;  /* 0x000000000e007343 */ /* 0x012fea0003c00000 */
.L_x_118:
[----:B------:R-:W2:Y:S01]  /*68d0*/  LDL R72, [R1] ;  /* 0x0000000001487983 */ /* 0x000ea20000100800 */
[----:B------:R-:W-:Y:S05]  /*68e0*/  WARPSYNC.ALL ;  /* 0x0000000000007948 */ /* 0x000fea0003800000 */
[----:B------:R-:W4:Y:S01]  /*68f0*/  LDL R71, [R1+0x4] ;  /* 0x0000040001477983 */ /* 0x000f220000100800 */
[----:B------:R-:W-:Y:S01]  /*6900*/  R2UR UR4, R2 ;  /* 0x00000000020472ca */ /* 0x000fe200000e0000 */
[--C-:B------:R-:W-:Y:S02]  /*6910*/  HADD2.F32 R68, -RZ, R224.reuse.H0_H0 ;  /* 0x200000e0ff447230 */ /* 0x100fe40000004100 */
[----:B------:R-:W-:Y:S01]  /*6920*/  HFMA2 R169, -RZ, RZ, 3.7421875, 0 ;  /* 0x437c0000ffa97431 */ /* 0x000fe200000001ff */
[----:B------:R-:W5:Y:S01]  /*6930*/  LDL R70, [R1+0x8] ;  /* 0x0000080001467983 */ /* 0x000f620000100800 */
[----:B------:R-:W-:Y:S01]  /*6940*/  MOV R177, 0x3bbb989d ;  /* 0x3bbb989d00b17802 */ /* 0x000fe20000000f00 */
[----:B------:R-:W-:Y:S01]  /*6950*/  BSSY.RECONVERGENT B1, `(.L_x_119) ;  /* 0x00002da000017945 */ /* 0x000fe20003800200 */
[----:B------:R-:W-:Y:S01]  /*6960*/  ISETP.NE.AND P1, PT, R152, 0x3, PT ;  /* 0x000000039800780c */ /* 0x000fe20003f25270 */
[----:B------:R-:W5:Y:S05]  /*6970*/  LDL R69, [R1+0xc] ;  /* 0x00000c0001457983 */ /* 0x000f6a0000100800 */
[----:B---3--:R-:W1:Y:S07]  /*6980*/  LDTM.x64 R4, tmem[UR4] ;  /* 0x00000004000479ee */ /* 0x008e6e0008340000 */
[----:B------:R-:W-:Y:S01]  /*6990*/  @!P1 NOP ;  /* 0x0000000000009918 */ /* 0x000fe20000000000 */
[C---:B-1----:R-:W-:Y:S01]  /*69a0*/  FMUL R0, R105.reuse, R4 ;  /* 0x0000000469007220 */ /* 0x042fe20000400000 */
[C---:B------:R-:W-:Y:S01]  /*69b0*/  FMUL R4, R105.reuse, R8 ;  /* 0x0000000869047220 */ /* 0x040fe20000400000 */
        /* <DEDUP_REMOVED lines=40> */
[----:B------:R-:W-:Y:S02]  /*6c40*/  HADD2.F32 R64, -RZ, R224.H1_H1 ;  /* 0x300000e0ff407230 */ /* 0x000fe40000004100 */
[C---:B------:R-:W-:Y:S01]  /*6c50*/  FMUL R57, R105.reuse, R61 ;  /* 0x0000003d69397220 */ /* 0x040fe20000400000 */
[C---:B------:R-:W-:Y:S01]  /*6c60*/  FMUL R50, R105.reuse, R54 ;  /* 0x0000003669327220 */ /* 0x040fe20000400000 */
[C---:B------:R-:W-:Y:S01]  /*6c70*/  FMUL R61, R105.reuse, R65 ;  /* 0x00000041693d7220 */ /* 0x040fe20000400000 */
[C---:B------:R-:W-:Y:S01]  /*6c80*/  FMUL R54, R105.reuse, R58 ;  /* 0x0000003a69367220 */ /* 0x040fe20000400000 */
[--C-:B------:R-:W-:Y:S02]  /*6c90*/  HADD2.F32 R65, -RZ, R225.reuse.H0_H0 ;  /* 0x200000e1ff417230 */ /* 0x100fe40000004100 */
[C---:B------:R-:W-:Y:S01]  /*6ca0*/  FMUL R58, R105.reuse, R62 ;  /* 0x0000003e693a7220 */ /* 0x040fe20000400000 */
[C---:B------:R-:W-:Y:S01]  /*6cb0*/  FMUL R62, R105.reuse, R66 ;  /* 0x00000042693e7220 */ /* 0x040fe20000400000 */
[C---:B------:R-:W-:Y:S01]  /*6cc0*/  FFMA R0, R176.reuse, R68, R0 ;  /* 0x00000044b0007223 */ /* 0x040fe20000000000 */
[----:B------:R-:W-:Y:S02]  /*6cd0*/  HADD2.F32 R66, -RZ, R225.H1_H1 ;  /* 0x300000e1ff427230 */ /* 0x000fe40000004100 */
[C---:B------:R-:W-:Y:S01]  /*6ce0*/  FFMA R174, R176.reuse, R64, R2 ;  /* 0x00000040b0ae7223 */ /* 0x040fe20000000002 */
[C---:B------:R-:W-:Y:S01]  /*6cf0*/  FMUL R7, R105.reuse, R7 ;  /* 0x0000000769077220 */ /* 0x040fe20000400000 */
[--C-:B------:R-:W-:Y:S02]  /*6d00*/  HADD2.F32 R68, -RZ, R226.reuse.H0_H0 ;  /* 0x200000e2ff447230 */ /* 0x100fe40000004100 */
[C---:B------:R-:W-:Y:S01]  /*6d10*/  FFMA R175, R176.reuse, R65, R3 ;  /* 0x00000041b0af7223 */ /* 0x040fe20000000003 */
[----:B------:R-:W-:Y:S02]  /*6d20*/  HADD2.F32 R2, -RZ, R226.H1_H1 ;  /* 0x300000e2ff027230 */ /* 0x000fe40000004100 */
[C---:B------:R-:W-:Y:S01]  /*6d30*/  FFMA R7, R176.reuse, R66, R7 ;  /* 0x00000042b0077223 */ /* 0x040fe20000000007 */
[--C-:B------:R-:W-:Y:S02]  /*6d40*/  HADD2.F32 R3, -RZ, R227.reuse.H0_H0 ;  /* 0x200000e3ff037230 */ /* 0x100fe40000004100 */
        /* <DEDUP_REMOVED lines=12> */
[--C-:B------:R-:W-:Y:S02]  /*6e10*/  HADD2.F32 R64, -RZ, R230.reuse.H0_H0 ;  /* 0x200000e6ff407230 */ /* 0x100fe40000004100 */
[C---:B------:R-:W-:Y:S01]  /*6e20*/  FMUL R15, R105.reuse, R15 ;  /* 0x0000000f690f7220 */ /* 0x040fe20000400000 */
[C---:B------:R-:W-:Y:S01]  /*6e30*/  FFMA R10, R176.reuse, R3, R10 ;  /* 0x00000003b00a7223 */ /* 0x040fe2000000000a */
[----:B------:R-:W-:Y:S02]  /*6e40*/  HADD2.F32 R3, -RZ, R230.H1_H1 ;  /* 0x300000e6ff037230 */ /* 0x000fe40000004100 */
[C---:B------:R-:W-:Y:S01]  /*6e50*/  FMUL R19, R105.reuse, R19 ;  /* 0x0000001369137220 */ /* 0x040fe20000400000 */
[C---:B------:R-:W-:Y:S01]  /*6e60*/  FFMA R15, R176.reuse, R2, R15 ;  /* 0x00000002b00f7223 */ /* 0x040fe2000000000f */
        /* <DEDUP_REMOVED lines=11> */
[C---:B------:R-:W-:Y:S01]  /*6f20*/  FMUL R23, R105.reuse, R23 ;  /* 0x0000001769177220 */ /* 0x040fe20000400000 */
[--C-:B------:R-:W-:Y:S02]  /*6f30*/  HADD2.F32 R3, -RZ, R234.reuse.H0_H0 ;  /* 0x200000eaff037230 */ /* 0x100fe40000004100 */
[C---:B------:R-:W-:Y:S01]  /*6f40*/  FFMA R17, R176.reuse, R64, R17 ;  /* 0x00000040b0117223 */ /* 0x040fe20000000011 */
[C---:B------:R-:W-:Y:S01]  /*6f50*/  FFMA R18, R176.reuse, R2, R18 ;  /* 0x00000002b0127223 */ /* 0x040fe20000000012 */
[----:B------:R-:W-:Y:S02]  /*6f60*/  HADD2.F32 R2, -RZ, R234.H1_H1 ;  /* 0x300000eaff027230 */ /* 0x000fe40000004100 */
[C---:B------:R-:W-:Y:S01]  /*6f70*/  FFMA R23, R176.reuse, R65, R23 ;  /* 0x00000041b0177223 */ /* 0x040fe20000000017 */
[--C-:B------:R-:W-:Y:S02]  /*6f80*/  HADD2.F32 R64, -RZ, R235.reuse.H0_H0 ;  /* 0x200000ebff407230 */ /* 0x100fe40000004100 */
        /* <DEDUP_REMOVED lines=14> */
[----:B------:R-:W-:Y:S02]  /*7070*/  HADD2.F32 R65, -RZ, R238.H1_H1 ;  /* 0x300000eeff417230 */ /* 0x000fe40000004100 */
[C---:B------:R-:W-:Y:S01]  /*7080*/  FFMA R26, R176.reuse, R3, R26 ;  /* 0x00000003b01a7223 */ /* 0x040fe2000000001a */
[--C-:B------:R-:W-:Y:S02]  /*7090*/  HADD2.F32 R3, -RZ, R239.reuse.H0_H0 ;  /* 0x200000efff037230 */ /* 0x100fe40000004100 */
[C---:B------:R-:W-:Y:S01]  /*70a0*/  FFMA R31, R176.reuse, R64, R31 ;  /* 0x00000040b01f7223 */ /* 0x040fe2000000001f */
[C---:B------:R-:W-:Y:S01]  /*70b0*/  FFMA R28, R176.reuse, R2, R28 ;  /* 0x00000002b01c7223 */ /* 0x040fe2000000001c */
[C---:B------:R-:W-:Y:S01]  /*70c0*/  FFMA R29, R176.reuse, R65, R29 ;  /* 0x00000041b01d7223 */ /* 0x040fe2000000001d */
[----:B------:R-:W-:Y:S02]  /*70d0*/  HADD2.F32 R2, -RZ, R239.H1_H1 ;  /* 0x300000efff027230 */ /* 0x000fe40000004100 */
        /* <DEDUP_REMOVED lines=29> */
[----:B------:R-:W-:Y:S02]  /*72b0*/  HADD2.F32 R2, -RZ, R246.H1_H1 ;  /* 0x300000f6ff027230 */ /* 0x000fe40000004100 */
[C---:B------:R-:W-:Y:S01]  /*72c0*/  FFMA R42, R176.reuse, R64, R42 ;  /* 0x00000040b02a7223 */ /* 0x040fe2000000002a */
        /* <DEDUP_REMOVED lines=24> */
[C---:B------:R-:W-:Y:S01]  /*7450*/  FMUL R63, R105.reuse, R63 ;  /* 0x0000003f693f7220 */ /* 0x040fe20000400000 */
[C---:B------:R-:W-:Y:S01]  /*7460*/  FFMA R54, R176.reuse, R65, R54 ;  /* 0x00000041b0367223 */ /* 0x040fe20000000036 */
[----:B------:R-:W-:Y:S01]  /*7470*/  FMUL R67, R105, R67 ;  /* 0x0000004369437220 */ /* 0x000fe20000400000 */
[C---:B------:R-:W-:Y:S01]  /*7480*/  FFMA R59, R176.reuse, R2, R59 ;  /* 0x00000002b03b7223 */ /* 0x040fe2000000003b */
[--C-:B--2---:R-:W-:Y:S02]  /*7490*/  HADD2.F32 R3, -RZ, R72.reuse.H0_H0 ;  /* 0x20000048ff037230 */ /* 0x104fe40000004100 */
[----:B------:R-:W-:Y:S03]  /*74a0*/  HADD2.F32 R64, -RZ, R72.H1_H1 ;  /* 0x30000048ff407230 */ /* 0x000fe60000004100 */
[C---:B------:R-:W-:Y:S01]  /*74b0*/  FFMA R56, R176.reuse, R3, R56 ;  /* 0x00000003b0387223 */ /* 0x040fe20000000038 */
[--C-:B----4-:R-:W-:Y:S02]  /*74c0*/  HADD2.F32 R2, -RZ, R71.reuse.H0_H0 ;  /* 0x20000047ff027230 */ /* 0x110fe40000004100 */
[C---:B------:R-:W-:Y:S01]  /*74d0*/  FFMA R57, R176.reuse, R64, R57 ;  /* 0x00000040b0397223 */ /* 0x040fe20000000039 */
[----:B------:R-:W-:Y:S02]  /*74e0*/  HADD2.F32 R65, -RZ, R71.H1_H1 ;  /* 0x30000047ff417230 */ /* 0x000fe40000004100 */
[--C-:B-----5:R-:W-:Y:S02]  /*74f0*/  HADD2.F32 R3, -RZ, R70.reuse.H0_H0 ;  /* 0x20000046ff037230 */ /* 0x120fe40000004100 */
[C---:B------:R-:W-:Y:S01]  /*7500*/  FFMA R58, R176.reuse, R2, R58 ;  /* 0x00000002b03a7223 */ /* 0x040fe2000000003a */
[----:B------:R-:W-:Y:S02]  /*7510*/  HADD2.F32 R2, -RZ, R70.H1_H1 ;  /* 0x30000046ff027230 */ /* 0x000fe40000004100 */
[C---:B------:R-:W-:Y:S01]  /*7520*/  FFMA R63, R176.reuse, R65, R63 ;  /* 0x00000041b03f7223 */ /* 0x040fe2000000003f */
[--C-:B------:R-:W-:Y:S02]  /*7530*/  HADD2.F32 R64, -RZ, R69.reuse.H0_H0 ;  /* 0x20000045ff407230 */ /* 0x100fe40000004100 */
[C---:B------:R-:W-:Y:S01]  /*7540*/  FFMA R60, R176.reuse, R3, R60 ;  /* 0x00000003b03c7223 */ /* 0x040fe2000000003c */
[----:B------:R-:W-:Y:S02]  /*7550*/  HADD2.F32 R3, -RZ, R69.H1_H1 ;  /* 0x30000045ff037230 */ /* 0x000fe40000004100 */
[C---:B------:R-:W-:Y:S01]  /*7560*/  FFMA R61, R176.reuse, R2, R61 ;  /* 0x00000002b03d7223 */ /* 0x040fe2000000003d */
[C---:B------:R-:W-:Y:S02]  /*7570*/  FFMA R62, R176.reuse, R64, R62 ;  /* 0x00000040b03e7223 */ /* 0x040fe4000000003e */
[----:B------:R-:W-:Y:S01]  /*7580*/  FFMA R67, R176, R3, R67 ;  /* 0x00000003b0437223 */ /* 0x000fe20000000043 */
[----:B------:R-:W-:Y:S04]  /*7590*/  FFMA.SAT R2, R0, -R177, 0.5 ;  /* 0x3f00000000027423 */ /* 0x000fe800000028b1 */
[----:B------:R-:W-:Y:S04]  /*75a0*/  FFMA.RM R168, R2, R169, 12582913 ;  /* 0x4b40000102a87423 */ /* 0x000fe800000040a9 */
[----:B------:R-:W-:Y:S04]  /*75b0*/  FADD R2, R168, -12583039 ;  /* 0xcb40007fa8027421 */ /* 0x000fe80000000000 */
[C---:B------:R-:W-:Y:S04]  /*75c0*/  FFMA R2, R0.reuse, -1.4426950216293334961, -R2 ;  /* 0xbfb8aa3b00027823 */ /* 0x040fe80000000802 */
[----:B------:R-:W-:Y:S01]  /*75d0*/  FFMA R2, R0, -1.925963033500011079e-08, R2 ;  /* 0xb2a5706000027823 */ /* 0x000fe20000000002 */
[C---:B------:R-:W-:Y:S03]  /*75e0*/  FFMA.SAT R3, R174.reuse, -R177, 0.5 ;  /* 0x3f000000ae037423 */ /* 0x040fe600000028b1 */
[----:B------:R-:W1:Y:S01]  /*75f0*/  MUFU.EX2 R178, R2 ;  /* 0x0000000200b27308 */ /* 0x000e620000000800 */
[----:B------:R-:W-:Y:S04]  /*7600*/  FFMA.RM R167, R3, R169, 12582913 ;  /* 0x4b40000103a77423 */ /* 0x000fe800000040a9 */
[----:B------:R-:W-:Y:S04]  /*7610*/  FADD R3, R167, -12583039 ;  /* 0xcb40007fa7037421 */ /* 0x000fe80000000000 */
[C---:B------:R-:W-:Y:S04]  /*7620*/  FFMA R3, R174.reuse, -1.4426950216293334961, -R3 ;  /* 0xbfb8aa3bae037823 */ /* 0x040fe80000000803 */
[----:B------:R-:W-:Y:S01]  /*7630*/  FFMA R3, R174, -1.925963033500011079e-08, R3 ;  /* 0xb2a57060ae037823 */ /* 0x000fe20000000003 */
[C---:B------:R-:W-:Y:S03]  /*7640*/  FFMA.SAT R64, R175.reuse, -R177, 0.5 ;  /* 0x3f000000af407423 */ /* 0x040fe600000028b1 */
[----:B------:R-:W2:Y:S01]  /*7650*/  MUFU.EX2 R179, R3 ;  /* 0x0000000300b37308 */ /* 0x000ea20000000800 */
[----:B------:R-:W-:Y:S04]  /*7660*/  FFMA.RM R166, R64, R169, 12582913 ;  /* 0x4b40000140a67423 */ /* 0x000fe800000040a9 */
[----:B------:R-:W-:Y:S04]  /*7670*/  FADD R64, R166, -12583039 ;  /* 0xcb40007fa6407421 */ /* 0x000fe80000000000 */
[C---:B------:R-:W-:Y:S04]  /*7680*/  FFMA R64, R175.reuse, -1.4426950216293334961, -R64 ;  /* 0xbfb8aa3baf407823 */ /* 0x040fe80000000840 */
[----:B------:R-:W-:Y:S01]  /*7690*/  FFMA R64, R175, -1.925963033500011079e-08, R64 ;  /* 0xb2a57060af407823 */ /* 0x000fe20000000040 */
[----:B------:R-:W-:Y:S03]  /*76a0*/  FFMA.SAT R65, R7, -R177, 0.5 ;  /* 0x3f00000007417423 */ /* 0x000fe600000028b1 */
[----:B------:R-:W3:Y:S01]  /*76b0*/  MUFU.EX2 R180, R64 ;  /* 0x0000004000b47308 */ /* 0x000ee20000000800 */
[----:B------:R-:W-:Y:S04]  /*76c0*/  FFMA.RM R165, R65, R169, 12582913 ;  /* 0x4b40000141a57423 */ /* 0x000fe800000040a9 */
[----:B------:R-:W-:Y:S04]  /*76d0*/  FADD R65, R165, -12583039 ;  /* 0xcb40007fa5417421 */ /* 0x000fe80000000000 */
[C---:B------:R-:W-:Y:S04]  /*76e0*/  FFMA R65, R7.reuse, -1.4426950216293334961, -R65 ;  /* 0xbfb8aa3b07417823 */ /* 0x040fe80000000841 */
[----:B------:R-:W-:Y:S01]  /*76f0*/  FFMA R65, R7, -1.925963033500011079e-08, R65 ;  /* 0xb2a5706007417823 */ /* 0x000fe20000000041 */
[----:B------:R-:W-:Y:S03]  /*7700*/  FFMA.SAT R66, R4, -R177, 0.5 ;  /* 0x3f00000004427423 */ /* 0x000fe600000028b1 */
[----:B------:R-:W4:Y:S01]  /*7710*/  MUFU.EX2 R181, R65 ;  /* 0x0000004100b57308 */ /* 0x000f220000000800 */
[----:B------:R-:W-:Y:S04]  /*7720*/  FFMA.RM R164, R66, R169, 12582913 ;  /* 0x4b40000142a47423 */ /* 0x000fe800000040a9 */
[----:B------:R-:W-:Y:S04]  /*7730*/  FADD R66, R164, -12583039 ;  /* 0xcb40007fa4427421 */ /* 0x000fe80000000000 */
[C---:B------:R-:W-:Y:S04]  /*7740*/  FFMA R66, R4.reuse, -1.4426950216293334961, -R66 ;  /* 0xbfb8aa3b04427823 */ /* 0x040fe80000000842 */
[----:B------:R-:W-:Y:S01]  /*7750*/  FFMA R66, R4, -1.925963033500011079e-08, R66 ;  /* 0xb2a5706004427823 */ /* 0x000fe20000000042 */
[----:B------:R-:W-:Y:S03]  /*7760*/  FFMA.SAT R68, R5, -R177, 0.5 ;  /* 0x3f00000005447423 */ /* 0x000fe600000028b1 */
[----:B------:R-:W5:Y:S01]  /*7770*/  MUFU.EX2 R182, R66 ;  /* 0x0000004200b67308 */ /* 0x000f620000000800 */
        /* <DEDUP_REMOVED lines=10> */
[C---:B------:R-:W-:Y:S03]  /*7820*/  FFMA.SAT R70, R11.reuse, -R177, 0.5 ;  /* 0x3f0000000b467423 */ /* 0x040fe600000028b1 */
        /* <DEDUP_REMOVED lines=84> */
[----:B------:R1:W5:Y:S01]  /*7d70*/  MUFU.EX2 R198, R83 ;  /* 0x0000005300c67308 */ /* 0x0003620000000800 */
[----:B------:R-:W-:Y:S04]  /*7d80*/  FFMA.RM R145, R84, R169, 12582913 ;  /* 0x4b40000154917423 */ /* 0x000fe800000040a9 */
[----:B------:R-:W-:Y:S04]  /*7d90*/  FADD R84, R145, -12583039 ;  /* 0xcb40007f91547421 */ /* 0x000fe80000000000 */
[C---:B------:R-:W-:Y:S04]  /*7da0*/  FFMA R84, R21.reuse, -1.4426950216293334961, -R84 ;  /* 0xbfb8aa3b15547823 */ /* 0x040fe80000000854 */
[----:B------:R-:W-:Y:S01]  /*7db0*/  FFMA R84, R21, -1.925963033500011079e-08, R84 ;  /* 0xb2a5706015547823 */ /* 0x000fe20000000054 */
[----:B------:R-:W-:Y:S03]  /*7dc0*/  FFMA.SAT R85, R22, -R177, 0.5 ;  /* 0x3f00000016557423 */ /* 0x000fe600000028b1 */
[----:B------:R2:W5:Y:S01]  /*7dd0*/  MUFU.EX2 R199, R84 ;  /* 0x0000005400c77308 */ /* 0x0005620000000800 */
[----:B------:R-:W-:Y:S01]  /*7de0*/  FFMA.RM R146, R85, R169, 12582913 ;  /* 0x4b40000155927423 */ /* 0x000fe200000040a9 */
[----:B-1----:R-:W-:Y:S03]  /*7df0*/  @!P1 IADD3 R83, PT, PT, R112, 0xd0, RZ ;  /* 0x000000d070539810 */ /* 0x002fe60007ffe0ff */
[----:B------:R-:W-:Y:S01]  /*7e00*/  FADD R85, R146, -12583039 ;  /* 0xcb40007f92557421 */ /* 0x000fe20000000000 */
[----:B------:R-:W-:Y:S03]  /*7e10*/  @!P1 LOP3.LUT R83, R83, 0xfefffff8, RZ, 0xc0, !PT ;  /* 0xfefffff853539812 */ /* 0x000fe600078ec0ff */
[C---:B------:R-:W-:Y:S01]  /*7e20*/  FFMA R85, R22.reuse, -1.4426950216293334961, -R85 ;  /* 0xbfb8aa3b16557823 */ /* 0x040fe20000000855 */
[----:B------:R1:W-:Y:S03]  /*7e30*/  @!P1 SYNCS.ARRIVE.TRANS64.RED.A1T0 RZ, [R83+URZ], RZ ;  /* 0x000000ff53ff99a7 */ /* 0x0003e600081004ff */
[----:B------:R-:W-:Y:S01]  /*7e40*/  FFMA R85, R22, -1.925963033500011079e-08, R85 ;  /* 0xb2a5706016557823 */ /* 0x000fe20000000055 */
[C---:B------:R-:W-:Y:S03]  /*7e50*/  FFMA.SAT R86, R27.reuse, -R177, 0.5 ;  /* 0x3f0000001b567423 */ /* 0x040fe600000028b1 */
[----:B------:R3:W5:Y:S01]  /*7e60*/  MUFU.EX2 R200, R85 ;  /* 0x0000005500c87308 */ /* 0x0007620000000800 */
[----:B------:R-:W-:Y:S01]  /*7e70*/  FFMA.RM R144, R86, R169, 12582913 ;  /* 0x4b40000156907423 */ /* 0x000fe200000040a9 */
[----:B--2---:R-:W-:Y:S03]  /*7e80*/  SHF.L.U32 R84, R166, 0x17, RZ ;  /* 0x00000017a6547819 */ /* 0x004fe600000006ff */
[----:B------:R-:W-:Y:S04]  /*7e90*/  FADD R86, R144, -12583039 ;  /* 0xcb40007f90567421 */ /* 0x000fe80000000000 */
[C---:B------:R-:W-:Y:S04]  /*7ea0*/  FFMA R86, R27.reuse, -1.4426950216293334961, -R86 ;  /* 0xbfb8aa3b1b567823 */ /* 0x040fe80000000856 */
[----:B------:R-:W-:Y:S01]  /*7eb0*/  FFMA R86, R27, -1.925963033500011079e-08, R86 ;  /* 0xb2a570601b567823 */ /* 0x000fe20000000056 */
[C---:B------:R-:W-:Y:S03]  /*7ec0*/  FFMA.SAT R87, R24.reuse, -R177, 0.5 ;  /* 0x3f00000018577423 */ /* 0x040fe600000028b1 */
[----:B------:R2:W5:Y:S01]  /*7ed0*/  MUFU.EX2 R201, R86 ;  /* 0x0000005600c97308 */ /* 0x0005620000000800 */
[----:B------:R-:W-:Y:S01]  /*7ee0*/  FFMA.RM R143, R87, R169, 12582913 ;  /* 0x4b400001578f7423 */ /* 0x000fe200000040a9 */
[----:B---3--:R-:W3:Y:S03]  /*7ef0*/  LDL R85, [R1+0x1c] ;  /* 0x00001c0001557983 */ /* 0x008ee60000100800 */
[----:B------:R-:W-:Y:S04]  /*7f00*/  FADD R87, R143, -12583039 ;  /* 0xcb40007f8f577421 */ /* 0x000fe80000000000 */
[C---:B------:R-:W-:Y:S04]  /*7f10*/  FFMA R87, R24.reuse, -1.4426950216293334961, -R87 ;  /* 0xbfb8aa3b18577823 */ /* 0x040fe80000000857 */
[----:B------:R-:W-:Y:S01]  /*7f20*/  FFMA R87, R24, -1.925963033500011079e-08, R87 ;  /* 0xb2a5706018577823 */ /* 0x000fe20000000057 */
[----:B------:R-:W-:Y:S03]  /*7f30*/  FFMA.SAT R88, R25, -R177, 0.5 ;  /* 0x3f00000019587423 */ /* 0x000fe600000028b1 */
[----:B------:R4:W5:Y:S01]  /*7f40*/  MUFU.EX2 R202, R87 ;  /* 0x0000005700ca7308 */ /* 0x0009620000000800 */
[----:B------:R-:W-:Y:S01]  /*7f50*/  FFMA.RM R142, R88, R169, 12582913 ;  /* 0x4b400001588e7423 */ /* 0x000fe200000040a9 */
[----:B--2---:R-:W-:Y:S03]  /*7f60*/  SHF.L.U32 R86, R159, 0x17, RZ ;  /* 0x000000179f567819 */ /* 0x004fe600000006ff */
[----:B------:R-:W-:Y:S04]  /*7f70*/  FADD R88, R142, -12583039 ;  /* 0xcb40007f8e587421 */ /* 0x000fe80000000000 */
[C---:B------:R-:W-:Y:S04]  /*7f80*/  FFMA R88, R25.reuse, -1.4426950216293334961, -R88 ;  /* 0xbfb8aa3b19587823 */ /* 0x040fe80000000858 */
[----:B------:R-:W-:Y:S01]  /*7f90*/  FFMA R88, R25, -1.925963033500011079e-08, R88 ;  /* 0xb2a5706019587823 */ /* 0x000fe20000000058 */
[----:B------:R-:W-:Y:S03]  /*7fa0*/  FFMA.SAT R89, R26, -R177, 0.5 ;  /* 0x3f0000001a597423 */ /* 0x000fe600000028b1 */
[----:B------:R2:W5:Y:S01]  /*7fb0*/  MUFU.EX2 R203, R88 ;  /* 0x0000005800cb7308 */ /* 0x0005620000000800 */
[----:B------:R-:W-:Y:S01]  /*7fc0*/  FFMA.RM R141, R89, R169, 12582913 ;  /* 0x4b400001598d7423 */ /* 0x000fe200000040a9 */
[----:B----4-:R-:W-:Y:S03]  /*7fd0*/  SHF.L.U32 R87, R158, 0x17, RZ ;  /* 0x000000179e577819 */ /* 0x010fe600000006ff */
        /* <DEDUP_REMOVED lines=56> */
[C---:B------:R-:W-:Y:S01]  /*8360*/  FADD R97, R133.reuse, -12583039 ;  /* 0xcb40007f85617421 */ /* 0x040fe20000000000 */
[----:B------:R-:W-:Y:S03]  /*8370*/  SHF.L.U32 R133, R133, 0x17, RZ ;  /* 0x0000001785857819 */ /* 0x000fe600000006ff */
[C---:B------:R-:W-:Y:S04]  /*8380*/  FFMA R97, R34.reuse, -1.4426950216293334961, -R97 ;  /* 0xbfb8aa3b22617823 */ /* 0x040fe80000000861 */
[----:B------:R-:W-:Y:S01]  /*8390*/  FFMA R97, R34, -1.925963033500011079e-08, R97 ;  /* 0xb2a5706022617823 */ /* 0x000fe20000000061 */
[C---:B------:R-:W-:Y:S03]  /*83a0*/  FFMA.SAT R98, R39.reuse, -R177, 0.5 ;  /* 0x3f00000027627423 */ /* 0x040fe600000028b1 */
[----:B------:R-:W4:Y:S01]  /*83b0*/  MUFU.EX2 R212, R97 ;  /* 0x0000006100d47308 */ /* 0x000f220000000800 */
[----:B------:R-:W-:Y:S01]  /*83c0*/  FFMA.RM R106, R98, R169, 12582913 ;  /* 0x4b400001626a7423 */ /* 0x000fe200000040a9 */
[----:B--2---:R-:W-:Y:S03]  /*83d0*/  SHF.L.U32 R96, R144, 0x17, RZ ;  /* 0x0000001790607819 */ /* 0x004fe600000006ff */
[C---:B------:R-:W-:Y:S01]  /*83e0*/  FADD R98, R106.reuse, -12583039 ;  /* 0xcb40007f6a627421 */ /* 0x040fe20000000000 */
[----:B------:R-:W-:Y:S03]  /*83f0*/  SHF.L.U32 R106, R106, 0x17, RZ ;  /* 0x000000176a6a7819 */ /* 0x000fe600000006ff */
[C---:B------:R-:W-:Y:S04]  /*8400*/  FFMA R98, R39.reuse, -1.4426950216293334961, -R98 ;  /* 0xbfb8aa3b27627823 */ /* 0x040fe80000000862 */
[----:B------:R-:W-:Y:S01]  /*8410*/  FFMA R98, R39, -1.925963033500011079e-08, R98 ;  /* 0xb2a5706027627823 */ /* 0x000fe20000000062 */
[----:B------:R-:W-:Y:S03]  /*8420*/  FFMA.SAT R99, R36, -R177, 0.5 ;  /* 0x3f00000024637423 */ /* 0x000fe600000028b1 */
[----:B------:R2:W4:Y:S01]  /*8430*/  MUFU.EX2 R213, R98 ;  /* 0x0000006200d57308 */ /* 0x0005220000000800 */
[----:B------:R-:W-:Y:S04]  /*8440*/  FFMA.RM R132, R99, R169, 12582913 ;  /* 0x4b40000163847423 */ /* 0x000fe800000040a9 */
[C---:B------:R-:W-:Y:S01]  /*8450*/  FADD R99, R132.reuse, -12583039 ;  /* 0xcb40007f84637421 */ /* 0x040fe20000000000 */
[----:B------:R-:W-:Y:S03]  /*8460*/  SHF.L.U32 R132, R132, 0x17, RZ ;  /* 0x0000001784847819 */ /* 0x000fe600000006ff */
[C---:B------:R-:W-:Y:S04]  /*8470*/  FFMA R99, R36.reuse, -1.4426950216293334961, -R99 ;  /* 0xbfb8aa3b24637823 */ /* 0x040fe80000000863 */
[----:B------:R-:W-:Y:S01]  /*8480*/  FFMA R99, R36, -1.925963033500011079e-08, R99 ;  /* 0xb2a5706024637823 */ /* 0x000fe20000000063 */
[----:B------:R-:W-:Y:S03]  /*8490*/  FFMA.SAT R100, R37, -R177, 0.5 ;  /* 0x3f00000025647423 */ /* 0x000fe600000028b1 */
[----:B------:R1:W4:Y:S01]  /*84a0*/  MUFU.EX2 R214, R99 ;  /* 0x0000006300d67308 */ /* 0x0003220000000800 */
        /* <DEDUP_REMOVED lines=8> */
[----:B------:R-:W-:Y:S01]  /*8530*/  FFMA.RM R108, R101, R169, 12582913 ;  /* 0x4b400001656c7423 */ /* 0x000fe200000040a9 */
[----:B-1----:R-:W-:Y:S03]  /*8540*/  SHF.L.U32 R99, R142, 0x17, RZ ;  /* 0x000000178e637819 */ /* 0x002fe600000006ff */
        /* <DEDUP_REMOVED lines=8> */
[----:B------:R-:W-:Y:S04]  /*85d0*/  FADD R102, R107, -12583039 ;  /* 0xcb40007f6b667421 */ /* 0x000fe80000000000 */
[C---:B------:R-:W-:Y:S04]  /*85e0*/  FFMA R102, R43.reuse, -1.4426950216293334961, -R102 ;  /* 0xbfb8aa3b2b667823 */ /* 0x040fe80000000866 */
[----:B------:R-:W-:Y:S01]  /*85f0*/  FFMA R102, R43, -1.925963033500011079e-08, R102 ;  /* 0xb2a570602b667823 */ /* 0x000fe20000000066 */
[C---:B------:R-:W-:Y:S03]  /*8600*/  FFMA.SAT R103, R40.reuse, -R177, 0.5 ;  /* 0x3f00000028677423 */ /* 0x040fe600000028b1 */
[----:B------:R2:W4:Y:S01]  /*8610*/  MUFU.EX2 R217, R102 ;  /* 0x0000006600d97308 */ /* 0x0005220000000800 */
[----:B------:R-:W-:Y:S01]  /*8620*/  FFMA.RM R109, R103, R169, 12582913 ;  /* 0x4b400001676d7423 */ /* 0x000fe200000040a9 */
[----:B-1----:R-:W-:Y:S03]  /*8630*/  SHF.L.U32 R101, R139, 0x17, RZ ;  /* 0x000000178b657819 */ /* 0x002fe600000006ff */
[----:B------:R-:W-:Y:S04]  /*8640*/  FADD R103, R109, -12583039 ;  /* 0xcb40007f6d677421 */ /* 0x000fe80000000000 */
[C---:B------:R-:W-:Y:S04]  /*8650*/  FFMA R103, R40.reuse, -1.4426950216293334961, -R103 ;  /* 0xbfb8aa3b28677823 */ /* 0x040fe80000000867 */
[----:B------:R-:W-:Y:S01]  /*8660*/  FFMA R103, R40, -1.925963033500011079e-08, R103 ;  /* 0xb2a5706028677823 */ /* 0x000fe20000000067 */
[C---:B------:R-:W-:Y:S03]  /*8670*/  FFMA.SAT R104, R41.reuse, -R177, 0.5 ;  /* 0x3f00000029687423 */ /* 0x040fe600000028b1 */
        /* <DEDUP_REMOVED lines=16> */
[----:B------:R-:W1:Y:S01]  /*8780*/  MUFU.EX2 R220, R2 ;  /* 0x0000000200dc7308 */ /* 0x000e620000000800 */
[----:B------:R-:W-:Y:S01]  /*8790*/  FFMA.RM R110, R3, R169, 12582913 ;  /* 0x4b400001036e7423 */ /* 0x000fe200000040a9 */
[----:B--2---:R-:W-:Y:S03]  /*87a0*/  SHF.L.U32 R104, R136, 0x17, RZ ;  /* 0x0000001788687819 */ /* 0x004fe600000006ff */
[----:B------:R-:W-:Y:S04]  /*87b0*/  FADD R3, R110, -12583039 ;  /* 0xcb40007f6e037421 */ /* 0x000fe80000000000 */
[C---:B------:R-:W-:Y:S04]  /*87c0*/  FFMA R3, R47.reuse, -1.4426950216293334961, -R3 ;  /* 0xbfb8aa3b2f037823 */ /* 0x040fe80000000803 */
[----:B------:R-:W-:Y:S01]  /*87d0*/  FFMA R3, R47, -1.925963033500011079e-08, R3 ;  /* 0xb2a570602f037823 */ /* 0x000fe20000000003 */
[----:B------:R-:W-:Y:S04]  /*87e0*/  FFMA.SAT R64, R44, -R177, 0.5 ;  /* 0x3f0000002c407423 */ /* 0x000fe800000028b1 */
[----:B------:R-:W-:Y:S04]  /*87f0*/  FFMA.RM R111, R64, R169, 12582913 ;  /* 0x4b400001406f7423 */ /* 0x000fe800000040a9 */
        /* <DEDUP_REMOVED lines=8> */
[----:B------:R-:W-:Y:S03]  /*8880*/  FFMA.SAT R66, R46, -R177, 0.5 ;  /* 0x3f0000002e427423 */ /* 0x000fe600000028b1 */
[----:B------:R2:W-:Y:S01]  /*8890*/  MUFU.EX2 R166, R65 ;  /* 0x0000004100a67308 */ /* 0x0005e20000000800 */
[----:B------:R-:W-:Y:S04]  /*88a0*/  FFMA.RM R114, R66, R169, 12582913 ;  /* 0x4b40000142727423 */ /* 0x000fe800000040a9 */
[----:B------:R-:W-:Y:S04]  /*88b0*/  FADD R66, R114, -12583039 ;  /* 0xcb40007f72427421 */ /* 0x000fe80000000000 */
[C---:B------:R-:W-:Y:S04]  /*88c0*/  FFMA R66, R46.reuse, -1.4426950216293334961, -R66 ;  /* 0xbfb8aa3b2e427823 */ /* 0x040fe80000000842 */
[----:B------:R-:W-:Y:S01]  /*88d0*/  FFMA R66, R46, -1.925963033500011079e-08, R66 ;  /* 0xb2a570602e427823 */ /* 0x000fe20000000042 */
[----:B------:R-:W-:Y:S01]  /*88e0*/  FFMA.SAT R68, R51, -R177, 0.5 ;  /* 0x3f00000033447423 */ /* 0x000fe200000028b1 */
[----:B--2---:R-:W-:Y:S03]  /*88f0*/  @!P1 IADD3 R65, PT, PT, R170, 0x1, RZ ;  /* 0x00000001aa419810 */ /* 0x004fe60007ffe0ff */
[----:B------:R-:W-:Y:S01]  /*8900*/  FFMA.RM R117, R68, R169, 12582913 ;  /* 0x4b40000144757423 */ /* 0x000fe200000040a9 */
[----:B------:R-:W-:Y:S03]  /*8910*/  @!P1 ISETP.NE.AND P0, PT, R65, 0x2, PT ;  /* 0x000000024100980c */ /* 0x000fe60003f05270 */
[C---:B------:R-:W-:Y:S01]  /*8920*/  FADD R68, R117.reuse, -12583039 ;  /* 0xcb40007f75447421 */ /* 0x040fe20000000000 */
[----:B------:R-:W-:Y:S02]  /*8930*/  SHF.L.U32 R117, R117, 0x17, RZ ;  /* 0x0000001775757819 */ /* 0x000fe400000006ff */
[----:B------:R-:W-:Y:S01]  /*8940*/  @!P1 SEL R170, R65, RZ, P0 ;  /* 0x000000ff41aa9207 */ /* 0x000fe20000000000 */
[C---:B------:R-:W-:Y:S01]  /*8950*/  FFMA R68, R51.reuse, -1.4426950216293334961, -R68 ;  /* 0xbfb8aa3b33447823 */ /* 0x040fe20000000844 */
[----:B------:R-:W-:Y:S03]  /*8960*/  @!P1 SEL R65, RZ, 0x1, P0 ;  /* 0x00000001ff419807 */ /* 0x000fe60000000000 */
[----:B------:R-:W-:Y:S01]  /*8970*/  FFMA R68, R51, -1.925963033500011079e-08, R68 ;  /* 0xb2a5706033447823 */ /* 0x000fe20000000044 */
[----:B------:R-:W-:Y:S01]  /*8980*/  FFMA.SAT R69, R48, -R177, 0.5 ;  /* 0x3f00000030457423 */ /* 0x000fe200000028b1 */
[----:B---3--:R-:W-:Y:S03]  /*8990*/  @!P1 LOP3.LUT R85, R85, R65, RZ, 0x3c, !PT ;  /* 0x0000004155559212 */ /* 0x008fe600078e3cff */
[----:B------:R-:W-:Y:S02]  /*89a0*/  FFMA.RM R116, R69, R169, 12582913 ;  /* 0x4b40000145747423 */ /* 0x000fe400000040a9 */
[----:B------:R2:W-:Y:S02]  /*89b0*/  @!P1 STL [R1+0x1c], R85 ;  /* 0x00001c5501009387 */ /* 0x0005e40000100800 */
[C---:B------:R-:W-:Y:S01]  /*89c0*/  FADD R69, R116.reuse, -12583039 ;  /* 0xcb40007f74457421 */ /* 0x040fe20000000000 */
[----:B------:R-:W-:Y:S03]  /*89d0*/  SHF.L.U32 R116, R116, 0x17, RZ ;  /* 0x0000001774747819 */ /* 0x000fe600000006ff */
[C---:B------:R-:W-:Y:S04]  /*89e0*/  FFMA R69, R48.reuse, -1.4426950216293334961, -R69 ;  /* 0xbfb8aa3b30457823 */ /* 0x040fe80000000845 */
[----:B------:R-:W-:Y:S01]  /*89f0*/  FFMA R69, R48, -1.925963033500011079e-08, R69 ;  /* 0xb2a5706030457823 */ /* 0x000fe20000000045 */
[----:B------:R-:W-:Y:S04]  /*8a00*/  FFMA.SAT R70, R49, -R177, 0.5 ;  /* 0x3f00000031467423 */ /* 0x000fe800000028b1 */
[----:B------:R-:W-:Y:S04]  /*8a10*/  FFMA.RM R115, R70, R169, 12582913 ;  /* 0x4b40000146737423 */ /* 0x000fe800000040a9 */
[----:B------:R-:W-:Y:S04]  /*8a20*/  FADD R70, R115, -12583039 ;  /* 0xcb40007f73467421 */ /* 0x000fe80000000000 */
[C---:B------:R-:W-:Y:S01]  /*8a30*/  FFMA R70, R49.reuse, -1.4426950216293334961, -R70 ;  /* 0xbfb8aa3b31467823 */ /* 0x040fe20000000846 */
[----:B--2---:R-:W-:Y:S03]  /*8a40*/  SHF.L.U32 R85, R160, 0x17, RZ ;  /* 0x00000017a0557819 */ /* 0x004fe600000006ff */
[----:B------:R-:W-:Y:S01]  /*8a50*/  FFMA R70, R49, -1.925963033500011079e-08, R70 ;  /* 0xb2a5706031467823 */ /* 0x000fe20000000046 */
[----:B------:R-:W-:Y:S03]  /*8a60*/  FFMA.SAT R71, R50, -R177, 0.5 ;  /* 0x3f00000032477423 */ /* 0x000fe600000028b1 */
[----:B------:R-:W-:Y:S01]  /*8a70*/  MUFU.EX2 R160, R70 ;  /* 0x0000004600a07308 */ /* 0x000fe20000000800 */
[----:B------:R-:W-:Y:S04]  /*8a80*/  FFMA.RM R128, R71, R169, 12582913 ;  /* 0x4b40000147807423 */ /* 0x000fe800000040a9 */
[C---:B------:R-:W-:Y:S01]  /*8a90*/  FADD R71, R128.reuse, -12583039 ;  /* 0xcb40007f80477421 */ /* 0x040fe20000000000 */
[----:B------:R-:W-:Y:S03]  /*8aa0*/  SHF.L.U32 R128, R128, 0x17, RZ ;  /* 0x0000001780807819 */ /* 0x000fe600000006ff */
[C---:B------:R-:W-:Y:S04]  /*8ab0*/  FFMA R71, R50.reuse, -1.4426950216293334961, -R71 ;  /* 0xbfb8aa3b32477823 */ /* 0x040fe80000000847 */
[----:B------:R-:W-:Y:S01]  /*8ac0*/  FFMA R71, R50, -1.925963033500011079e-08, R71 ;  /* 0xb2a5706032477823 */ /* 0x000fe20000000047 */
[C---:B------:R-:W-:Y:S03]  /*8ad0*/  FFMA.SAT R72, R55.reuse, -R177, 0.5 ;  /* 0x3f00000037487423 */ /* 0x040fe600000028b1 */
        /* <DEDUP_REMOVED lines=16> */
[----:B------:R-:W-:Y:S04]  /*8be0*/  FADD R74, R118, -12583039 ;  /* 0xcb40007f764a7421 */ /* 0x000fe80000000000 */
[C---:B------:R-:W-:Y:S04]  /*8bf0*/  FFMA R74, R53.reuse, -1.4426950216293334961, -R74 ;  /* 0xbfb8aa3b354a7823 */ /* 0x040fe8000000084a */
        /* <DEDUP_REMOVED lines=28> */
[C---:B------:R-:W-:Y:S04]  /*8dc0*/  FFMA.SAT R79, R58.reuse, -R177, 0.5 ;  /* 0x3f0000003a4f7423 */ /* 0x040fe800000028b1 */
        /* <DEDUP_REMOVED lines=11> */
[C---:B------:R-:W-:Y:S01]  /*8e80*/  FADD R81, R124.reuse, -12583039 ;  /* 0xcb40007f7c517421 */ /* 0x040fe20000000000 */
[----:B------:R-:W-:Y:S03]  /*8e90*/  SHF.L.U32 R124, R124, 0x17, RZ ;  /* 0x000000177c7c7819 */ /* 0x000fe600000006ff */
[C---:B------:R-:W-:Y:S04]  /*8ea0*/  FFMA R81, R60.reuse, -1.4426950216293334961, -R81 ;  /* 0xbfb8aa3b3c517823 */ /* 0x040fe80000000851 */
[----:B------:R-:W-:Y:S01]  /*8eb0*/  FFMA R81, R60, -1.925963033500011079e-08, R81 ;  /* 0xb2a570603c517823 */ /* 0x000fe20000000051 */
[C---:B------:R-:W-:Y:S04]  /*8ec0*/  FFMA.SAT R82, R61.reuse, -R177, 0.5 ;  /* 0x3f0000003d527423 */ /* 0x040fe800000028b1 */
        /* <DEDUP_REMOVED lines=9> */
[----:B------:R-:W-:Y:S02]  /*8f60*/  FFMA.SAT R2, R67, -R177, 0.5 ;  /* 0x3f00000043027423 */ /* 0x000fe400000028b1 */
[----:B------:R2:W3:Y:S02]  /*8f70*/  MUFU.EX2 R177, R3 ;  /* 0x0000000300b17308 */ /* 0x0004e40000000800 */
[----:B------:R-:W-:Y:S04]  /*8f80*/  FFMA.RM R169, R2, R169, 12582913 ;  /* 0x4b40000102a97423 */ /* 0x000fe800000040a9 */
[----:B------:R-:W-:Y:S04]  /*8f90*/  FADD R2, R169, -12583039 ;  /* 0xcb40007fa9027421 */ /* 0x000fe80000000000 */
[C---:B------:R-:W-:Y:S04]  /*8fa0*/  FFMA R2, R67.reuse, -1.4426950216293334961, -R2 ;  /* 0xbfb8aa3b43027823 */ /* 0x040fe80000000802 */
[----:B------:R-:W-:Y:S01]  /*8fb0*/  FFMA R2, R67, -1.925963033500011079e-08, R2 ;  /* 0xb2a5706043027823 */ /* 0x000fe20000000002 */
[----:B--2---:R-:W-:Y:S02]  /*8fc0*/  SHF.L.U32 R3, R168, 0x17, RZ ;  /* 0x00000017a8037819 */ /* 0x004fe400000006ff */
[----:B------:R2:W3:Y:S03]  /*8fd0*/  MUFU.EX2 R168, R64 ;  /* 0x0000004000a87308 */ /* 0x0004e60000000800 */
[----:B------:R-:W-:Y:S07]  /*8fe0*/  FFMA R3, R178, R3, 1 ;  /* 0x3f800000b2037423 */ /* 0x000fee0000000003 */
[----:B------:R5:W-:Y:S01]  /*8ff0*/  MUFU.EX2 R178, R68 ;  /* 0x0000004400b27308 */ /* 0x000be20000000800 */
[----:B------:R-:W-:Y:S02]  /*9000*/  IADD3 R65, PT, PT, R3, 0x1800000, RZ ;  /* 0x0180000003417810 */ /* 0x000fe40007ffe0ff */
[----:B--2---:R-:W-:Y:S07]  /*9010*/  SHF.L.U32 R64, R167, 0x17, RZ ;  /* 0x00000017a7407819 */ /* 0x004fee00000006ff */
[----:B------:R2:W3:Y:S01]  /*9020*/  MUFU.EX2 R167, R66 ;  /* 0x0000004200a77308 */ /* 0x0004e20000000800 */
[----:B------:R-:W-:Y:S01]  /*9030*/  FFMA R64, R179, R64, 1 ;  /* 0x3f800000b3407423 */ /* 0x000fe20000000040 */
[----:B------:R-:W-:Y:S01]  /*9040*/  FFMA R84, R180, R84, 1 ;  /* 0x3f800000b4547423 */ /* 0x000fe20000000054 */
[----:B-----5:R-:W-:Y:S02]  /*9050*/  SHF.L.U32 R68, R163, 0x17, RZ ;  /* 0x00000017a3447819 */ /* 0x020fe400000006ff */
[----:B--2---:R-:W-:Y:S02]  /*9060*/  LOP3.LUT R66, R65, 0x7f800000, RZ, 0xc0, !PT ;  /* 0x7f80000041427812 */ /* 0x004fe400078ec0ff */
[----:B------:R-:W-:Y:S03]  /*9070*/  SHF.L.U32 R65, R165, 0x17, RZ ;  /* 0x00000017a5417819 */ /* 0x000fe600000006ff */
[----:B------:R2:W5:Y:S01]  /*9080*/  MUFU.EX2 R165, R69 ;  /* 0x0000004500a57308 */ /* 0x0005620000000800 */
[----:B------:R-:W-:Y:S02]  /*9090*/  ISETP.GT.U32.AND P0, PT, R66, 0x1ffffff, PT ;  /* 0x01ffffff4200780c */ /* 0x000fe40003f04070 */
[----:B------:R-:W-:Y:S01]  /*90a0*/  SHF.L.U32 R66, R164, 0x17, RZ ;  /* 0x00000017a4427819 */ /* 0x000fe200000006ff */
[----:B------:R-:W-:Y:S04]  /*90b0*/  FFMA R65, R181, R65, 1 ;  /* 0x3f800000b5417423 */ /* 0x000fe80000000041 */
[----:B------:R-:W-:Y:S01]  /*90c0*/  FFMA R66, R182, R66, 1 ;  /* 0x3f800000b6427423 */ /* 0x000fe20000000042 */
[----:B------:R-:W-:Y:S01]  /*90d0*/  FFMA R68, R183, R68, 1 ;  /* 0x3f800000b7447423 */ /* 0x000fe20000000044 */
[----:B--2---:R-:W-:Y:S05]  /*90e0*/  SHF.L.U32 R69, R162, 0x17, RZ ;  /* 0x00000017a2457819 */ /* 0x004fea00000006ff */
[----:B------:R-:W-:Y:S01]  /*90f0*/  FFMA R69, R184, R69, 1 ;  /* 0x3f800000b8457423 */ /* 0x000fe20000000045 */
[----:B------:R-:W-:Y:S01]  /*9100*/  FFMA R70, R185, R85, 1 ;  /* 0x3f800000b9467423 */ /* 0x000fe20000000055 */
[----:B------:R-:W-:Y:S05]  /*9110*/  SHF.L.U32 R85, R161, 0x17, RZ ;  /* 0x00000017a1557819 */ /* 0x000fea00000006ff */
[----:B------:R-:W-:Y:S01]  /*9120*/  FFMA R71, R186, R85, 1 ;  /* 0x3f800000ba477423 */ /* 0x000fe20000000055 */
[----:B------:R-:W-:Y:S01]  /*9130*/  FFMA R85, R187, R86, 1 ;  /* 0x3f800000bb557423 */ /* 0x000fe20000000056 */
[----:B------:R-:W-:Y:S01]  /*9140*/  FFMA R86, R188, R87, 1 ;  /* 0x3f800000bc567423 */ /* 0x000fe20000000057 */
[----:B------:R-:W-:Y:S01]  /*9150*/  FFMA R87, R189, R88, 1 ;  /* 0x3f800000bd577423 */ /* 0x000fe20000000058 */
[----:B------:R-:W-:Y:S01]  /*9160*/  SHF.L.U32 R88, R155, 0x17, RZ ;  /* 0x000000179b587819 */ /* 0x000fe200000006ff */
[----:B------:R-:W-:Y:S04]  /*9170*/  FFMA R72, R190, R89, 1 ;  /* 0x3f800000be487423 */ /* 0x000fe80000000059 */
[----:B------:R-:W-:Y:S01]  /*9180*/  FFMA R88, R191, R88, 1 ;  /* 0x3f800000bf587423 */ /* 0x000fe20000000058 */
[----:B------:R-:W-:Y:S01]  /*9190*/  FFMA R89, R192, R90, 1 ;  /* 0x3f800000c0597423 */ /* 0x000fe2000000005a */
[----:B------:R-:W-:Y:S01]  /*91a0*/  FFMA R90, R193, R91, 1 ;  /* 0x3f800000c15a7423 */ /* 0x000fe2000000005b */
[----:B------:R-:W-:Y:S01]  /*91b0*/  FFMA R73, R194, R92, 1 ;  /* 0x3f800000c2497423 */ /* 0x000fe2000000005c */
[----:B------:R-:W-:Y:S01]  /*91c0*/  SHF.L.U32 R92, R149, 0x17, RZ ;  /* 0x00000017955c7819 */ /* 0x000fe200000006ff */
[----:B------:R-:W-:Y:S01]  /*91d0*/  FFMA R91, R195, R93, 1 ;  /* 0x3f800000c35b7423 */ /* 0x000fe2000000005d */
[----:B------:R-:W-:Y:S03]  /*91e0*/  SHF.L.U32 R93, R148, 0x17, RZ ;  /* 0x00000017945d7819 */ /* 0x000fe600000006ff */
[----:B------:R-:W-:Y:S02]  /*91f0*/  FFMA R92, R196, R92, 1 ;  /* 0x3f800000c45c7423 */ /* 0x000fe4000000005c */
[----:B------:R-:W-:Y:S01]  /*9200*/  FFMA R74, R197, R93, 1 ;  /* 0x3f800000c54a7423 */ /* 0x000fe2000000005d */
        /* <DEDUP_REMOVED lines=13> */
[----:B------:R-:W-:Y:S01]  /*92e0*/  FFMA R102, R209, R104, 1 ;  /* 0x3f800000d1667423 */ /* 0x000fe20000000068 */
[----:B------:R-:W-:Y:S02]  /*92f0*/  SHF.L.U32 R104, R134, 0x17, RZ ;  /* 0x0000001786687819 */ /* 0x000fe400000006ff */
[----:B------:R2:W5:Y:S01]  /*9300*/  MUFU.EX2 R134, R78 ;  /* 0x0000004e00867308 */ /* 0x0005620000000800 */
[----:B------:R-:W-:Y:S05]  /*9310*/  SHF.L.U32 R103, R135, 0x17, RZ ;  /* 0x0000001787677819 */ /* 0x000fea00000006ff */
[----:B------:R-:W-:Y:S04]  /*9320*/  FFMA R103, R210, R103, 1 ;  /* 0x3f800000d2677423 */ /* 0x000fe80000000067 */
[----:B------:R1:W5:Y:S01]  /*9330*/  MUFU.EX2 R135, R79 ;  /* 0x0000004f00877308 */ /* 0x0003620000000800 */
[----:B--2---:R-:W-:Y:S01]  /*9340*/  FFMA R78, R211, R104, 1 ;  /* 0x3f800000d34e7423 */ /* 0x004fe20000000068 */
[----:B----4-:R-:W-:Y:S01]  /*9350*/  FFMA R104, R212, R133, 1 ;  /* 0x3f800000d4687423 */ /* 0x010fe20000000085 */
[----:B------:R-:W-:Y:S01]  /*9360*/  FFMA R106, R213, R106, 1 ;  /* 0x3f800000d56a7423 */ /* 0x000fe2000000006a */
[----:B------:R-:W-:Y:S01]  /*9370*/  SHF.L.U32 R133, R107, 0x17, RZ ;  /* 0x000000176b857819 */ /* 0x000fe200000006ff */
[----:B-1----:R-:W-:Y:S01]  /*9380*/  FFMA R79, R214, R132, 1 ;  /* 0x3f800000d64f7423 */ /* 0x002fe20000000084 */
[----:B------:R-:W-:Y:S04]  /*9390*/  FFMA R107, R215, R131, 1 ;  /* 0x3f800000d76b7423 */ /* 0x000fe80000000083 */
[----:B------:R1:W2:Y:S01]  /*93a0*/  MUFU.EX2 R132, R80 ;  /* 0x0000005000847308 */ /* 0x0002a20000000800 */
[----:B------:R-:W-:Y:S01]  /*93b0*/  SHF.L.U32 R131, R109, 0x17, RZ ;  /* 0x000000176d837819 */ /* 0x000fe200000006ff */
[----:B------:R-:W-:Y:S01]  /*93c0*/  FFMA R108, R216, R108, 1 ;  /* 0x3f800000d86c7423 */ /* 0x000fe2000000006c */
[----:B------:R-:W-:Y:S07]  /*93d0*/  FFMA R109, R217, R133, 1 ;  /* 0x3f800000d96d7423 */ /* 0x000fee0000000085 */
[----:B------:R-:W-:Y:S01]  /*93e0*/  MUFU.EX2 R133, R83 ;  /* 0x0000005300857308 */ /* 0x000fe20000000800 */
[----:B-1----:R-:W-:Y:S01]  /*93f0*/  FFMA R80, R218, R131, 1 ;  /* 0x3f800000da507423 */ /* 0x002fe20000000083 */
[----:B------:R-:W-:Y:S01]  /*9400*/  SHF.L.U32 R131, R110, 0x17, RZ ;  /* 0x000000176e837819 */ /* 0x000fe200000006ff */
[----:B------:R-:W-:Y:S01]  /*9410*/  FFMA R110, R219, R130, 1 ;  /* 0x3f800000db6e7423 */ /* 0x000fe20000000082 */
[----:B------:R-:W-:Y:S01]  /*9420*/  SHF.L.U32 R130, R111, 0x17, RZ ;  /* 0x000000176f827819 */ /* 0x000fe200000006ff */
[----:B------:R-:W-:Y:S01]  /*9430*/  FFMA R111, R220, R129, 1 ;  /* 0x3f800000dc6f7423 */ /* 0x000fe20000000081 */
[----:B------:R-:W-:Y:S01]  /*9440*/  SHF.L.U32 R129, R113, 0x17, RZ ;  /* 0x0000001771817819 */ /* 0x000fe200000006ff */
[----:B---3--:R-:W-:Y:S03]  /*9450*/  FFMA R113, R177, R131, 1 ;  /* 0x3f800000b1717423 */ /* 0x008fe60000000083 */
[----:B------:R1:W3:Y:S02]  /*9460*/  MUFU.EX2 R131, R81 ;  /* 0x0000005100837308 */ /* 0x0002e40000000800 */
[----:B-1----:R-:W-:Y:S01]  /*9470*/  FFMA R81, R168, R130, 1 ;  /* 0x3f800000a8517423 */ /* 0x002fe20000000082 */
[----:B------:R-:W-:Y:S01]  /*9480*/  SHF.L.U32 R130, R114, 0x17, RZ ;  /* 0x0000001772827819 */ /* 0x000fe200000006ff */
[----:B------:R-:W-:Y:S01]  /*9490*/  FFMA R114, R166, R129, 1 ;  /* 0x3f800000a6727423 */ /* 0x000fe20000000081 */
[----:B------:R-:W-:Y:S03]  /*94a0*/  SHF.L.U32 R129, R115, 0x17, RZ ;  /* 0x0000001773817819 */ /* 0x000fe600000006ff */
[----:B------:R-:W-:Y:S02]  /*94b0*/  FFMA R115, R167, R130, 1 ;  /* 0x3f800000a7737423 */ /* 0x000fe40000000082 */
[----:B------:R1:W4:Y:S02]  /*94c0*/  MUFU.EX2 R130, R82 ;  /* 0x0000005200827308 */ /* 0x0003240000000800 */
[----:B-1----:R-:W-:Y:S01]  /*94d0*/  FFMA R82, R178, R117, 1 ;  /* 0x3f800000b2527423 */ /* 0x002fe20000000075 */
[----:B-----5:R-:W-:Y:S01]  /*94e0*/  FFMA R116, R165, R116, 1 ;  /* 0x3f800000a5747423 */ /* 0x020fe20000000074 */
[----:B------:R-:W-:Y:S01]  /*94f0*/  FFMA R117, R160, R129, 1 ;  /* 0x3f800000a0757423 */ /* 0x000fe20000000081 */
[----:B------:R-:W-:Y:S01]  /*9500*/  SHF.L.U32 R129, R118, 0x17, RZ ;  /* 0x0000001776817819 */ /* 0x000fe200000006ff */
[----:B------:R-:W-:Y:S01]  /*9510*/  FFMA R83, R157, R128, 1 ;  /* 0x3f8000009d537423 */ /* 0x000fe20000000080 */
[----:B------:R-:W-:Y:S01]  /*9520*/  FFMA R118, R154, R120, 1 ;  /* 0x3f8000009a767423 */ /* 0x000fe20000000078 */
[----:B------:R-:W-:Y:S01]  /*9530*/  FFMA R119, R150, R119, 1 ;  /* 0x3f80000096777423 */ /* 0x000fe20000000077 */
[----:B------:R-:W-:Y:S01]  /*9540*/  SHF.L.U32 R128, R121, 0x17, RZ ;  /* 0x0000001779807819 */ /* 0x000fe200000006ff */
[----:B------:R-:W-:Y:S01]  /*9550*/  FFMA R120, R145, R129, 1 ;  /* 0x3f80000091787423 */ /* 0x000fe20000000081 */
[----:B------:R-:W-:Y:S01]  /*9560*/  FFMA R121, R142, R126, 1 ;  /* 0x3f8000008e797423 */ /* 0x000fe2000000007e */
[----:B------:R1:W5:Y:S02]  /*9570*/  MUFU.EX2 R129, R2 ;  /* 0x0000000200817308 */ /* 0x0003640000000800 */
[----:B-1----:R-:W-:Y:S01]  /*9580*/  SHF.L.U32 R2, R122, 0x17, RZ ;  /* 0x000000177a027819 */ /* 0x002fe200000006ff */
[----:B------:R-:W-:Y:S01]  /*9590*/  FFMA R122, R139, R125, 1 ;  /* 0x3f8000008b7a7423 */ /* 0x000fe2000000007d */
[----:B------:R-:W-:Y:S03]  /*95a0*/  FFMA R123, R136, R123, 1 ;  /* 0x3f800000887b7423 */ /* 0x000fe6000000007b */
[----:B------:R-:W-:Y:S01]  /*95b0*/  FFMA R125, R134, R2, 1 ;  /* 0x3f800000867d7423 */ /* 0x000fe20000000002 */
[----:B------:R-:W-:Y:S01]  /*95c0*/  SHF.L.U32 R2, R127, 0x17, RZ ;  /* 0x000000177f027819 */ /* 0x000fe200000006ff */
[----:B------:R-:W-:Y:S01]  /*95d0*/  FFMA R126, R135, R128, 1 ;  /* 0x3f800000877e7423 */ /* 0x000fe20000000080 */
[----:B------:R-:W-:Y:S02]  /*95e0*/  SHF.L.U32 R127, R112, 0x17, RZ ;  /* 0x00000017707f7819 */ /* 0x000fe400000006ff */
[----:B------:R-:W-:Y:S01]  /*95f0*/  SHF.L.U32 R128, R97, 0x17, RZ ;  /* 0x0000001761807819 */ /* 0x000fe200000006ff */
[----:B--2---:R-:W-:Y:S01]  /*9600*/  FFMA R97, R132, R2, 1 ;  /* 0x3f80000084617423 */ /* 0x004fe20000000002 */
[----:B------:R-:W-:Y:S01]  /*9610*/  SHF.L.U32 R134, R169, 0x17, RZ ;  /* 0x00000017a9867819 */ /* 0x000fe200000006ff */
[----:B---3--:R-:W-:Y:S01]  /*9620*/  FFMA R112, R131, R124, 1 ;  /* 0x3f80000083707423 */ /* 0x008fe2000000007c */
[----:B----4-:R-:W-:Y:S01]  /*9630*/  FFMA R124, R130, R127, 1 ;  /* 0x3f800000827c7423 */ /* 0x010fe2000000007f */
[----:B------:R-:W-:Y:S02]  /*9640*/  FFMA R127, R133, R128, 1 ;  /* 0x3f800000857f7423 */ /* 0x000fe40000000080 */
[----:B-----5:R-:W-:Y:S01]  /*9650*/  FFMA R128, R129, R134, 1 ;  /* 0x3f80000081807423 */ /* 0x020fe20000000086 */
[----:B------:R-:W-:Y:S06]  /*9660*/  @P0 BRA `(.L_x_120) ;  /* 0x0000000000100947 */ /* 0x000fec0003800000 */
[----:B------:R-:W-:Y:S02]  /*9670*/  MOV R2, 0x9690 ;  /* 0x0000969000027802 */ /* 0x000fe40000000f00 */
[----:B------:R-:W-:Y:S05]  /*9680*/  CALL.REL.NOINC `($__internal_3_$__cuda_sm20_rcp_rn_f32_slowpath) ;  /* 0x00000058009c7944 */ /* 0x000fea0003c00000 */
[----:B------:R-:W-:Y:S01]  /*9690*/  MOV R129, R130 ;  /* 0x0000008200817202 */ /* 0x000fe20000000f00 */
[----:B------:R-:W-:Y:S05]  /*96a0*/  BRA `(.L_x_121) ;  /* 0x0000000000107947 */ /* 0x000fea0003800000 */
.L_x_120:
[----:B------:R-:W1:Y:S02]  /*96b0*/  MUFU.RCP R2, R3 ;  /* 0x0000000300027308 */ /* 0x000e640000001000 */
[----:B-1----:R-:W-:Y:S04]  /*96c0*/  FFMA R3, R3, R2, -1 ;  /* 0xbf80000003037423 */ /* 0x002fe80000000002 */
[----:B------:R-:W-:Y:S04]  /*96d0*/  FADD.FTZ R3, -R3, -RZ ;  /* 0x800000ff03037221 */ /* 0x000fe80000010100 */
[----:B------:R-:W-:Y:S07]  /*96e0*/  FFMA R129, R2, R3, R2 ;  /* 0x0000000302817223 */ /* 0x000fee0000000002 */
.L_x_121:
[----:B------:R-:W-:Y:S05]  /*96f0*/  BSYNC.RECONVERGENT B1 ;  /* 0x0000000000017941 */ /* 0x000fea0003800200 */
.L_x_119:
[----:B------:R-:W-:Y:S01]  /*9700*/  VIADD R2, R64, 0x1800000 ;  /* 0x0180000040027836 */ /* 0x000fe20000000000 */
[----:B------:R-:W-:Y:S04]  /*9710*/  BSSY.RECONVERGENT B1, `(.L_x_122) ;  /* 0x000000e000017945 */ /* 0x000fe80003800200 */
[----:B------:R-:W-:Y:S04]  /*9720*/  LOP3.LUT R2, R2, 0x7f800000, RZ, 0xc0, !PT ;  /* 0x7f80000002027812 */ /* 0x000fe800078ec0ff */
[----:B------:R-:W-:Y:S11]  /*9730*/  ISETP.GT.U32.AND P0, PT, R2, 0x1ffffff, PT ;  /* 0x01ffffff0200780c */ /* 0x000ff60003f04070 */
[----:B------:R-:W-:Y:S02]  /*9740*/  @!UPT UIADD3 URZ, UPT, UPT, URZ, URZ, URZ ;  /* 0x000000fffffff290 */ /* 0x000fe4000fffe0ff */
[----:B------:R-:W-:Y:S05]  /*9750*/  @P0 BRA `(.L_x_123) ;  /* 0x0000000000140947 */ /* 0x000fea0003800000 */
[----:B------:R-:W-:Y:S02]  /*9760*/  MOV R3, R64 ;  /* 0x0000004000037202 */ /* 0x000fe40000000f00 */
[----:B------:R-:W-:Y:S02]  /*9770*/  MOV R2, 0x9790 ;  /* 0x0000979000027802 */ /* 0x000fe40000000f00 */
[----:B------:R-:W-:Y:S05]  /*9780*/  CALL.REL.NOINC `($__internal_3_$__cuda_sm20_rcp_rn_f32_slowpath) ;  /* 0x00000058005c7944 */ /* 0x000fea0003c00000 */
[----:B------:R-:W-:Y:S01]  /*9790*/  MOV R64, R130 ;  /* 0x0000008200407202 */ /* 0x000fe20000000f00 */
[----:B------:R-:W-:Y:S05]  /*97a0*/  BRA `(.L_x_124) ;  /* 0x0000000000107947 */ /* 0x000fea0003800000 */
.L_x_123:
[----:B------:R-:W1:Y:S02]  /*97b0*/  MUFU.RCP R2, R64 ;  /* 0x0000004000027308 */ /* 0x000e640000001000 */
[----:B-1----:R-:W-:Y:S04]  /*97c0*/  FFMA R3, R64, R2, -1 ;  /* 0xbf80000040037423 */ /* 0x002fe80000000002 */
[----:B------:R-:W-:Y:S04]  /*97d0*/  FADD.FTZ R3, -R3, -RZ ;  /* 0x800000ff03037221 */ /* 0x000fe80000010100 */
[----:B------:R-:W-:Y:S07]  /*97e0*/  FFMA R64, R2, R3, R2 ;  /* 0x0000000302407223 */ /* 0x000fee0000000002 */
.L_x_124:
[----:B------:R-:W-:Y:S05]  /*97f0*/  BSYNC.RECONVERGENT B1 ;  /* 0x0000000000017941 */ /* 0x000fea0003800200 */
.L_x_122:
        /* <DEDUP_REMOVED lines=11> */
.L_x_126:
[----:B------:R-:W1:Y:S02]  /*98b0*/  MUFU.RCP R2, R84 ;  /* 0x0000005400027308 */ /* 0x000e640000001000 */
[----:B-1----:R-:W-:Y:S04]  /*98c0*/  FFMA R3, R84, R2, -1 ;  /* 0xbf80000054037423 */ /* 0x002fe80000000002 */
[----:B------:R-:W-:Y:S04]  /*98d0*/  FADD.FTZ R3, -R3, -RZ ;  /* 0x800000ff03037221 */ /* 0x000fe80000010100 */
[----:B------:R-:W-:Y:S07]  /*98e0*/  FFMA R84, R2, R3, R2 ;  /* 0x0000000302547223 */ /* 0x000fee0000000002 */
.L_x_127:
[----:B------:R-:W-:Y:S05]  /*98f0*/  BSYNC.RECONVERGENT B1 ;  /* 0x0000000000017941 */ /* 0x000fea0003800200 */
.L_x_125:
        /* <DEDUP_REMOVED lines=11> */
.L_x_129:
[----:B------:R-:W1:Y:S02]  /*99b0*/  MUFU.RCP R2, R65 ;  /* 0x0000004100027308 */ /* 0x000e640000001000 */
[----:B-1----:R-:W-:Y:S04]  /*99c0*/  FFMA R3, R65, R2, -1 ;  /* 0xbf80000041037423 */ /* 0x002fe80000000002 */
[----:B------:R-:W-:Y:S04]  /*99d0*/  FADD.FTZ R3, -R3, -RZ ;  /* 0x800000ff03037221 */ /* 0x000fe80000010100 */
[----:B------:R-:W-:Y:S07]  /*99e0*/  FFMA R65, R2, R3, R2 ;  /* 0x0000000302417223 */ /* 0x000fee0000000002 */
.L_x_130:
[----:B------:R-:W-:Y:S05]  /*99f0*/  BSYNC.RECONVERGENT B1 ;  /* 0x0000000000017941 */ /* 0x000fea0003800200 */
.L_x_128:
        /* <DEDUP_REMOVED lines=11> */
.L_x_132:
[----:B------:R-:W1:Y:S02]  /*9ab0*/  MUFU.RCP R2, R66 ;  /* 0x0000004200027308 */ /* 0x000e640000001000 */
[----:B-1----:R-:W-:Y:S04]  /*9ac0*/  FFMA R3, R66, R2, -1 ;  /* 0xbf80000042037423 */ /* 0x002fe80000000002 */
[----:B------:R-:W-:Y:S04]  /*9ad0*/  FADD.FTZ R3, -R3, -RZ ;  /* 0x800000ff03037221 */ /* 0x000fe80000010100 */
[----:B------:R-:W-:Y:S07]  /*9ae0*/  FFMA R66, R2, R3, R2 ;  /* 0x0000000302427223 */ /* 0x000fee0000000002 */
.L_x_133:
[----:B------:R-:W-:Y:S05]  /*9af0*/  BSYNC.RECONVERGENT B1 ;  /* 0x0000000000017941 */ /* 0x000fea0003800200 */
.L_x_131:
        /* <DEDUP_REMOVED lines=11> */
.L_x_135:
[----:B------:R-:W1:Y:S02]  /*9bb0*/  MUFU.RCP R2, R68 ;  /* 0x0000004400027308 */ /* 0x000e640000001000 */
[----:B-1----:R-:W-:Y:S04]  /*9bc0*/  FFMA R3, R68, R2, -1 ;  /* 0xbf80000044037423 */ /* 0x002fe80000000002 */
[----:B------:R-:W-:Y:S04]  /*9bd0*/  FADD.FTZ R3, -R3, -RZ ;  /* 0x800000ff03037221 */ /* 0x000fe80000010100 */
[----:B------:R-:W-:Y:S07]  /*9be0*/  FFMA R68, R2, R3, R2 ;  /* 0x0000000302447223 */ /* 0x000fee0000000002 */
.L_x_136:
[----:B------:R-:W-:Y:S05]  /*9bf0*/  BSYNC.RECONVERGENT B1 ;  /* 0x0000000000017941 */ /* 0x000fea0003800200 */
.L_x_134:
        /* <DEDUP_REMOVED lines=11> */
.L_x_138:
[----:B------:R-:W1:Y:S02]  /*9cb0*/  MUFU.RCP R2, R69 ;  /* 0x0000004500027308 */ /* 0x000e640000001000 */
[----:B-1----:R-:W-:Y:S04]  /*9cc0*/  FFMA R3, R69, R2, -1 ;  /* 0xbf80000045037423 */ /* 0x002fe80000000002 */
[----:B------:R-:W-:Y:S04]  /*9cd0*/  FADD.FTZ R3, -R3, -RZ ;  /* 0x800000ff03037221 */ /* 0x000fe80000010100 */
[----:B------:R-:W-:Y:S07]  /*9ce0*/  FFMA R69, R2, R3, R2 ;  /* 0x0000000302457223 */ /* 0x000fee0000000002 */
.L_x_139:
[----:B------:R-:W-:Y:S05]  /*9cf0*/  BSYNC.RECONVERGENT B1 ;  /* 0x0000000000017941 */ /* 0x000fea0003800200 */
.L_x_137:
        /* <DEDUP_REMOVED lines=11> */
.L_x_141:
[----:B------:R-:W1:Y:S02]  /*9db0*/  MUFU.RCP R2, R70 ;  /* 0x0000004600027308 */ /* 0x000e640000001000 */
[----:B-1----:R-:W-:Y:S04]  /*9dc0*/  FFMA R3, R70, R2, -1 ;  /* 0xbf80000046037423 */ /* 0x002fe80000000002 */
[----:B------:R-:W-:Y:S04]  /*9dd0*/  FADD.FTZ R3, -R3, -RZ ;  /* 0x800000ff03037221 */ /* 0x000fe80000010100 */
[----:B------:R-:W-:Y:S07]  /*9de0*/  FFMA R70, R2, R3, R2 ;  /* 0x0000000302467223 */ /* 0x000fee0000000002 */
.L_x_142:
[----:B------:R-:W-:Y:S05]  /*9df0*/  BSYNC.RECONVERGENT B1 ;  /* 0x0000000000017941 */ /* 0x000fea0003800200 */
.L_x_140:
        /* <DEDUP_REMOVED lines=11> */
.L_x_144:
[----:B------:R-:W1:Y:S02]  /*9eb0*/  MUFU.RCP R2, R71 ;  /* 0x0000004700027308 */ /* 0x000e640000001000 */
[----:B-1----:R-:W-:Y:S04]  /*9ec0*/  FFMA R3, R71, R2, -1 ;  /* 0xbf80000047037423 */ /* 0x002fe80000000002 */
[----:B------:R-:W-:Y:S04]  /*9ed0*/  FADD.FTZ R3, -R3, -RZ ;  /* 0x800000ff03037221 */ /* 0x000fe80000010100 */
[----:B------:R-:W-:Y:S07]  /*9ee0*/  FFMA R71, R2, R3, R2 ;  /* 0x0000000302477223 */ /* 0x000fee0000000002 */
.L_x_145:
[----:B------:R-:W-:Y:S05]  /*9ef0*/  BSYNC.RECONVERGENT B1 ;  /* 0x0000000000017941 */ /* 0x000fea0003800200 */
.L_x_143:
        /* <DEDUP_REMOVED lines=11> */
.L_x_147:
[----:B------:R-:W1:Y:S02]  /*9fb0*/  MUFU.RCP R2, R85 ;  /* 0x0000005500027308 */ /* 0x000e640000001000 */
[----:B-1----:R-:W-:Y:S04]  /*9fc0*/  FFMA R3, R85, R2, -1 ;  /* 0xbf80000055037423 */ /* 0x002fe80000000002 */
[----:B------:R-:W-:Y:S04]  /*9fd0*/  FADD.FTZ R3, -R3, -RZ ;  /* 0x800000ff03037221 */ /* 0x000fe80000010100 */
[----:B------:R-:W-:Y:S07]  /*9fe0*/  FFMA R85, R2, R3, R2 ;  /* 0x0000000302557223 */ /* 0x000fee0000000002 */
.L_x_148:
[----:B------:R-:W-:Y:S05]  /*9ff0*/  BSYNC.RECONVERGENT B1 ;  /* 0x0000000000017941 */ /* 0x000fea0003800200 */
.L_x_146:
        /* <DEDUP_REMOVED lines=11> */
.L_x_150:
[----:B------:R-:W1:Y:S02]  /*a0b0*/  MUFU.RCP R2, R86 ;  /* 0x0000005600027308 */ /* 0x000e640000001000 */
[----:B-1----:R-:W-:Y:S04]  /*a0c0*/  FFMA R3, R86, R2, -1 ;  /* 0xbf80000056037423 */ /* 0x002fe80000000002 */
[----:B------:R-:W-:Y:S04]  /*a0d0*/  FADD.FTZ R3, -R3, -RZ ;  /* 0x800000ff03037221 */ /* 0x000fe80000010100 */
[----:B------:R-:W-:Y:S07]  /*a0e0*/  FFMA R86, R2, R3, R2 ;  /* 0x0000000302567223 */ /* 0x000fee0000000002 */
.L_x_151:
[----:B------:R-:W-:Y:S05]  /*a0f0*/  BSYNC.RECONVERGENT B1 ;  /* 0x0000000000017941 */ /* 0x000fea0003800200 */
.L_x_149:
        /* <DEDUP_REMOVED lines=11> */
.L_x_153:
[----:B------:R-:W1:Y:S02]  /*a1b0*/  MUFU.RCP R2, R87 ;  /* 0x0000005700027308 */ /* 0x000e640000001000 */
[----:B-1----:R-:W-:Y:S04]  /*a1c0*/  FFMA R3, R87, R2, -1 ;  /* 0xbf80000057037423 */ /* 0x002fe80000000002 */
[----:B------:R-:W-:Y:S04]  /*a1d0*/  FADD.FTZ R3, -R3, -RZ ;  /* 0x800000ff03037221 */ /* 0x000fe80000010100 */
[----:B------:R-:W-:Y:S07]  /*a1e0*/  FFMA R87, R2, R3, R2 ;  /* 0x0000000302577223 */ /* 0x000fee0000000002 */
.L_x_154:
[----:B------:R-:W-:Y:S05]  /*a1f0*/  BSYNC.RECONVERGENT B1 ;  /* 0x0000000000017941 */ /* 0x000fea0003800200 */
.L_x_152:
        /* <DEDUP_REMOVED lines=11> */
.L_x_156:
[----:B------:R-:W1:Y:S02]  /*a2b0*/  MUFU.RCP R2, R72 ;  /* 0x0000004800027308 */ /* 0x000e640000001000 */
[----:B-1----:R-:W-:Y:S04]  /*a2c0*/  FFMA R3, R72, R2, -1 ;  /* 0xbf80000048037423 */ /* 0x002fe80000000002 */
[----:B------:R-:W-:Y:S04]  /*a2d0*/  FADD.FTZ R3, -R3, -RZ ;  /* 0x800000ff03037221 */ /* 0x000fe80000010100 */
[----:B------:R-:W-:Y:S07]  /*a2e0*/  FFMA R72, R2, R3, R2 ;  /* 0x0000000302487223 */ /* 0x000fee0000000002 */
.L_x_157:
[----:B------:R-:W-:Y:S05]  /*a2f0*/  BSYNC.RECONVERGENT B1 ;  /* 0x0000000000017941 */ /* 0x000fea0003800200 */
.L_x_155:
        /* <DEDUP_REMOVED lines=11> */
.L_x_159:
[----:B------:R-:W1:Y:S02]  /*a3b0*/  MUFU.RCP R2, R88 ;  /* 0x0000005800027308 */ /* 0x000e640000001000 */
[----:B-1----:R-:W-:Y:S04]  /*a3c0*/  FFMA R3, R88, R2, -1 ;  /* 0xbf80000058037423 */ /* 0x002fe80000000002 */
[----:B------:R-:W-:Y:S04]  /*a3d0*/  FADD.FTZ R3, -R3, -RZ ;  /* 0x800000ff03037221 */ /* 0x000fe80000010100 */
[----:B------:R-:W-:Y:S07]  /*a3e0*/  FFMA R88, R2, R3, R2 ;  /* 0x0000000302587223 */ /* 0x000fee0000000002 */
.L_x_160:
[----:B------:R-:W-:Y:S05]  /*a3f0*/  BSYNC.RECONVERGENT B1 ;  /* 0x0000000000017941 */ /* 0x000fea0003800200 */
.L_x_158:
        /* <DEDUP_REMOVED lines=11> */
.L_x_162:
[----:B------:R-:W1:Y:S02]  /*a4b0*/  MUFU.RCP R2, R89 ;  /* 0x0000005900027308 */ /* 0x000e640000001000 */
[----:B-1----:R-:W-:Y:S04]  /*a4c0*/  FFMA R3, R89, R2, -1 ;  /* 0xbf80000059037423 */ /* 0x002fe80000000002 */
[----:B------:R-:W-:Y:S04]  /*a4d0*/  FADD.FTZ R3, -R3, -RZ ;  /* 0x800000ff03037221 */ /* 0x000fe80000010100 */
[----:B------:R-:W-:Y:S07]  /*a4e0*/  FFMA R89, R2, R3, R2 ;  /* 0x0000000302597223 */ /* 0x000fee0000000002 */
.L_x_163:
[----:B------:R-:W-:Y:S05]  /*a4f0*/  BSYNC.RECONVERGENT B1 ;  /* 0x0000000000017941 */ /* 0x000fea0003800200 */
.L_x_161:
        /* <DEDUP_REMOVED lines=11> */
.L_x_165:
[----:B------:R-:W1:Y:S02]  /*a5b0*/  MUFU.RCP R2, R90 ;  /* 0x0000005a00027308 */ /* 0x000e640000001000 */
[----:B-1----:R-:W-:Y:S04]  /*a5c0*/  FFMA R3, R90, R2, -1 ;  /* 0xbf8000005a037423 */ /* 0x002fe80000000002 */
[----:B------:R-:W-:Y:S04]  /*a5d0*/  FADD.FTZ R3, -R3, -RZ ;  /* 0x800000ff03037221 */ /* 0x000fe80000010100 */
[----:B------:R-:W-:Y:S07]  /*a5e0*/  FFMA R90, R2, R3, R2 ;  /* 0x00000003025a7223 */ /* 0x000fee0000000002 */
.L_x_166:
[----:B------:R-:W-:Y:S05]  /*a5f0*/  BSYNC.RECONVERGENT B1 ;  /* 0x0000000000017941 */ /* 0x000fea0003800200 */
.L_x_164:
        /* <DEDUP_REMOVED lines=11> */
.L_x_168:
[----:B------:R-:W1:Y:S02]  /*a6b0*/  MUFU.RCP R2, R73 ;  /* 0x0000004900027308 */ /* 0x000e640000001000 */
[----:B-1----:R-:W-:Y:S04]  /*a6c0*/  FFMA R3, R73, R2, -1 ;  /* 0xbf80000049037423 */ /* 0x002fe80000000002 */
[----:B------:R-:W-:Y:S04]  /*a6d0*/  FADD.FTZ R3, -R3, -RZ ;  /* 0x800000ff03037221 */ /* 0x000fe80000010100 */
[----:B------:R-:W-:Y:S07]  /*a6e0*/  FFMA R73, R2, R3, R2 ;  /* 0x0000000302497223 */ /* 0x000fee0000000002 */
.L_x_169:
[----:B------:R-:W-:Y:S05]  /*a6f0*/  BSYNC.RECONVERGENT B1 ;  /* 0x0000000000017941 */ /* 0x000fea0003800200 */
.L_x_167:
        /* <DEDUP_REMOVED lines=11> */
.L_x_171:
[----:B------:R-:W1:Y:S02]  /*a7b0*/  MUFU.RCP R2, R91 ;  /* 0x0000005b00027308 */ /* 0x000e640000001000 */
[----:B-1----:R-:W-:Y:S04]  /*a7c0*/  FFMA R3, R91, R2, -1 ;  /* 0xbf8000005b037423 */ /* 0x002fe80000000002 */
[----:B------:R-:W-:Y:S04]  /*a7d0*/  FADD.FTZ R3, -R3, -RZ ;  /* 0x800000ff03037221 */ /* 0x000fe80000010100 */
[----:B------:R-:W-:Y:S07]  /*a7e0*/  FFMA R91, R2, R3, R2 ;  /* 0x00000003025b7223 */ /* 0x000fee0000000002 */
.L_x_172:
[----:B------:R-:W-:Y:S05]  /*a7f0*/  BSYNC.RECONVERGENT B1 ;  /* 0x0000000000017941 */ /* 0x000fea0003800200 */
.L_x_170:
        /* <DEDUP_REMOVED lines=11> */
.L_x_174:
[----:B------:R-:W1:Y:S02]  /*a8b0*/  MUFU.RCP R2, R92 ;  /* 0x0000005c00027308 */ /* 0x000e640000001000 */
[----:B-1----:R-:W-:Y:S04]  /*a8c0*/  FFMA R3, R92, R2, -1 ;  /* 0xbf8000005c037423 */ /* 0x002fe80000000002 */
[----:B------:R-:W-:Y:S04]  /*a8d0*/  FADD.FTZ R3, -R3, -RZ ;  /* 0x800000ff03037221 */ /* 0x000fe80000010100 */
[----:B------:R-:W-:Y:S07]  /*a8e0*/  FFMA R92, R2, R3, R2 ;  /* 0x00000003025c7223 */ /* 0x000fee0000000002 */
.L_x_175:
[----:B------:R-:W-:Y:S05]  /*a8f0*/  BSYNC.RECONVERGENT B1 ;  /* 0x0000000000017941 */ /* 0x000fea0003800200 */
.L_x_173:
        /* <DEDUP_REMOVED lines=11> */
.L_x_177:
[----:B------:R-:W1:Y:S02]  /*a9b0*/  MUFU.RCP R2, R74 ;  /* 0x0000004a00027308 */ /* 0x000e640000001000 */
[----:B-1----:R-:W-:Y:S04]  /*a9c0*/  FFMA R3, R74, R2, -1 ;  /* 0xbf8000004a037423 */ /* 0x002fe80000000002 */
[----:B------:R-:W-:Y:S04]  /*a9d0*/  FADD.FTZ R3, -R3, -RZ ;  /* 0x800000ff03037221 */ /* 0x000fe80000010100 */
[----:B------:R-:W-:Y:S07]  /*a9e0*/  FFMA R74, R2, R3, R2 ;  /* 0x00000003024a7223 */ /* 0x000fee0000000002 */
.L_x_178:
[----:B------:R-:W-:Y:S05]  /*a9f0*/  BSYNC.RECONVERGENT B1 ;  /* 0x0000000000017941 */ /* 0x000fea0003800200 */
.L_x_176:
        /* <DEDUP_REMOVED lines=11> */
.L_x_180:
[----:B------:R-:W1:Y:S02]  /*aab0*/  MUFU.RCP R2, R93 ;  /* 0x0000005d00027308 */ /* 0x000e640000001000 */
[----:B-1----:R-:W-:Y:S04]  /*aac0*/  FFMA R3, R93, R2, -1 ;  /* 0xbf8000005d037423 */ /* 0x002fe80000000002 */
[----:B------:R-:W-:Y:S04]  /*aad0*/  FADD.FTZ R3, -R3, -RZ ;  /* 0x800000ff03037221 */ /* 0x000fe80000010100 */
[----:B------:R-:W-:Y:S07]  /*aae0*/  FFMA R93, R2, R3, R2 ;  /* 0x00000003025d7223 */ /* 0x000fee0000000002 */
.L_x_181:
[----:B------:R-:W-:Y:S05]  /*aaf0*/  BSYNC.RECONVERGENT B1 ;  /* 0x0000000000017941 */ /* 0x000fea0003800200 */
.L_x_179:
        /* <DEDUP_REMOVED lines=11> */
.L_x_183:
[----:B------:R-:W1:Y:S02]  /*abb0*/  MUFU.RCP R2, R94 ;  /* 0x0000005e00027308 */ /* 0x000e640000001000 */
[----:B-1----:R-:W-:Y:S04]  /*abc0*/  FFMA R3, R94, R2, -1 ;  /* 0xbf8000005e037423 */ /* 0x002fe80000000002 */
[----:B------:R-:W-:Y:S04]  /*abd0*/  FADD.FTZ R3, -R3, -RZ ;  /* 0x800000ff03037221 */ /* 0x000fe80000010100 */
[----:B------:R-:W-:Y:S07]  /*abe0*/  FFMA R94, R2, R3, R2 ;  /* 0x00000003025e7223 */ /* 0x000fee0000000002 */
.L_x_184:
[----:B------:R-:W-:Y:S05]  /*abf0*/  BSYNC.RECONVERGENT B1 ;  /* 0x0000000000017941 */ /* 0x000fea0003800200 */
.L_x_182:
        /* <DEDUP_REMOVED lines=11> */
.L_x_186:
[----:B------:R-:W1:Y:S02]  /*acb0*/  MUFU.RCP R2, R75 ;  /* 0x0000004b00027308 */ /* 0x000e640000001000 */
[----:B-1----:R-:W-:Y:S04]  /*acc0*/  FFMA R3, R75, R2, -1 ;  /* 0xbf8000004b037423 */ /* 0x002fe80000000002 */
[----:B------:R-:W-:Y:S04]  /*acd0*/  FADD.FTZ R3, -R3, -RZ ;  /* 0x800000ff03037221 */ /* 0x000fe80000010100 */
[----:B------:R-:W-:Y:S07]  /*ace0*/  FFMA R75, R2, R3, R2 ;  /* 0x00000003024b7223 */ /* 0x000fee0000000002 */
.L_x_187:
[----:B------:R-:W-:Y:S05]  /*acf0*/  BSYNC.RECONVERGENT B1 ;  /* 0x0000000000017941 */ /* 0x000fea0003800200 */
.L_x_185:
        /* <DEDUP_REMOVED lines=11> */
.L_x_189:
[----:B------:R-:W1:Y:S02]  /*adb0*/  MUFU.RCP R2, R95 ;  /* 0x0000005f00027308 */ /* 0x000e640000001000 */
[----:B-1----:R-:W-:Y:S04]  /*adc0*/  FFMA R3, R95, R2, -1 ;  /* 0xbf8000005f037423 */ /* 0x002fe80000000002 */
[----:B------:R-:W-:Y:S04]  /*add0*/  FADD.FTZ R3, -R3, -RZ ;  /* 0x800000ff03037221 */ /* 0x000fe80000010100 */
[----:B------:R-:W-:Y:S07]  /*ade0*/  FFMA R95, R2, R3, R2 ;  /* 0x00000003025f7223 */ /* 0x000fee0000000002 */
.L_x_190:
[----:B------:R-:W-:Y:S05]  /*adf0*/  BSYNC.RECONVERGENT B1 ;  /* 0x0000000000017941 */ /* 0x000fea0003800200 */
.L_x_188:
        /* <DEDUP_REMOVED lines=11> */
.L_x_192:
[----:B------:R-:W1:Y:S02]  /*aeb0*/  MUFU.RCP R2, R96 ;  /* 0x0000006000027308 */ /* 0x000e640000001000 */
[----:B-1----:R-:W-:Y:S04]  /*aec0*/  FFMA R3, R96, R2, -1 ;  /* 0xbf80000060037423 */ /* 0x002fe80000000002 */
[----:B------:R-:W-:Y:S04]  /*aed0*/  FADD.FTZ R3, -R3, -RZ ;  /* 0x800000ff03037221 */ /* 0x000fe80000010100 */
[----:B------:R-:W-:Y:S07]  /*aee0*/  FFMA R96, R2, R3, R2 ;  /* 0x0000000302607223 */ /* 0x000fee0000000002 */
.L_x_193:
[----:B------:R-:W-:Y:S05]  /*aef0*/  BSYNC.RECONVERGENT B1 ;  /* 0x0000000000017941 */ /* 0x000fea0003800200 */
.L_x_191:
        /* <DEDUP_REMOVED lines=11> */
.L_x_195:
[----:B------:R-:W1:Y:S02]  /*afb0*/  MUFU.RCP R2, R98 ;  /* 0x0000006200027308 */ /* 0x000e640000001000 */
[----:B-1----:R-:W-:Y:S04]  /*afc0*/  FFMA R3, R98, R2, -1 ;  /* 0xbf80000062037423 */ /* 0x002fe80000000002 */
[----:B------:R-:W-:Y:S04]  /*afd0*/  FADD.FTZ R3, -R3, -RZ ;  /* 0x800000ff03037221 */ /* 0x000fe80000010100 */
[----:B------:R-:W-:Y:S07]  /*afe0*/  FFMA R98, R2, R3, R2 ;  /* 0x0000000302627223 */ /* 0x000fee0000000002 */
.L_x_196:
[----:B------:R-:W-:Y:S05]  /*aff0*/  BSYNC.RECONVERGENT B1 ;  /* 0x0000000000017941 */ /* 0x000fea0003800200 */
.L_x_194:
        /* <DEDUP_REMOVED lines=11> */
.L_x_198:
[----:B------:R-:W1:Y:S02]  /*b0b0*/  MUFU.RCP R2, R76 ;  /* 0x0000004c00027308 */ /* 0x000e640000001000 */
[----:B-1----:R-:W-:Y:S04]  /*b0c0*/  FFMA R3, R76, R2, -1 ;  /* 0xbf8000004c037423 */ /* 0x002fe80000000002 */
[----:B------:R-:W-:Y:S04]  /*b0d0*/  FADD.FTZ R3, -R3, -RZ ;  /* 0x800000ff03037221 */ /* 0x000fe80000010100 */
[----:B------:R-:W-:Y:S07]  /*b0e0*/  FFMA R76, R2, R3, R2 ;  /* 0x00000003024c7223 */ /* 0x000fee0000000002 */
.L_x_199:
[----:B------:R-:W-:Y:S05]  /*b0f0*/  BSYNC.RECONVERGENT B1 ;  /* 0x0000000000017941 */ /* 0x000fea0003800200 */
.L_x_197:
        /* <DEDUP_REMOVED lines=11> */
.L_x_201:
[----:B------:R-:W1:Y:S02]  /*b1b0*/  MUFU.RCP R2, R99 ;  /* 0x0000006300027308 */ /* 0x000e640000001000 */
[----:B-1----:R-:W-:Y:S04]  /*b1c0*/  FFMA R3, R99, R2, -1 ;  /* 0xbf80000063037423 */ /* 0x002fe80000000002 */
[----:B------:R-:W-:Y:S04]  /*b1d0*/  FADD.FTZ R3, -R3, -RZ ;  /* 0x800000ff03037221 */ /* 0x000fe80000010100 */
[----:B------:R-:W-:Y:S07]  /*b1e0*/  FFMA R99, R2, R3, R2 ;  /* 0x0000000302637223 */ /* 0x000fee0000000002 */
.L_x_202:
[----:B------:R-:W-:Y:S05]  /*b1f0*/  BSYNC.RECONVERGENT B1 ;  /* 0x0000000000017941 */ /* 0x000fea0003800200 */
.L_x_200:
        /* <DEDUP_REMOVED lines=11> */
.L_x_204:
[----:B------:R-:W1:Y:S02]  /*b2b0*/  MUFU.RCP R2, R100 ;  /* 0x0000006400027308 */ /* 0x000e640000001000 */
[----:B-1----:R-:W-:Y:S04]  /*b2c0*/  FFMA R3, R100, R2, -1 ;  /* 0xbf80000064037423 */ /* 0x002fe80000000002 */
[----:B------:R-:W-:Y:S04]  /*b2d0*/  FADD.FTZ R3, -R3, -RZ ;  /* 0x800000ff03037221 */ /* 0x000fe80000010100 */
[----:B------:R-:W-:Y:S07]  /*b2e0*/  FFMA R100, R2, R3, R2 ;  /* 0x0000000302647223 */ /* 0x000fee0000000002 */
.L_x_205:
[----:B------:R-:W-:Y:S05]  /*b2f0*/  BSYNC.RECONVERGENT B1 ;  /* 0x0000000000017941 */ /* 0x000fea0003800200 */
.L_x_203:
        /* <DEDUP_REMOVED lines=11> */
.L_x_207:
[----:B------:R-:W1:Y:S02]  /*b3b0*/  MUFU.RCP R2, R101 ;  /* 0x0000006500027308 */ /* 0x000e640000001000 */
[----:B-1----:R-:W-:Y:S04]  /*b3c0*/  FFMA R3, R101, R2, -1 ;  /* 0xbf80000065037423 */ /* 0x002fe80000000002 */
[----:B------:R-:W-:Y:S04]  /*b3d0*/  FADD.FTZ R3, -R3, -RZ ;  /* 0x800000ff03037221 */ /* 0x000fe80000010100 */
[----:B------:R-:W-:Y:S07]  /*b3e0*/  FFMA R101, R2, R3, R2 ;  /* 0x0000000302657223 */ /* 0x000fee0000000002 */
.L_x_208:
[----:B------:R-:W-:Y:S05]  /*b3f0*/  BSYNC.RECONVERGENT B1 ;  /* 0x0000000000017941 */ /* 0x000fea0003800200 */
.L_x_206:
        /* <DEDUP_REMOVED lines=11> */
.L_x_210:
[----:B------:R-:W1:Y:S02]  /*b4b0*/  MUFU.RCP R2, R77 ;  /* 0x0000004d00027308 */ /* 0x000e640000001000 */
[----:B-1----:R-:W-:Y:S04]  /*b4c0*/  FFMA R3, R77, R2, -1 ;  /* 0xbf8000004d037423 */ /* 0x002fe80000000002 */
[----:B------:R-:W-:Y:S04]  /*b4d0*/  FADD.FTZ R3, -R3, -RZ ;  /* 0x800000ff03037221 */ /* 0x000fe80000010100 */
[----:B------:R-:W-:Y:S07]  /*b4e0*/  FFMA R77, R2, R3, R2 ;  /* 0x00000003024d7223 */ /* 0x000fee0000000002 */
.L_x_211:
[----:B------:R-:W-:Y:S05]  /*b4f0*/  BSYNC.RECONVERGENT B1 ;  /* 0x0000000000017941 */ /* 0x000fea0003800200 */
.L_x_209:
        /* <DEDUP_REMOVED lines=11> */
.L_x_213:
[----:B------:R-:W1:Y:S02]  /*b5b0*/  MUFU.RCP R2, R102 ;  /* 0x0000006600027308 */ /* 0x000e640000001000 */
[----:B-1----:R-:W-:Y:S04]  /*b5c0*/  FFMA R3, R102, R2, -1 ;  /* 0xbf80000066037423 */ /* 0x002fe80000000002 */
[----:B------:R-:W-:Y:S04]  /*b5d0*/  FADD.FTZ R3, -R3, -RZ ;  /* 0x800000ff03037221 */ /* 0x000fe80000010100 */
[----:B------:R-:W-:Y:S07]  /*b5e0*/  FFMA R102, R2, R3, R2 ;  /* 0x0000000302667223 */ /* 0x000fee0000000002 */
.L_x_214:
[----:B------:R-:W-:Y:S05]  /*b5f0*/  BSYNC.RECONVERGENT B1 ;  /* 0x0000000000017941 */ /* 0x000fea0003800200 */
.L_x_212:
        /* <DEDUP_REMOVED lines=11> */
.L_x_216:
[----:B------:R-:W1:Y:S02]  /*b6b0*/  MUFU.RCP R2, R103 ;  /* 0x0000006700027308 */ /* 0x000e640000001000 */
[----:B-1----:R-:W-:Y:S04]  /*b6c0*/  FFMA R3, R103, R2, -1 ;  /* 0xbf80000067037423 */ /* 0x002fe80000000002 */
[----:B------:R-:W-:Y:S04]  /*b6d0*/  FADD.FTZ R3, -R3, -RZ ;  /* 0x800000ff03037221 */ /* 0x000fe80000010100 */
[----:B------:R-:W-:Y:S07]  /*b6e0*/  FFMA R103, R2, R3, R2 ;  /* 0x0000000302677223 */ /* 0x000fee0000000002 */
.L_x_217:
[----:B------:R-:W-:Y:S05]  /*b6f0*/  BSYNC.RECONVERGENT B1 ;  /* 0x0000000000017941 */ /* 0x000fea0003800200 */
.L_x_215:
        /* <DEDUP_REMOVED lines=11> */
.L_x_219:
[----:B------:R-:W1:Y:S02]  /*b7b0*/  MUFU.RCP R2, R78 ;  /* 0x0000004e00027308 */ /* 0x000e640000001000 */
[----:B-1----:R-:W-:Y:S04]  /*b7c0*/  FFMA R3, R78, R2, -1 ;  /* 0xbf8000004e037423 */ /* 0x002fe80000000002 */
[----:B------:R-:W-:Y:S04]  /*b7d0*/  FADD.FTZ R3, -R3, -RZ ;  /* 0x800000ff03037221 */ /* 0x000fe80000010100 */
[----:B------:R-:W-:Y:S07]  /*b7e0*/  FFMA R78, R2, R3, R2 ;  /* 0x00000003024e7223 */ /* 0x000fee0000000002 */
.L_x_220:
[----:B------:R-:W-:Y:S05]  /*b7f0*/  BSYNC.RECONVERGENT B1 ;  /* 0x0000000000017941 */ /* 0x000fea0003800200 */
.L_x_218:
        /* <DEDUP_REMOVED lines=11> */
.L_x_222:
[----:B------:R-:W1:Y:S02]  /*b8b0*/  MUFU.RCP R2, R104 ;  /* 0x0000006800027308 */ /* 0x000e640000001000 */
[----:B-1----:R-:W-:Y:S04]  /*b8c0*/  FFMA R3, R104, R2, -1 ;  /* 0xbf80000068037423 */ /* 0x002fe80000000002 */
[----:B------:R-:W-:Y:S04]  /*b8d0*/  FADD.FTZ R3, -R3, -RZ ;  /* 0x800000ff03037221 */ /* 0x000fe80000010100 */
[----:B------:R-:W-:Y:S07]  /*b8e0*/  FFMA R104, R2, R3, R2 ;  /* 0x0000000302687223 */ /* 0x000fee0000000002 */
.L_x_223:
[----:B------:R-:W-:Y:S05]  /*b8f0*/  BSYNC.RECONVERGENT B1 ;  /* 0x0000000000017941 */ /* 0x000fea0003800200 */
.L_x_221:
        /* <DEDUP_REMOVED lines=11> */
.L_x_225:
[----:B------:R-:W1:Y:S02]  /*b9b0*/  MUFU.RCP R2, R106 ;  /* 0x0000006a00027308 */ /* 0x000e640000001000 */
[----:B-1----:R-:W-:Y:S04]  /*b9c0*/  FFMA R3, R106, R2, -1 ;  /* 0xbf8000006a037423 */ /* 0x002fe80000000002 */
[----:B------:R-:W-:Y:S04]  /*b9d0*/  FADD.FTZ R3, -R3, -RZ ;  /* 0x800000ff03037221 */ /* 0x000fe80000010100 */
[----:B------:R-:W-:Y:S07]  /*b9e0*/  FFMA R106, R2, R3, R2 ;  /* 0x00000003026a7223 */ /* 0x000fee0000000002 */
.L_x_226:
[----:B------:R-:W-:Y:S05]  /*b9f0*/  BSYNC.RECONVERGENT B1 ;  /* 0x0000000000017941 */ /* 0x000fea0003800200 */
.L_x_224:
        /* <DEDUP_REMOVED lines=11> */
.L_x_228:
[----:B------:R-:W1:Y:S02]  /*bab0*/  MUFU.RCP R2, R79 ;  /* 0x0000004f00027308 */ /* 0x000e640000001000 */
[----:B-1----:R-:W-:Y:S04]  /*bac0*/  FFMA R3, R79, R2, -1 ;  /* 0xbf8000004f037423 */ /* 0x002fe80000000002 */
[----:B------:R-:W-:Y:S04]  /*bad0*/  FADD.FTZ R3, -R3, -RZ ;  /* 0x800000ff03037221 */ /* 0x000fe80000010100 */
[----:B------:R-:W-:Y:S07]  /*bae0*/  FFMA R79, R2, R3, R2 ;  /* 0x00000003024f7223 */ /* 0x000fee0000000002 */
.L_x_229:
[----:B------:R-:W-:Y:S05]  /*baf0*/  BSYNC.RECONVERGENT B1 ;  /* 0x0000000000017941 */ /* 0x000fea0003800200 */
.L_x_227:
        /* <DEDUP_REMOVED lines=11> */
.L_x_231:
[----:B------:R-:W1:Y:S02]  /*bbb0*/  MUFU.RCP R2, R107 ;  /* 0x0000006b00027308 */ /* 0x000e640000001000 */
[----:B-1----:R-:W-:Y:S04]  /*bbc0*/  FFMA R3, R107, R2, -1 ;  /* 0xbf8000006b037423 */ /* 0x002fe80000000002 */
[----:B------:R-:W-:Y:S04]  /*bbd0*/  FADD.FTZ R3, -R3, -RZ ;  /* 0x800000ff03037221 */ /* 0x000fe80000010100 */
[----:B------:R-:W-:Y:S07]  /*bbe0*/  FFMA R107, R2, R3, R2 ;  /* 0x00000003026b7223 */ /* 0x000fee0000000002 */
.L_x_232:
[----:B------:R-:W-:Y:S05]  /*bbf0*/  BSYNC.RECONVERGENT B1 ;  /* 0x0000000000017941 */ /* 0x000fea0003800200 */
.L_x_230:
        /* <DEDUP_REMOVED lines=11> */
.L_x_234:
[----:B------:R-:W1:Y:S02]  /*bcb0*/  MUFU.RCP R2, R108 ;  /* 0x0000006c00027308 */ /* 0x000e640000001000 */
[----:B-1----:R-:W-:Y:S04]  /*bcc0*/  FFMA R3, R108, R2, -1 ;  /* 0xbf8000006c037423 */ /* 0x002fe80000000002 */
[----:B------:R-:W-:Y:S04]  /*bcd0*/  FADD.FTZ R3, -R3, -RZ ;  /* 0x800000ff03037221 */ /* 0x000fe80000010100 */
[----:B------:R-:W-:Y:S07]  /*bce0*/  FFMA R108, R2, R3, R2 ;  /* 0x00000003026c7223 */ /* 0x000fee0000000002 */
.L_x_235:
[----:B------:R-:W-:Y:S05]  /*bcf0*/  BSYNC.RECONVERGENT B1 ;  /* 0x0000000000017941 */ /* 0x000fea0003800200 */
.L_x_233:
        /* <DEDUP_REMOVED lines=11> */
.L_x_237:
[----:B------:R-:W1:Y:S02]  /*bdb0*/  MUFU.RCP R2, R109 ;  /* 0x0000006d00027308 */ /* 0x000e640000001000 */
[----:B-1----:R-:W-:Y:S04]  /*bdc0*/  FFMA R3, R109, R2, -1 ;  /* 0xbf8000006d037423 */ /* 0x002fe80000000002 */
[----:B------:R-:W-:Y:S04]  /*bdd0*/  FADD.FTZ R3, -R3, -RZ ;  /* 0x800000ff03037221 */ /* 0x000fe80000010100 */
[----:B------:R-:W-:Y:S07]  /*bde0*/  FFMA R109, R2, R3, R2 ;  /* 0x00000003026d7223 */ /* 0x000fee0000000002 */
.L_x_238:
[----:B------:R-:W-:Y:S05]  /*bdf0*/  BSYNC.RECONVERGENT B1 ;  /* 0x0000000000017941 */ /* 0x000fea0003800200 */
.L_x_236:
        /* <DEDUP_REMOVED lines=11> */
.L_x_240:
[----:B------:R-:W1:Y:S02]  /*beb0*/  MUFU.RCP R2, R80 ;  /* 0x0000005000027308 */ /* 0x000e640000001000 */
[----:B-1----:R-:W-:Y:S04]  /*bec0*/  FFMA R3, R80, R2, -1 ;  /* 0xbf80000050037423 */ /* 0x002fe80000000002 */
[----:B------:R-:W-:Y:S04]  /*bed0*/  FADD.FTZ R3, -R3, -RZ ;  /* 0x800000ff03037221 */ /* 0x000fe80000010100 */
[----:B------:R-:W-:Y:S07]  /*bee0*/  FFMA R80, R2, R3, R2 ;  /* 0x0000000302507223 */ /* 0x000fee0000000002 */
.L_x_241:
[----:B------:R-:W-:Y:S05]  /*bef0*/  BSYNC.RECONVERGENT B1 ;  /* 0x0000000000017941 */ /* 0x000fea0003800200 */
.L_x_239:
        /* <DEDUP_REMOVED lines=11> */
.L_x_243:
[----:B------:R-:W1:Y:S02]  /*bfb0*/  MUFU.RCP R2, R110 ;  /* 0x0000006e00027308 */ /* 0x000e640000001000 */
[----:B-1----:R-:W-:Y:S04]  /*bfc0*/  FFMA R3, R110, R2, -1 ;  /* 0xbf8000006e037423 */ /* 0x002fe80000000002 */
[----:B------:R-:W-:Y:S04]  /*bfd0*/  FADD.FTZ R3, -R3, -RZ ;  /* 0x800000ff03037221 */ /* 0x000fe80000010100 */
[----:B------:R-:W-:Y:S07]  /*bfe0*/  FFMA R110, R2, R3, R2 ;  /* 0x00000003026e7223 */ /* 0x000fee0000000002 */
.L_x_244:
[----:B------:R-:W-:Y:S05]  /*bff0*/  BSYNC.RECONVERGENT B1 ;  /* 0x0000000000017941 */ /* 0x000fea0003800200 */
.L_x_242:
        /* <DEDUP_REMOVED lines=11> */
.L_x_246:
[----:B------:R-:W1:Y:S02]  /*c0b0*/  MUFU.RCP R2, R111 ;  /* 0x0000006f00027308 */ /* 0x000e640000001000 */
[----:B-1----:R-:W-:Y:S04]  /*c0c0*/  FFMA R3, R111, R2, -1 ;  /* 0xbf8000006f037423 */ /* 0x002fe80000000002 */
[----:B------:R-:W-:Y:S04]  /*c0d0*/  FADD.FTZ R3, -R3, -RZ ;  /* 0x800000ff03037221 */ /* 0x000fe80000010100 */
[----:B------:R-:W-:Y:S07]  /*c0e0*/  FFMA R111, R2, R3, R2 ;  /* 0x00000003026f7223 */ /* 0x000fee0000000002 */
.L_x_247:
[----:B------:R-:W-:Y:S05]  /*c0f0*/  BSYNC.RECONVERGENT B1 ;  /* 0x0000000000017941 */ /* 0x000fea0003800200 */
.L_x_245:
        /* <DEDUP_REMOVED lines=11> */
.L_x_249:
[----:B------:R-:W1:Y:S02]  /*c1b0*/  MUFU.RCP R2, R113 ;  /* 0x0000007100027308 */ /* 0x000e640000001000 */
[----:B-1----:R-:W-:Y:S04]  /*c1c0*/  FFMA R3, R113, R2, -1 ;  /* 0xbf80000071037423 */ /* 0x002fe80000000002 */
[----:B------:R-:W-:Y:S04]  /*c1d0*/  FADD.FTZ R3, -R3, -RZ ;  /* 0x800000ff03037221 */ /* 0x000fe80000010100 */
[----:B------:R-:W-:Y:S07]  /*c1e0*/  FFMA R113, R2, R3, R2 ;  /* 0x0000000302717223 */ /* 0x000fee0000000002 */
.L_x_250:
[----:B------:R-:W-:Y:S05]  /*c1f0*/  BSYNC.RECONVERGENT B1 ;  /* 0x0000000000017941 */ /* 0x000fea0003800200 */
.L_x_248:
        /* <DEDUP_REMOVED lines=11> */
.L_x_252:
[----:B------:R-:W1:Y:S02]  /*c2b0*/  MUFU.RCP R2, R81 ;  /* 0x0000005100027308 */ /* 0x000e640000001000 */
[----:B-1----:R-:W-:Y:S04]  /*c2c0*/  FFMA R3, R81, R2, -1 ;  /* 0xbf80000051037423 */ /* 0x002fe80000000002 */
[----:B------:R-:W-:Y:S04]  /*c2d0*/  FADD.FTZ R3, -R3, -RZ ;  /* 0x800000ff03037221 */ /* 0x000fe80000010100 */
[----:B------:R-:W-:Y:S07]  /*c2e0*/  FFMA R81, R2, R3, R2 ;  /* 0x0000000302517223 */ /* 0x000fee0000000002 */
.L_x_253:
[----:B------:R-:W-:Y:S05]  /*c2f0*/  BSYNC.RECONVERGENT B1 ;  /* 0x0000000000017941 */ /* 0x000fea0003800200 */
.L_x_251:
        /* <DEDUP_REMOVED lines=11> */
.L_x_255:
[----:B------:R-:W1:Y:S02]  /*c3b0*/  MUFU.RCP R2, R114 ;  /* 0x0000007200027308 */ /* 0x000e640000001000 */
[----:B-1----:R-:W-:Y:S04]  /*c3c0*/  FFMA R3, R114, R2, -1 ;  /* 0xbf80000072037423 */ /* 0x002fe80000000002 */
[----:B------:R-:W-:Y:S04]  /*c3d0*/  FADD.FTZ R3, -R3, -RZ ;  /* 0x800000ff03037221 */ /* 0x000fe80000010100 */
[----:B------:R-:W-:Y:S07]  /*c3e0*/  FFMA R114, R2, R3, R2 ;  /* 0x0000000302727223 */ /* 0x000fee0000000002 */
.L_x_256:
[----:B------:R-:W-:Y:S05]  /*c3f0*/  BSYNC.RECONVERGENT B1 ;  /* 0x0000000000017941 */ /* 0x000fea0003800200 */
.L_x_254:
        /* <DEDUP_REMOVED lines=11> */
.L_x_258:
[----:B------:R-:W1:Y:S02]  /*c4b0*/  MUFU.RCP R2, R115 ;  /* 0x0000007300027308 */ /* 0x000e640000001000 */
[----:B-1----:R-:W-:Y:S04]  /*c4c0*/  FFMA R3, R115, R2, -1 ;  /* 0xbf80000073037423 */ /* 0x002fe80000000002 */
[----:B------:R-:W-:Y:S04]  /*c4d0*/  FADD.FTZ R3, -R3, -RZ ;  /* 0x800000ff03037221 */ /* 0x000fe80000010100 */
[----:B------:R-:W-:Y:S07]  /*c4e0*/  FFMA R115, R2, R3, R2 ;  /* 0x0000000302737223 */ /* 0x000fee0000000002 */
.L_x_259:
[----:B------:R-:W-:Y:S05]  /*c4f0*/  BSYNC.RECONVERGENT B1 ;  /* 0x0000000000017941 */ /* 0x000fea0003800200 */
.L_x_257:
        /* <DEDUP_REMOVED lines=11> */
.L_x_261:
[----:B------:R-:W1:Y:S02]  /*c5b0*/  MUFU.RCP R2, R82 ;  /* 0x0000005200027308 */ /* 0x000e640000001000 */
[----:B-1----:R-:W-:Y:S04]  /*c5c0*/  FFMA R3, R82, R2, -1 ;  /* 0xbf80000052037423 */ /* 0x002fe80000000002 */
[----:B------:R-:W-:Y:S04]  /*c5d0*/  FADD.FTZ R3, -R3, -RZ ;  /* 0x800000ff03037221 */ /* 0x000fe80000010100 */
[----:B------:R-:W-:Y:S07]  /*c5e0*/  FFMA R82, R2, R3, R2 ;  /* 0x0000000302527223 */ /* 0x000fee0000000002 */
.L_x_262:
[----:B------:R-:W-:Y:S05]  /*c5f0*/  BSYNC.RECONVERGENT B1 ;  /* 0x0000000000017941 */ /* 0x000fea0003800200 */
.L_x_260:
        /* <DEDUP_REMOVED lines=11> */
.L_x_264:
[----:B------:R-:W1:Y:S02]  /*c6b0*/  MUFU.RCP R2, R116 ;  /* 0x0000007400027308 */ /* 0x000e640000001000 */
[----:B-1----:R-:W-:Y:S04]  /*c6c0*/  FFMA R3, R116, R2, -1 ;  /* 0xbf80000074037423 */ /* 0x002fe80000000002 */
[----:B------:R-:W-:Y:S04]  /*c6d0*/  FADD.FTZ R3, -R3, -RZ ;  /* 0x800000ff03037221 */ /* 0x000fe80000010100 */
[----:B------:R-:W-:Y:S07]  /*c6e0*/  FFMA R116, R2, R3, R2 ;  /* 0x0000000302747223 */ /* 0x000fee0000000002 */
.L_x_265:
[----:B------:R-:W-:Y:S05]  /*c6f0*/  BSYNC.RECONVERGENT B1 ;  /* 0x0000000000017941 */ /* 0x000fea0003800200 */
.L_x_263:
        /* <DEDUP_REMOVED lines=11> */
.L_x_267:
[----:B------:R-:W1:Y:S02]  /*c7b0*/  MUFU.RCP R2, R117 ;  /* 0x0000007500027308 */ /* 0x000e640000001000 */
[----:B-1----:R-:W-:Y:S04]  /*c7c0*/  FFMA R3, R117, R2, -1 ;  /* 0xbf80000075037423 */ /* 0x002fe80000000002 */
[----:B------:R-:W-:Y:S04]  /*c7d0*/  FADD.FTZ R3, -R3, -RZ ;  /* 0x800000ff03037221 */ /* 0x000fe80000010100 */
[----:B------:R-:W-:Y:S07]  /*c7e0*/  FFMA R117, R2, R3, R2 ;  /* 0x0000000302757223 */ /* 0x000fee0000000002 */
.L_x_268:
[----:B------:R-:W-:Y:S05]  /*c7f0*/  BSYNC.RECONVERGENT B1 ;  /* 0x0000000000017941 */ /* 0x000fea0003800200 */
.L_x_266:
        /* <DEDUP_REMOVED lines=11> */
.L_x_270:
[----:B------:R-:W1:Y:S02]  /*c8b0*/  MUFU.RCP R2, R83 ;  /* 0x0000005300027308 */ /* 0x000e640000001000 */
[----:B-1----:R-:W-:Y:S04]  /*c8c0*/  FFMA R3, R83, R2, -1 ;  /* 0xbf80000053037423 */ /* 0x002fe80000000002 */
[----:B------:R-:W-:Y:S04]  /*c8d0*/  FADD.FTZ R3, -R3, -RZ ;  /* 0x800000ff03037221 */ /* 0x000fe80000010100 */
[----:B------:R-:W-:Y:S07]  /*c8e0*/  FFMA R83, R2, R3, R2 ;  /* 0x0000000302537223 */ /* 0x000fee0000000002 */
.L_x_271:
[----:B------:R-:W-:Y:S05]  /*c8f0*/  BSYNC.RECONVERGENT B1 ;  /* 0x0000000000017941 */ /* 0x000fea0003800200 */
.L_x_269:
        /* <DEDUP_REMOVED lines=11> */
.L_x_273:
[----:B------:R-:W1:Y:S02]  /*c9b0*/  MUFU.RCP R2, R118 ;  /* 0x0000007600027308 */ /* 0x000e640000001000 */
[----:B-1----:R-:W-:Y:S04]  /*c9c0*/  FFMA R3, R118, R2, -1 ;  /* 0xbf80000076037423 */ /* 0x002fe80000000002 */
[----:B------:R-:W-:Y:S04]  /*c9d0*/  FADD.FTZ R3, -R3, -RZ ;  /* 0x800000ff03037221 */ /* 0x000fe80000010100 */
[----:B------:R-:W-:Y:S07]  /*c9e0*/  FFMA R118, R2, R3, R2 ;  /* 0x0000000302767223 */ /* 0x000fee0000000002 */
.L_x_274:
[----:B------:R-:W-:Y:S05]  /*c9f0*/  BSYNC.RECONVERGENT B1 ;  /* 0x0000000000017941 */ /* 0x000fea0003800200 */
.L_x_272:
        /* <DEDUP_REMOVED lines=11> */
.L_x_276:
[----:B------:R-:W1:Y:S02]  /*cab0*/  MUFU.RCP R2, R119 ;  /* 0x0000007700027308 */ /* 0x000e640000001000 */
[----:B-1----:R-:W-:Y:S04]  /*cac0*/  FFMA R3, R119, R2, -1 ;  /* 0xbf80000077037423 */ /* 0x002fe80000000002 */
[----:B------:R-:W-:Y:S04]  /*cad0*/  FADD.FTZ R3, -R3, -RZ ;  /* 0x800000ff03037221 */ /* 0x000fe80000010100 */
[----:B------:R-:W-:Y:S07]  /*cae0*/  FFMA R119, R2, R3, R2 ;  /* 0x0000000302777223 */ /* 0x000fee0000000002 */
.L_x_277:
[----:B------:R-:W-:Y:S05]  /*caf0*/  BSYNC.RECONVERGENT B1 ;  /* 0x0000000000017941 */ /* 0x000fea0003800200 */
.L_x_275:
        /* <DEDUP_REMOVED lines=11> */
.L_x_279:
[----:B------:R-:W1:Y:S02]  /*cbb0*/  MUFU.RCP R2, R120 ;  /* 0x0000007800027308 */ /* 0x000e640000001000 */
[----:B-1----:R-:W-:Y:S04]  /*cbc0*/  FFMA R3, R120, R2, -1 ;  /* 0xbf80000078037423 */ /* 0x002fe80000000002 */
[----:B------:R-:W-:Y:S04]  /*cbd0*/  FADD.FTZ R3, -R3, -RZ ;  /* 0x800000ff03037221 */ /* 0x000fe80000010100 */
[----:B------:R-:W-:Y:S07]  /*cbe0*/  FFMA R120, R2, R3, R2 ;  /* 0x0000000302787223 */ /* 0x000fee0000000002 */
.L_x_280:
[----:B------:R-:W-:Y:S05]  /*cbf0*/  BSYNC.RECONVERGENT B1 ;  /* 0x0000000000017941 */ /* 0x000fea0003800200 */
.L_x_278:
        /* <DEDUP_REMOVED lines=11> */
.L_x_282:
[----:B------:R-:W1:Y:S02]  /*ccb0*/  MUFU.RCP R2, R121 ;  /* 0x0000007900027308 */ /* 0x000e640000001000 */
[----:B-1----:R-:W-:Y:S04]  /*ccc0*/  FFMA R3, R121, R2, -1 ;  /* 0xbf80000079037423 */ /* 0x002fe80000000002 */
[----:B------:R-:W-:Y:S04]  /*ccd0*/  FADD.FTZ R3, -R3, -RZ ;  /* 0x800000ff03037221 */ /* 0x000fe80000010100 */
[----:B------:R-:W-:Y:S07]  /*cce0*/  FFMA R121, R2, R3, R2 ;  /* 0x0000000302797223 */ /* 0x000fee0000000002 */
.L_x_283:
[----:B------:R-:W-:Y:S05]  /*ccf0*/  BSYNC.RECONVERGENT B1 ;  /* 0x0000000000017941 */ /* 0x000fea0003800200 */
.L_x_281:
        /* <DEDUP_REMOVED lines=11> */
.L_x_285:
[----:B------:R-:W1:Y:S02]  /*cdb0*/  MUFU.RCP R2, R122 ;  /* 0x0000007a00027308 */ /* 0x000e640000001000 */
[----:B-1----:R-:W-:Y:S04]  /*cdc0*/  FFMA R3, R122, R2, -1 ;  /* 0xbf8000007a037423 */ /* 0x002fe80000000002 */
[----:B------:R-:W-:Y:S04]  /*cdd0*/  FADD.FTZ R3, -R3, -RZ ;  /* 0x800000ff03037221 */ /* 0x000fe80000010100 */
[----:B------:R-:W-:Y:S07]  /*cde0*/  FFMA R122, R2, R3, R2 ;  /* 0x00000003027a7223 */ /* 0x000fee0000000002 */
.L_x_286:
[----:B------:R-:W-:Y:S05]  /*cdf0*/  BSYNC.RECONVERGENT B1 ;  /* 0x0000000000017941 */ /* 0x000fea0003800200 */
.L_x_284:
        /* <DEDUP_REMOVED lines=11> */
.L_x_288:
[----:B------:R-:W1:Y:S02]  /*ceb0*/  MUFU.RCP R2, R123 ;  /* 0x0000007b00027308 */ /* 0x000e640000001000 */
[----:B-1----:R-:W-:Y:S04]  /*cec0*/  FFMA R3, R123, R2, -1 ;  /* 0xbf8000007b037423 */ /* 0x002fe80000000002 */
[----:B------:R-:W-:Y:S04]  /*ced0*/  FADD.FTZ R3, -R3, -RZ ;  /* 0x800000ff03037221 */ /* 0x000fe80000010100 */
[----:B------:R-:W-:Y:S07]  /*cee0*/  FFMA R123, R2, R3, R2 ;  /* 0x00000003027b7223 */ /* 0x000fee0000000002 */
.L_x_289:
[----:B------:R-:W-:Y:S05]  /*cef0*/  BSYNC.RECONVERGENT B1 ;  /* 0x0000000000017941 */ /* 0x000fea0003800200 */
.L_x_287:
        /* <DEDUP_REMOVED lines=11> */
.L_x_291:
[----:B------:R-:W1:Y:S02]  /*cfb0*/  MUFU.RCP R2, R125 ;  /* 0x0000007d00027308 */ /* 0x000e640000001000 */
[----:B-1----:R-:W-:Y:S04]  /*cfc0*/  FFMA R3, R125, R2, -1 ;  /* 0xbf8000007d037423 */ /* 0x002fe80000000002 */
[----:B------:R-:W-:Y:S04]  /*cfd0*/  FADD.FTZ R3, -R3, -RZ ;  /* 0x800000ff03037221 */ /* 0x000fe80000010100 */
[----:B------:R-:W-:Y:S07]  /*cfe0*/  FFMA R125, R2, R3, R2 ;  /* 0x00000003027d7223 */ /* 0x000fee0000000002 */
.L_x_292:
[----:B------:R-:W-:Y:S05]  /*cff0*/  BSYNC.RECONVERGENT B1 ;  /* 0x0000000000017941 */ /* 0x000fea0003800200 */
.L_x_290:
        /* <DEDUP_REMOVED lines=11> */
.L_x_294:
[----:B------:R-:W1:Y:S02]  /*d0b0*/  MUFU.RCP R2, R126 ;  /* 0x0000007e00027308 */ /* 0x000e640000001000 */
[----:B-1----:R-:W-:Y:S04]  /*d0c0*/  FFMA R3, R126, R2, -1 ;  /* 0xbf8000007e037423 */ /* 0x002fe80000000002 */
[----:B------:R-:W-:Y:S04]  /*d0d0*/  FADD.FTZ R3, -R3, -RZ ;  /* 0x800000ff03037221 */ /* 0x000fe80000010100 */
[----:B------:R-:W-:Y:S07]  /*d0e0*/  FFMA R126, R2, R3, R2 ;  /* 0x00000003027e7223 */ /* 0x000fee0000000002 */
.L_x_295:
[----:B------:R-:W-:Y:S05]  /*d0f0*/  BSYNC.RECONVERGENT B1 ;  /* 0x0000000000017941 */ /* 0x000fea0003800200 */
.L_x_293:
        /* <DEDUP_REMOVED lines=11> */
.L_x_297:
[----:B------:R-:W1:Y:S02]  /*d1b0*/  MUFU.RCP R2, R97 ;  /* 0x0000006100027308 */ /* 0x000e640000001000 */
[----:B-1----:R-:W-:Y:S04]  /*d1c0*/  FFMA R3, R97, R2, -1 ;  /* 0xbf80000061037423 */ /* 0x002fe80000000002 */
[----:B------:R-:W-:Y:S04]  /*d1d0*/  FADD.FTZ R3, -R3, -RZ ;  /* 0x800000ff03037221 */ /* 0x000fe80000010100 */
[----:B------:R-:W-:Y:S07]  /*d1e0*/  FFMA R97, R2, R3, R2 ;  /* 0x0000000302617223 */ /* 0x000fee0000000002 */
.L_x_298:
[----:B------:R-:W-:Y:S05]  /*d1f0*/  BSYNC.RECONVERGENT B1 ;  /* 0x0000000000017941 */ /* 0x000fea0003800200 */
.L_x_296:
        /* <DEDUP_REMOVED lines=11> */
.L_x_300:
[----:B------:R-:W1:Y:S02]  /*d2b0*/  MUFU.RCP R2, R112 ;  /* 0x0000007000027308 */ /* 0x000e640000001000 */
[----:B-1----:R-:W-:Y:S04]  /*d2c0*/  FFMA R3, R112, R2, -1 ;  /* 0xbf80000070037423 */ /* 0x002fe80000000002 */
[----:B------:R-:W-:Y:S04]  /*d2d0*/  FADD.FTZ R3, -R3, -RZ ;  /* 0x800000ff03037221 */ /* 0x000fe80000010100 */
[----:B------:R-:W-:Y:S07]  /*d2e0*/  FFMA R112, R2, R3, R2 ;  /* 0x0000000302707223 */ /* 0x000fee0000000002 */
.L_x_301:
[----:B------:R-:W-:Y:S05]  /*d2f0*/  BSYNC.RECONVERGENT B1 ;  /* 0x0000000000017941 */ /* 0x000fea0003800200 */
.L_x_299:
        /* <DEDUP_REMOVED lines=11> */
.L_x_303:
[----:B------:R-:W1:Y:S02]  /*d3b0*/  MUFU.RCP R2, R124 ;  /* 0x0000007c00027308 */ /* 0x000e640000001000 */
[----:B-1----:R-:W-:Y:S04]  /*d3c0*/  FFMA R3, R124, R2, -1 ;  /* 0xbf8000007c037423 */ /* 0x002fe80000000002 */
[----:B------:R-:W-:Y:S04]  /*d3d0*/  FADD.FTZ R3, -R3, -RZ ;  /* 0x800000ff03037221 */ /* 0x000fe80000010100 */
[----:B------:R-:W-:Y:S07]  /*d3e0*/  FFMA R124, R2, R3, R2 ;  /* 0x00000003027c7223 */ /* 0x000fee0000000002 */
.L_x_304:
[----:B------:R-:W-:Y:S05]  /*d3f0*/  BSYNC.RECONVERGENT B1 ;  /* 0x0000000000017941 */ /* 0x000fea0003800200 */
.L_x_302:
        /* <DEDUP_REMOVED lines=11> */
.L_x_306:
[----:B------:R-:W1:Y:S02]  /*d4b0*/  MUFU.RCP R2, R127 ;  /* 0x0000007f00027308 */ /* 0x000e640000001000 */
[----:B-1----:R-:W-:Y:S04]  /*d4c0*/  FFMA R3, R127, R2, -1 ;  /* 0xbf8000007f037423 */ /* 0x002fe80000000002 */
[----:B------:R-:W-:Y:S04]  /*d4d0*/  FADD.FTZ R3, -R3, -RZ ;  /* 0x800000ff03037221 */ /* 0x000fe80000010100 */
[----:B------:R-:W-:Y:S07]  /*d4e0*/  FFMA R127, R2, R3, R2 ;  /* 0x00000003027f7223 */ /* 0x000fee0000000002 */
.L_x_307:
[----:B------:R-:W-:Y:S05]  /*d4f0*/  BSYNC.RECONVERGENT B1 ;  /* 0x0000000000017941 */ /* 0x000fea0003800200 */
.L_x_305:
        /* <DEDUP_REMOVED lines=11> */
.L_x_309:
[----:B------:R-:W1:Y:S02]  /*d5b0*/  MUFU.RCP R2, R128 ;  /* 0x0000008000027308 */ /* 0x000e640000001000 */
[----:B-1----:R-:W-:Y:S04]  /*d5c0*/  FFMA R3, R128, R2, -1 ;  /* 0xbf80000080037423 */ /* 0x002fe80000000002 */
[----:B------:R-:W-:Y:S04]  /*d5d0*/  FADD.FTZ R3, -R3, -RZ ;  /* 0x800000ff03037221 */ /* 0x000fe80000010100 */
[----:B------:R-:W-:Y:S07]  /*d5e0*/  FFMA R2, R2, R3, R2 ;  /* 0x0000000302027223 */ /* 0x000fee0000000002 */
.L_x_310:
[----:B------:R-:W-:Y:S05]  /*d5f0*/  BSYNC.RECONVERGENT B1 ;  /* 0x0000000000017941 */ /* 0x000fea0003800200 */
.L_x_308:
[----:B------:R-:W2:Y:S01]  /*d600*/  LDL R143, [R1+0x28] ;  /* 0x00002800018f7983 */ /* 0x000ea20000100800 */
[----:B------:R-:W-:Y:S01]  /*d610*/  FMUL R132, R10, R86 ;  /* 0x000000560a847220 */ /* 0x000fe20000400000 */
[----:B------:R-:W-:Y:S01]  /*d620*/  FMUL R140, R0, R129 ;  /* 0x00000081008c7220 */ /* 0x000fe20000400000 */
[----:B------:R-:W-:Y:S02]  /*d630*/  FMUL R86, R27, R95 ;  /* 0x0000005f1b567220 */ /* 0x000fe40000400000 */
[----:B------:R-:W3:Y:S01]  /*d640*/  LDL R141, [R1+0x10] ;  /* 0x00001000018d7983 */ /* 0x000ee20000100800 */
[----:B------:R-:W-:Y:S01]  /*d650*/  FMUL R27, R46, R115 ;  /* 0x000000732e1b7220 */ /* 0x000fe20000400000 */
[----:B------:R-:W-:Y:S01]  /*d660*/  FMUL R0, R51, R82 ;  /* 0x0000005233007220 */ /* 0x000fe20000400000 */
[----:B------:R-:W-:Y:S01]  /*d670*/  FMUL R3, R67, R2 ;  /* 0x0000000243037220 */ /* 0x000fe20000400000 */
[----:B------:R-:W1:Y:S01]  /*d680*/  S2R R142, SR_TID.X ;  /* 0x00000000008e7919 */ /* 0x000e620000002100 */
[----:B------:R-:W-:Y:S02]  /*d690*/  HFMA2 R2, -RZ, RZ, 0, 9.5367431640625e-07 ;  /* 0x00000010ff027431 */ /* 0x000fe400000001ff */
[----:B------:R-:W-:Y:S01]  /*d6a0*/  FMUL R134, R6, R69 ;  /* 0x0000004506867220 */ /* 0x000fe20000400000 */
[----:B------:R-:W-:Y:S01]  /*d6b0*/  F2FP.F16.F32.PACK_AB R27, R0, R27 ;  /* 0x0000001b001b723e */ /* 0x000fe200000000ff */
[----:B------:R-:W-:Y:S01]  /*d6c0*/  FMUL R6, R13, R88 ;  /* 0x000000580d067220 */ /* 0x000fe20000400000 */
[----:B------:R-:W-:Y:S01]  /*d6d0*/  MOV R0, UR54 ;  /* 0x0000003600007c02 */ /* 0x000fe20008000f00 */
[----:B------:R-:W-:Y:S01]  /*d6e0*/  FMUL R129, R16, R73 ;  /* 0x0000004910817220 */ /* 0x000fe20000400000 */
[----:B------:R-:W-:Y:S01]  /*d6f0*/  FMUL R16, R56, R123 ;  /* 0x0000007b38107220 */ /* 0x000fe20000400000 */
[----:B------:R-:W-:Y:S01]  /*d700*/  FMUL R13, R57, R125 ;  /* 0x0000007d390d7220 */ /* 0x000fe20000400000 */
[----:B------:R-:W-:Y:S01]  /*d710*/  FMUL R139, R174, R64 ;  /* 0x00000040ae8b7220 */ /* 0x000fe20000400000 */
[----:B------:R-:W-:Y:S01]  /*d720*/  FMUL R138, R175, R84 ;  /* 0x00000054af8a7220 */ /* 0x000fe20000400000 */
[----:B------:R-:W-:Y:S01]  /*d730*/  FMUL R137, R7, R65 ;  /* 0x0000004107897220 */ /* 0x000fe20000400000 */
[----:B------:R-:W-:Y:S01]  /*d740*/  FMUL R136, R4, R66 ;  /* 0x0000004204887220 */ /* 0x000fe20000400000 */
[----:B------:R-:W-:Y:S01]  /*d750*/  F2FP.F16.F32.PACK_AB R16, R13, R16 ;  /* 0x000000100d10723e */ /* 0x000fe200000000ff */
[----:B------:R-:W-:Y:S01]  /*d760*/  FMUL R135, R5, R68 ;  /* 0x0000004405877220 */ /* 0x000fe20000400000 */
[----:B------:R-:W-:Y:S01]  /*d770*/  FMUL R11, R11, R70 ;  /* 0x000000460b0b7220 */ /* 0x000fe20000400000 */
[----:B------:R-:W-:Y:S01]  /*d780*/  FMUL R128, R17, R91 ;  /* 0x0000005b11807220 */ /* 0x000fe20000400000 */
[----:B------:R-:W-:Y:S01]  /*d790*/  FMUL R91, R18, R92 ;  /* 0x0000005c125b7220 */ /* 0x000fe20000400000 */
[----:B------:R-:W-:Y:S01]  /*d7a0*/  FMUL R131, R12, R72 ;  /* 0x000000480c837220 */ /* 0x000fe20000400000 */
[----:B------:R-:W-:Y:S01]  /*d7b0*/  F2FP.F16.F32.PACK_AB R10, R135, R136 ;  /* 0x00000088870a723e */ /* 0x000fe200000000ff */
[----:B------:R-:W-:Y:S01]  /*d7c0*/  FMUL R130, R14, R89 ;  /* 0x000000590e827220 */ /* 0x000fe20000400000 */
[----:B------:R-:W-:Y:S01]  /*d7d0*/  F2FP.F16.F32.PACK_AB R11, R11, R134 ;  /* 0x000000860b0b723e */ /* 0x000fe200000000ff */
[----:B------:R-:W-:Y:S01]  /*d7e0*/  FMUL R18, R58, R126 ;  /* 0x0000007e3a127220 */ /* 0x000fe20000400000 */
[----:B------:R-:W-:Y:S01]  /*d7f0*/  F2FP.F16.F32.PACK_AB R6, R6, R131 ;  /* 0x000000830606723e */ /* 0x000fe200000000ff */
        /* <DEDUP_REMOVED lines=8> */
[----:B-1----:R-:W-:Y:S01]  /*d880*/  LOP3.LUT R142, R142, 0x1, RZ, 0xc0, !PT ;  /* 0x000000018e8e7812 */ /* 0x002fe200078ec0ff */
[----:B------:R-:W-:Y:S01]  /*d890*/  FMUL R7, R19, R90 ;  /* 0x0000005a13077220 */ /* 0x000fe20000400000 */
[----:B------:R-:W-:Y:S01]  /*d8a0*/  F2FP.F16.F32.PACK_AB R17, R17, R18 ;  /* 0x000000121111723e */ /* 0x000fe200000000ff */
[----:B------:R-:W-:Y:S01]  /*d8b0*/  FMUL R90, R23, R74 ;  /* 0x0000004a175a7220 */ /* 0x000fe20000400000 */
[----:B------:R-:W-:Y:S01]  /*d8c0*/  ISETP.NE.U32.AND P0, PT, R142, 0x1, PT ;  /* 0x000000018e00780c */ /* 0x000fe20003f05070 */
[----:B------:R-:W-:Y:S01]  /*d8d0*/  FMUL R23, R54, R121 ;  /* 0x0000007936177220 */ /* 0x000fe20000400000 */
[----:B------:R-:W-:Y:S01]  /*d8e0*/  F2FP.F16.F32.PACK_AB R18, R12, R14 ;  /* 0x0000000e0c12723e */ /* 0x000fe200000000ff */
[----:B------:R-:W-:Y:S01]  /*d8f0*/  FMUL R19, R59, R122 ;  /* 0x0000007a3b137220 */ /* 0x000fe20000400000 */
[----:B------:R-:W-:Y:S01]  /*d900*/  SEL R13, R2, 0xfffffff0, P0 ;  /* 0xfffffff0020d7807 */ /* 0x000fe20000000000 */
[----:B------:R-:W-:Y:S01]  /*d910*/  FMUL R15, R62, R127 ;  /* 0x0000007f3e0f7220 */ /* 0x000fe20000400000 */
[----:B------:R-:W-:Y:S01]  /*d920*/  F2FP.F16.F32.PACK_AB R4, R4, R133 ;  /* 0x000000850404723e */ /* 0x000fe200000000ff */
        /* <DEDUP_REMOVED lines=47> */
[----:B------:R-:W-:Y:S01]  /*dc20*/  F2FP.F16.F32.PACK_AB R24, R24, R65 ;  /* 0x000000411818723e */ /* 0x000fe200000000ff */
[----:B------:R-:W-:Y:S01]  /*dc30*/  BSSY.RECONVERGENT B0, `(.L_x_311) ;  /* 0x0000035000007945 */ /* 0x000fe20003800200 */
[----:B------:R-:W-:Y:S02]  /*dc40*/  F2FP.F16.F32.PACK_AB R25, R25, R64 ;  /* 0x000000401919723e */ /* 0x000fe400000000ff */
[----:B------:R-:W-:Y:S02]  /*dc50*/  F2FP.F16.F32.PACK_AB R26, R26, R43 ;  /* 0x0000002b1a1a723e */ /* 0x000fe400000000ff */
[----:B------:R-:W-:Y:S02]  /*dc60*/  F2FP.F16.F32.PACK_AB R20, R20, R42 ;  /* 0x0000002a1414723e */ /* 0x000fe400000000ff */
[----:B------:R-:W-:Y:S02]  /*dc70*/  F2FP.F16.F32.PACK_AB R21, R21, R41 ;  /* 0x000000291515723e */ /* 0x000fe400000000ff */
[----:B------:R-:W-:Y:S02]  /*dc80*/  F2FP.F16.F32.PACK_AB R22, R22, R40 ;  /* 0x000000281616723e */ /* 0x000fe400000000ff */
[----:B--2---:R-:W-:Y:S04]  /*dc90*/  LEA R0, R0, R143, 0xd ;  /* 0x0000008f00007211 */ /* 0x004fe800078e68ff */
[----:B------:R-:W-:Y:S04]  /*dca0*/  LEA R0, R0, UR42, 0x1 ;  /* 0x0000002a00007c11 */ /* 0x000fe8000f8e08ff */
[-C--:B------:R-:W-:Y:S01]  /*dcb0*/  IADD3 R14, PT, PT, R13, R0.reuse, RZ ;  /* 0x000000000d0e7210 */ /* 0x080fe20007ffe0ff */
[----:B------:R-:W-:Y:S01]  /*dcc0*/  STS.128 [R0+0x400], R8 ;  /* 0x0004000800007388 */ /* 0x000fe20000000c00 */
[C---:B---3--:R-:W-:Y:S02]  /*dcd0*/  LEA R3, R141.reuse, R0, 0x4 ;  /* 0x000000008d037211 */ /* 0x048fe400078e20ff */
[----:B------:R-:W-:Y:S02]  /*dce0*/  IADD3 R2, PT, PT, R0, 0x400, RZ ;  /* 0x0000040000027810 */ /* 0x000fe40007ffe0ff */
[----:B------:R1:W-:Y:S02]  /*dcf0*/  STS.128 [R14+0x400], R4 ;  /* 0x000400040e007388 */ /* 0x0003e40000000c00 */
[C---:B------:R-:W-:Y:S03]  /*dd00*/  LEA R12, R252.reuse, R2, 0x4 ;  /* 0x00000002fc0c7211 */ /* 0x040fe600078e20ff */
[----:B------:R2:W-:Y:S01]  /*dd10*/  STS.128 [R3+0x400], R36 ;  /* 0x0004002403007388 */ /* 0x0005e20000000c00 */
[----:B------:R-:W-:Y:S02]  /*dd20*/  LEA R2, R141, R12, 0x4 ;  /* 0x0000000c8d027211 */ /* 0x000fe400078e20ff */
[----:B------:R-:W3:Y:S01]  /*dd30*/  S2R R141, SR_TID.X ;  /* 0x00000000008d7919 */ /* 0x000ee20000002100 */
[C---:B-1----:R-:W-:Y:S02]  /*dd40*/  IADD3 R6, PT, PT, R13.reuse, R3, RZ ;  /* 0x000000030d067210 */ /* 0x042fe40007ffe0ff */
[----:B------:R-:W-:Y:S02]  /*dd50*/  LEA R5, R252, R0, 0x4 ;  /* 0x00000000fc057211 */ /* 0x000fe400078e20ff */
[C---:B------:R-:W-:Y:S01]  /*dd60*/  IADD3 R4, PT, PT, R13.reuse, R12, RZ ;  /* 0x0000000c0d047210 */ /* 0x040fe20007ffe0ff */
[----:B------:R2:W-:Y:S01]  /*dd70*/  STS.128 [R6+0x400], R32 ;  /* 0x0004002006007388 */ /* 0x0005e20000000c00 */
[----:B------:R-:W-:Y:S04]  /*dd80*/  IADD3 R0, PT, PT, R13, R2, RZ ;  /* 0x000000020d007210 */ /* 0x000fe80007ffe0ff */
[----:B------:R2:W-:Y:S01]  /*dd90*/  STS.128 [R5+0x400], R28 ;  /* 0x0004001c05007388 */ /* 0x0005e20000000c00 */
[----:B---3--:R-:W-:Y:S04]  /*dda0*/  LOP3.LUT R141, R141, 0x60, RZ, 0xc0, !PT ;  /* 0x000000608d8d7812 */ /* 0x008fe800078ec0ff */
[----:B------:R2:W-:Y:S01]  /*ddb0*/  STS.128 [R4], R24 ;  /* 0x0000001804007388 */ /* 0x0005e20000000c00 */
[----:B------:R-:W-:Y:S04]  /*ddc0*/  ISETP.NE.AND P0, PT, R141, RZ, PT ;  /* 0x000000ff8d00720c */ /* 0x000fe80003f05270 */
[----:B------:R2:W-:Y:S05]  /*ddd0*/  STS.128 [R2], R20 ;  /* 0x0000001402007388 */ /* 0x0005ea0000000c00 */
[----:B------:R2:W-:Y:S01]  /*dde0*/  STS.128 [R0], R16 ;  /* 0x0000001000007388 */ /* 0x0005e20000000c00 */
[----:B------:R-:W-:Y:S01]  /*ddf0*/  @!PT LDS RZ, [RZ] ;  /* 0x00000000fffff984 */ /* 0x000fe20000000800 */
[----:B------:R-:W-:Y:S01]  /*de00*/  @!PT LDS RZ, [RZ] ;  /* 0x00000000fffff984 */ /* 0x000fe20000000800 */
[----:B------:R-:W-:Y:S01]  /*de10*/  @!PT LDS RZ, [RZ] ;  /* 0x00000000fffff984 */ /* 0x000fe20000000800 */
[----:B------:R-:W-:Y:S01]  /*de20*/  @!PT LDS RZ, [RZ] ;  /* 0x00000000fffff984 */ /* 0x000fe20000000800 */
[----:B------:R1:W-:Y:S06]  /*de30*/  MEMBAR.ALL.CTA ;  /* 0x0000000000007992 */ /* 0x0003ec0000008000 */
[----:B-1----:R-:W1:Y:S02]  /*de40*/  FENCE.VIEW.ASYNC.S ;  /* 0x00000000000073c6 */ /* 0x002e640000000000 */
[----:B-1----:R-:W-:Y:S06]  /*de50*/  BAR.SYNC.DEFER_BLOCKING 0x1, 0x80 ;  /* 0x0042000000007b1d */ /* 0x002fec0000010000 */
[----:B------:R-:W-:Y:S05]  /*de60*/  @P0 BRA `(.L_x_312) ;  /* 0x0000000000440947 */ /* 0x000fea0003800000 */
[----:B------:R-:W-:Y:S01]  /*de70*/  UIADD3 UR8, UP0, UPT, UR58, 0x680, URZ ;  /* 0x000006803a087890 */ /* 0x000fe2000ff1e0ff */
[----:B------:R-:W3:Y:S01]  /*de80*/  LDL R41, [R1+0x2c] ;  /* 0x00002c0001297983 */ /* 0x000ee20000100800 */
[----:B------:R-:W-:Y:S01]  /*de90*/  ULEA UR4, UR54, UR42, 0xe ;  /* 0x0000002a36047291 */ /* 0x000fe2000f8e70ff */
[----:B------:R-:W-:Y:S01]  /*dea0*/  PLOP3.LUT P0, PT, PT, PT, PT, 0x80, 0x8 ;  /* 0x000000000008781c */ /* 0x000fe20003f0f070 */
[----:B------:R-:W-:Y:S01]  /*deb0*/  UIADD3.X UR9, UPT, UPT, URZ, UR59, URZ, UP0, !UPT ;  /* 0x0000003bff097290 */ /* 0x000fe200087fe4ff */
[----:B------:R-:W2:Y:S01]  /*dec0*/  LDL R40, [R1+0x34] ;  /* 0x0000340001287983 */ /* 0x000ea20000100800 */
[----:B------:R-:W-:Y:S01]  /*ded0*/  UIADD3 UR4, UPT, UPT, UR4, 0x400, URZ ;  /* 0x0000040004047890 */ /* 0x000fe2000fffe0ff */
[----:B---3--:R-:W-:Y:S01]  /*dee0*/  R2UR UR6, R41 ;  /* 0x00000000290672ca */ /* 0x008fe200000e0000 */
[----:B--2---:R-:W-:Y:S11]  /*def0*/  IMAD.IADD R0, R40, 0x1, R171 ;  /* 0x0000000128007824 */ /* 0x004ff600078e02ab */
[----:B------:R-:W-:Y:S03]  /*df00*/  @!UPT UIADD3 URZ, UPT, UPT, URZ, URZ, URZ ;  /* 0x000000fffffff290 */ /* 0x000fe6000fffe0ff */
.L_x_313:
[----:B------:R-:W-:Y:S02]  /*df10*/  PLOP3.LUT P1, PT, P1, P0, PT, 0xf2, 0x2f ;  /* 0x00000000002f781c */ /* 0x000fe40000f21e72 */
[----:B------:R-:W-:Y:S01]  /*df20*/  @P0 R2UR P1, UR5, R0 ;  /* 0x00000000000502ca */ /* 0x000fe20000020000 */
[----:B------:R-:W-:Y:S07]  /*df30*/  UMOV UR7, UR36 ;  /* 0x0000002400077c82 */ /* 0x000fee0008000000 */
[----:B------:R-:W-:Y:S05]  /*df40*/  @P0 PLOP3.LUT P0, PT, P1, PT, PT, 0x80, 0x8 ;  /* 0x000000000008081c */ /* 0x000fea0000f0f070 */
[----:B------:R1:W-:Y:S08]  /*df50*/  UTMASTG.3D [UR4], [UR8] ;  /* 0x00000004080073b5 */ /* 0x0003f00008010000 */
[----:B-1----:R-:W-:Y:S05]  /*df60*/  @P0 BRA.U.ANY `(.L_x_313) ;  /* 0xfffffffd00e80947 */ /* 0x002fea000393ffff */
[----:B------:R0:W-:Y:S02]  /*df70*/  UTMACMDFLUSH ;  /* 0x00000000000079b7 */ /* 0x0001e40000000000 */
.L_x_312:
[----:B------:R-:W-:Y:S05]  /*df80*/  BSYNC.RECONVERGENT B0 ;  /* 0x0000000000007941 */ /* 0x000fea0003800200 */
.L_x_311:
[----:B------:R-:W-:Y:S01]  /*df90*/  UIADD3 UR54, UPT, UPT, UR54, 0x1, URZ ;  /* 0x0000000136367890 */ /* 0x000fe2000fffe0ff */
[----:B--2---:R-:W1:Y:S01]  /*dfa0*/  S2R R0, SR_TID.X ;  /* 0x0000000000007919 */ /* 0x004e620000002100 */
[----:B------:R-:W-:Y:S02]  /*dfb0*/  BSSY.RECONVERGENT B0, `(.L_x_314) ;  /* 0x000000a000007945 */ /* 0x000fe40003800200 */
[----:B------:R-:W-:Y:S04]  /*dfc0*/  UISETP.NE.AND UP0, UPT, UR54, 0x4, UPT ;  /* 0x000000043600788c */ /* 0x000fe8000bf05270 */
[----:B------:R-:W-:Y:S02]  /*dfd0*/  USEL UR4, URZ, 0x1, UP0 ;  /* 0x00000001ff047887 */ /* 0x000fe40008000000 */
[----:B------:R-:W-:Y:S02]  /*dfe0*/  USEL UR54, UR54, URZ, UP0 ;  /* 0x000000ff36367287 */ /* 0x000fe40008000000 */
[----:B------:R-:W-:Y:S01]  /*dff0*/  ULOP3.LUT UR56, UR56, UR4, URZ, 0x3c, !UPT ;  /* 0x0000000438387292 */ /* 0x000fe2000f8e3cff */
[----:B-1----:R-:W-:Y:S04]  /*e000*/  LOP3.LUT R0, R0, 0x60, RZ, 0xc0, !PT ;  /* 0x0000006000007812 */ /* 0x002fe800078ec0ff */
[----:B------:R-:W-:Y:S11]  /*e010*/  ISETP.NE.AND P0, PT, R0, RZ, PT ;  /* 0x000000ff0000720c */ /* 0x000ff60003f05270 */
[----:B------:R-:W-:Y:S02]  /*e020*/  @!UPT UIADD3 URZ, UPT, UPT, URZ, URZ, URZ ;  /* 0x000000fffffff290 */ /* 0x000fe4000fffe0ff */
[----:B------:R-:W-:Y:S05]  /*e030*/  @P0 BRA `(.L_x_315) ;  /* 0x0000000000040947 */ /* 0x000fea0003800000 */
[----:B------:R-:W-:Y:S04]  /*e040*/  DEPBAR.LE SB0, 0x1 ;  /* 0x000080400000791a */ /* 0x000fe80000000000 */
.L_x_315:
[----:B------:R-:W-:Y:S05]  /*e050*/  BSYNC.RECONVERGENT B0 ;  /* 0x0000000000007941 */ /* 0x000fea0003800200 */
.L_x_314:
[----:B------:R-:W2:Y:S01]  /*e060*/  LDL R2, [R1+0x20] ;  /* 0x0000200001027983 */ /* 0x000ea20000100800 */
[----:B------:R-:W-:Y:S03]  /*e070*/  BSSY.RECONVERGENT B0, `(.L_x_316) ;  /* 0x0000013000007945 */ /* 0x000fe60003800200 */
[----:B------:R-:W3:Y:S01]  /*e080*/  LDL.LU R0, [R1+0x14] ;  /* 0x0000140001007983 */ /* 0x000ee20000300800 */
[----:B------:R-:W-:Y:S01]  /*e090*/  BAR.SYNC.DEFER_BLOCKING 0x1, 0x80 ;  /* 0x0042000000007b1d */ /* 0x000fe20000010000 */
[----:B---3--:R-:W-:Y:S01]  /*e0a0*/  VIADD R0, R0, 0x1 ;  /* 0x0000000100007836 */ /* 0x008fe20000000000 */
[----:B--2---:R-:W-:Y:S04]  /*e0b0*/  ISETP.NE.AND P3, PT, R2, RZ, PT ;  /* 0x000000ff0200720c */ /* 0x004fe80003f65270 */
[----:B------:R1:W-:Y:S01]  /*e0c0*/  STL [R1+0x14], R0 ;  /* 0x0000140001007387 */ /* 0x0003e20000100800 */
[----:B------:R-:W-:Y:S11]  /*e0d0*/  ISETP.GE.U32.AND P0, PT, R0, 0x2, PT ;  /* 0x000000020000780c */ /* 0x000ff60003f06070 */
[----:B------:R-:W-:Y:S02]  /*e0e0*/  @!UPT UIADD3 URZ, UPT, UPT, URZ, URZ, URZ ;  /* 0x000000fffffff290 */ /* 0x000fe4000fffe0ff */
[----:B------:R-:W-:Y:S05]  /*e0f0*/  @!P0 BRA `(.L_x_317) ;  /* 0x0000000000288947 */ /* 0x000fea0003800000 */
[----:B------:R-:W1:Y:S01]  /*e100*/  LDL.LU R3, [R1+0x18] ;  /* 0x0000180001037983 */ /* 0x000e620000300800 */
[----:B------:R-:W-:Y:S01]  /*e110*/  IMAD.U32 R2, RZ, RZ, UR44 ;  /* 0x0000002cff027e24 */ /* 0x000fe2000f8e00ff */
[C---:B-1----:R-:W-:Y:S05]  /*e120*/  @!P3 LEA R0, R3.reuse, UR42, 0x3 ;  /* 0x0000002a0300bc11 */ /* 0x042fea000f8e18ff */
[----:B------:R-:W-:Y:S05]  /*e130*/  @!P3 VIADD R0, R0, 0x70 ;  /* 0x000000700000b836 */ /* 0x000fea0000000000 */
[----:B------:R-:W-:Y:S04]  /*e140*/  @!P3 PRMT R0, R2, 0x654, R0 ;  /* 0x000006540200b816 */ /* 0x000fe80000000000 */
[----:B------:R1:W-:Y:S02]  /*e150*/  @!P3 SYNCS.ARRIVE.TRANS64.RED.A1T0 RZ, [R0+URZ], RZ ;  /* 0x000000ff00ffb9a7 */ /* 0x0003e400081004ff */
[----:B-1----:R-:W-:Y:S05]  /*e160*/  VIADD R0, R3, 0x1 ;  /* 0x0000000103007836 */ /* 0x002fea0000000000 */
[C---:B------:R-:W-:Y:S04]  /*e170*/  ISETP.NE.AND P0, PT, R0.reuse, 0x4, PT ;  /* 0x000000040000780c */ /* 0x040fe80003f05270 */
[----:B------:R-:W-:Y:S05]  /*e180*/  SEL R0, R0, RZ, P0 ;  /* 0x000000ff00007207 */ /* 0x000fea0000000000 */
[----:B------:R2:W-:Y:S04]  /*e190*/  STL [R1+0x18], R0 ;  /* 0x0000180001007387 */ /* 0x0005e80000100800 */
.L_x_317:
[----:B------:R-:W-:Y:S05]  /*e1a0*/  BSYNC.RECONVERGENT B0 ;  /* 0x0000000000007941 */ /* 0x000fea0003800200 */
.L_x_316:
[C---:B------:R-:W-:Y:S01]  /*e1b0*/  ISETP.EQ.OR P2, PT, R152.reuse, 0x3, P3 ;  /* 0x000000039800780c */ /* 0x040fe20001f42670 */
[----:B------:R-:W-:Y:S01]  /*e1c0*/  VIADD R152, R152, 0x1 ;  /* 0x0000000198987836 */ /* 0x000fe20000000000 */
[----:B------:R-:W-:Y:S04]  /*e1d0*/  SEL R222, R222, 0x1, P3 ;  /* 0x00000001dede7807 */ /* 0x000fe80001800000 */
[----:B------:R-:W-:Y:S07]  /*e1e0*/  ISETP.NE.AND P0, PT, R152, 0x4, PT ;  /* 0x000000049800780c */ /* 0x000fee0003f05270 */
[----:B------:R-:W-:Y:S02]  /*e1f0*/  @!P2 LEA R2, R221, UR42, 0x3 ;  /* 0x0000002add02ac11 */ /* 0x000fe4000f8e18ff */
[----:B-12---:R-:W-:Y:S04]  /*e200*/  @!P2 SHF.L.U32 R0, R223, 0x1f, RZ ;  /* 0x0000001fdf00a819 */ /* 0x006fe800000006ff */
[----:B------:R-:W1:Y:S02]  /*e210*/  @!P2 SYNCS.PHASECHK.TRANS64.TRYWAIT P1, [R2+URZ+0x50], R0 ;  /* 0x000050000200a5a7 */ /* 0x000e6400080211ff */
[----:B-1----:R-:W-:Y:S01]  /*e220*/  @!P2 SEL R222, RZ, 0x1, !P1 ;  /* 0x00000001ffdea807 */ /* 0x002fe20004800000 */
[----:B------:R-:W-:Y:S06]  /*e230*/  @P0 BRA `(.L_x_318) ;  /* 0xffffff8000380947 */ /* 0x000fec000383ffff */
[----:B------:R-:W2:Y:S04]  /*e240*/  LDL.LU.64 R4, [R1+0x40] ;  /* 0x0000400001047983 */ /* 0x000ea80000300a00 */
[----:B------:R-:W2:Y:S01]  /*e250*/  LDL.LU.64 R6, [R1+0x48] ;  /* 0x0000480001067983 */ /* 0x000ea20000300a00 */
[----:B------:R-:W-:Y:S02]  /*e260*/  UISETP.NE.AND UP0, UPT, UR57, 0x2, UPT ;  /* 0x000000023900788c */ /* 0x000fe4000bf05270 */
[----:B------:R-:W-:Y:S02]  /*e270*/  UIADD3 UR45, UPT, UPT, UR50, UR38, URZ ;  /* 0x00000026322d7290 */ /* 0x000fe4000fffe0ff */
[----:B------:R-:W-:Y:S02]  /*e280*/  USEL UR4, URZ, 0x1, UP0 ;  /* 0x00000001ff047887 */ /* 0x000fe40008000000 */
[----:B------:R-:W-:-:S02]  /*e290*/  UIADD3 UR48, UPT, UPT, UR51, UR39, URZ ;  /* 0x0000002733307290 */ /* 0x000fc4000fffe0ff */
[----:B------:R-:W-:Y:S02]  /*e2a0*/  UIADD3 UR53, UPT, UPT, UR53, 0x4, URZ ;  /* 0x0000000435357890 */ /* 0x000fe4000fffe0ff */
[----:B------:R-:W-:Y:S02]  /*e2b0*/  USEL UR57, UR57, URZ, UP0 ;  /* 0x000000ff39397287 */ /* 0x000fe40008000000 */
[----:B------:R-:W-:Y:S01]  /*e2c0*/  ULOP3.LUT UR55, UR55, UR4, URZ, 0x3c, !UPT ;  /* 0x0000000437377292 */ /* 0x000fe2000f8e3cff */
[----:B------:R-:W-:Y:S01]  /*e2d0*/  UMOV UR36, UR52 ;  /* 0x0000003400247c82 */ /* 0x000fe20008000000 */
[----:B--2---:R-:W-:-:S13]  /*e2e0*/  LOP3.LUT P0, RZ, R6, 0x1, RZ, 0xc0, !PT ;  /* 0x0000000106ff7812 */ /* 0x004fda000780c0ff */
[----:B------:R-:W-:Y:S05]  /*e2f0*/  @P0 BRA `(.L_x_319) ;  /* 0xffffff7000280947 */ /* 0x000fea000383ffff */
[----:B------:R-:W-:-:S09]  /*e300*/  UISETP.NE.AND UP0, UPT, UR40, URZ, UPT ;  /* 0x000000ff2800728c */ /* 0x000fd2000bf05270 */
[----:B------:R-:W-:Y:S05]  /*e310*/  BRA.U !UP0, `(.L_x_320) ;  /* 0x00000001084c7547 */ /* 0x000fea000b800000 */
[----:B------:R-:W1:Y:S02]  /*e320*/  LDCU.64 UR4, c[0x0][0x890] ;  /* 0x00011200ff0477ac */ /* 0x000e640008000a00 */
[----:B-1----:R-:W-:-:S04]  /*e330*/  UISETP.NE.U32.AND UP0, UPT, UR4, URZ, UPT ;  /* 0x000000ff0400728c */ /* 0x002fc8000bf05070 */
[----:B------:R-:W-:-:S09]  /*e340*/  UISETP.NE.AND.EX UP0, UPT, UR5, URZ, UPT, UP0 ;  /* 0x000000ff0500728c */ /* 0x000fd2000bf05300 */
[----:B------:R-:W-:Y:S05]  /*e350*/  BRA.U UP0, `(.L_x_321) ;  /* 0x00000001000c7547 */ /* 0x000fea000b800000 */
[----:B------:R-:W-:-:S13]  /*e360*/  FSETP.NEU.AND P0, PT, R176, RZ, PT ;  /* 0x000000ffb000720b */ /* 0x000fda0003f0d000 */
[----:B------:R-:W-:Y:S05]  /*e370*/  @!P0 EXIT ;  /* 0x000000000000894d */ /* 0x000fea0003800000 */
[----:B------:R-:W-:Y:S05]  /*e380*/  BRA `(.L_x_320) ;  /* 0x0000000000307947 */ /* 0x000fea0003800000 */
.L_x_321:
[----:B------:R-:W2:Y:S01]  /*e390*/  LDL.LU R0, [R1+0x50] ;  /* 0x0000500001007983 */ /* 0x000ea20000300800 */
[----:B------:R-:W-:Y:S01]  /*e3a0*/  BSSY.RECONVERGENT B0, `(.L_x_320) ;  /* 0x000000a000007945 */ /* 0x000fe20003800200 */
[----:B--2---:R-:W-:-:S13]  /*e3b0*/  ISETP.NE.AND P0, PT, R0, RZ, PT ;  /* 0x000000ff0000720c */ /* 0x004fda0003f05270 */
[----:B------:R-:W-:Y:S05]  /*e3c0*/  @P0 BRA `(.L_x_322) ;  /* 0x0000000000140947 */ /* 0x000fea0003800000 */
[----:B------:R-:W1:Y:S02]  /*e3d0*/  LDCU.64 UR4, c[0x0][0x888] ;  /* 0x00011100ff0477ac */ /* 0x000e640008000a00 */
[----:B-1----:R-:W-:-:S04]  /*e3e0*/  ISETP.NE.U32.AND P0, PT, RZ, UR4, PT ;  /* 0x00000004ff007c0c */ /* 0x002fc8000bf05070 */
[----:B------:R-:W-:-:S13]  /*e3f0*/  ISETP.NE.AND.EX P0, PT, RZ, UR5, PT, P0 ;  /* 0x00000005ff007c0c */ /* 0x000fda000bf05300 */
[----:B------:R-:W-:Y:S05]  /*e400*/  @!P0 EXIT ;  /* 0x000000000000894d */ /* 0x000fea0003800000 */
[----:B------:R-:W-:Y:S05]  /*e410*/  BRA `(.L_x_323) ;  /* 0x0000000000087947 */ /* 0x000fea0003800000 */
.L_x_322:
[----:B------:R-:W-:-:S13]  /*e420*/  FSETP.NEU.AND P0, PT, R176, RZ, PT ;  /* 0x000000ffb000720b */ /* 0x000fda0003f0d000 */
[----:B------:R-:W-:Y:S05]  /*e430*/  @!P0 EXIT ;  /* 0x000000000000894d */ /* 0x000fea0003800000 */
.L_x_323:
[----:B------:R-:W-:Y:S05]  /*e440*/  BSYNC.RECONVERGENT B0 ;  /* 0x0000000000007941 */ /* 0x000fea0003800200 */
.L_x_320:
[----:B------:R-:W2:Y:S01]  /*e450*/  LDL.LU R0, [R1+0x18] ;  /* 0x0000180001007983 */ /* 0x000ea20000300800 */
[----:B------:R-:W-:-:S04]  /*e460*/  DEPBAR.LE SB0, 0x0 ;  /* 0x000080000000791a */ /* 0x000fc80000000000 */
[----:B--2---:R-:W-:Y:S01]  /*e470*/  LEA R2, R0, UR42, 0x3 ;  /* 0x0000002a00027c11 */ /* 0x004fe2000f8e18ff */
[----:B------:R-:W-:-:S04]  /*e480*/  IMAD.U32 R0, RZ, RZ, UR44 ;  /* 0x0000002cff007e24 */ /* 0x000fc8000f8e00ff */
[----:B------:R-:W-:-:S05]  /*e490*/  VIADD R2, R2, 0x70 ;  /* 0x0000007002027836 */ /* 0x000fca0000000000 */
[----:B------:R-:W-:-:S04]  /*e4a0*/  PRMT R0, R0, 0x654, R2 ;  /* 0x0000065400007816 */ /* 0x000fc80000000002 */
[----:B------:R-:W-:Y:S01]  /*e4b0*/  SYNCS.ARRIVE.TRANS64.RED.A1T0 RZ, [R0+URZ], RZ ;  /* 0x000000ff00ff79a7 */ /* 0x000fe200081004ff */
[----:B------:R-:W-:Y:S05]  /*e4c0*/  EXIT ;  /* 0x000000000000794d */ /* 0x000fea0003800000 */
.L_x_24:
[----:B--2---:R2:W3:Y:S02]  /*e4d0*/  SYNCS.PHASECHK.TRANS64.TRYWAIT P0, [R2+URZ+0xf0], R3 ;  /* 0x0000f003020075a7 */ /* 0x0044e400080011ff */
[----:B---3--:R-:W-:Y:S05]  /*e4e0*/  @!P0 NANOSLEEP.SYNCS 0x989680 ;  /* 0x009896800000895d */ /* 0x008fea0003900000 */
[----:B------:R-:W3:Y:S02]  /*e4f0*/  @!P0 SYNCS.PHASECHK.TRANS64 P0, [R2+URZ+0xf0], R3 ;  /* 0x0000f003020085a7 */ /* 0x000ee400080010ff */
[----:B---3--:R-:W-:Y:S05]  /*e500*/  @!P0 BRA `(.L_x_24) ;  /* 0xfffffffc00f08947 */ /* 0x008fea000383ffff */
[----:B------:R-:W-:Y:S05]  /*e510*/  BRA `(.L_x_324) ;  /* 0xffffff3000dc7947 */ /* 0x000fea000383ffff */
.L_x_27:
[----:B------:R-:W-:-:S07]  /*e520*/  MOV R4, UR33 ;  /* 0x0000002100047c02 */ /* 0x000fce0008000f00 */
.L_x_325:
[----:B-1----:R1:W2:Y:S02]  /*e530*/  SYNCS.PHASECHK.TRANS64.TRYWAIT P0, [R4+URZ+0x28], R2 ;  /* 0x00002802040075a7 */ /* 0x0022a400080011ff */
[----:B--2---:R-:W-:Y:S05]  /*e540*/  @!P0 NANOSLEEP.SYNCS 0x989680 ;  /* 0x009896800000895d */ /* 0x004fea0003900000 */
[----:B------:R-:W2:Y:S02]  /*e550*/  @!P0 SYNCS.PHASECHK.TRANS64 P0, [R4+URZ+0x28], R2 ;  /* 0x00002802040085a7 */ /* 0x000ea400080010ff */
[----:B--2---:R-:W-:Y:S05]  /*e560*/  @!P0 BRA `(.L_x_325) ;  /* 0xfffffffc00f08947 */ /* 0x004fea000383ffff */
[----:B------:R-:W-:Y:S05]  /*e570*/  BRA `(.L_x_26) ;  /* 0xffffff3400307947 */ /* 0x000fea000383ffff */
.L_x_34:
[----:B------:R-:W-:-:S07]  /*e580*/  MOV R4, UR17 ;  /* 0x0000001100047c02 */ /* 0x000fce0008000f00 */
.L_x_326:
[----:B-1----:R1:W2:Y:S02]  /*e590*/  SYNCS.PHASECHK.TRANS64.TRYWAIT P0, [R4+URZ+0x28], R2 ;  /* 0x00002802040075a7 */ /* 0x0022a400080011ff */
[----:B--2---:R-:W-:Y:S05]  /*e5a0*/  @!P0 NANOSLEEP.SYNCS 0x989680 ;  /* 0x009896800000895d */ /* 0x004fea0003900000 */
[----:B------:R-:W2:Y:S02]  /*e5b0*/  @!P0 SYNCS.PHASECHK.TRANS64 P0, [R4+URZ+0x28], R2 ;  /* 0x00002802040085a7 */ /* 0x000ea400080010ff */
[----:B--2---:R-:W-:Y:S05]  /*e5c0*/  @!P0 BRA `(.L_x_326) ;  /* 0xfffffffc00f08947 */ /* 0x004fea000383ffff */
[----:B------:R-:W-:Y:S05]  /*e5d0*/  BRA `(.L_x_33) ;  /* 0xffffff3400ec7947 */ /* 0x000fea000383ffff */
.L_x_39:
[----:B-1----:R1:W2:Y:S02]  /*e5e0*/  SYNCS.PHASECHK.TRANS64.TRYWAIT P0, [R3+URZ+0xa0], R2 ;  /* 0x0000a002030075a7 */ /* 0x0022a400080011ff */
[----:B--2---:R-:W-:Y:S05]  /*e5f0*/  @!P0 NANOSLEEP.SYNCS 0x989680 ;  /* 0x009896800000895d */ /* 0x004fea0003900000 */
[----:B------:R-:W2:Y:S02]  /*e600*/  @!P0 SYNCS.PHASECHK.TRANS64 P0, [R3+URZ+0xa0], R2 ;  /* 0x0000a002030085a7 */ /* 0x000ea400080010ff */
[----:B--2---:R-:W-:Y:S05]  /*e610*/  @!P0 BRA `(.L_x_39) ;  /* 0xfffffffc00f08947 */ /* 0x004fea000383ffff */
[----:B------:R-:W-:Y:S05]  /*e620*/  BRA `(.L_x_327) ;  /* 0xffffff38008c7947 */ /* 0x000fea000383ffff */
.L_x_43:
[----:B------:R-:W-:-:S07]  /*e630*/  MOV R3, UR4 ;  /* 0x0000000400037c02 */ /* 0x000fce0008000f00 */
.L_x_328:
[----:B-1----:R1:W2:Y:S02]  /*e640*/  SYNCS.PHASECHK.TRANS64.TRYWAIT P0, [R3+URZ], R2 ;  /* 0x00000002030075a7 */ /* 0x0022a400080011ff */
[----:B--2---:R-:W-:Y:S05]  /*e650*/  @!P0 NANOSLEEP.SYNCS 0x989680 ;  /* 0x009896800000895d */ /* 0x004fea0003900000 */
[----:B------:R-:W2:Y:S02]  /*e660*/  @!P0 SYNCS.PHASECHK.TRANS64 P0, [R3+URZ], R2 ;  /* 0x00000002030085a7 */ /* 0x000ea400080010ff */
[----:B--2---:R-:W-:Y:S05]  /*e670*/  @!P0 BRA `(.L_x_328) ;  /* 0xfffffffc00f08947 */ /* 0x004fea000383ffff */
[----:B------:R-:W-:Y:S05]  /*e680*/  BRA `(.L_x_329) ;  /* 0xffffff4000107947 */ /* 0x000fea000383ffff */
.L_x_44:
[----:B------:R-:W-:-:S07]  /*e690*/  MOV R3, UR4 ;  /* 0x0000000400037c02 */ /* 0x000fce0008000f00 */
.L_x_330:
[----:B-1----:R1:W2:Y:S02]  /*e6a0*/  SYNCS.PHASECHK.TRANS64.TRYWAIT P0, [R3+URZ], R2 ;  /* 0x00000002030075a7 */ /* 0x0022a400080011ff */
[----:B--2---:R-:W-:Y:S05]  /*e6b0*/  @!P0 NANOSLEEP.SYNCS 0x989680 ;  /* 0x009896800000895d */ /* 0x004fea0003900000 */
[----:B------:R-:W2:Y:S02]  /*e6c0*/  @!P0 SYNCS.PHASECHK.TRANS64 P0, [R3+URZ], R2 ;  /* 0x00000002030085a7 */ /* 0x000ea400080010ff */
[----:B--2---:R-:W-:Y:S05]  /*e6d0*/  @!P0 BRA `(.L_x_330) ;  /* 0xfffffffc00f08947 */ /* 0x004fea000383ffff */
[----:B------:R-:W-:Y:S05]  /*e6e0*/  BRA `(.L_x_331) ;  /* 0xffffff40001c7947 */ /* 0x000fea000383ffff */
.L_x_45:
[----:B------:R-:W-:-:S07]  /*e6f0*/  MOV R3, UR4 ;  /* 0x0000000400037c02 */ /* 0x000fce0008000f00 */
.L_x_332:
[----:B-1----:R1:W2:Y:S02]  /*e700*/  SYNCS.PHASECHK.TRANS64.TRYWAIT P0, [R3+URZ], R2 ;  /* 0x00000002030075a7 */ /* 0x0022a400080011ff */
[----:B--2---:R-:W-:Y:S05]  /*e710*/  @!P0 NANOSLEEP.SYNCS 0x989680 ;  /* 0x009896800000895d */ /* 0x004fea0003900000 */
[----:B------:R-:W2:Y:S02]  /*e720*/  @!P0 SYNCS.PHASECHK.TRANS64 P0, [R3+URZ], R2 ;  /* 0x00000002030085a7 */ /* 0x000ea400080010ff */
[----:B--2---:R-:W-:Y:S05]  /*e730*/  @!P0 BRA `(.L_x_332) ;  /* 0xfffffffc00f08947 */ /* 0x004fea000383ffff */
[----:B------:R-:W-:Y:S05]  /*e740*/  BRA `(.L_x_333) ;  /* 0xffffff4000287947 */ /* 0x000fea000383ffff */
.L_x_46:
[----:B------:R-:W-:-:S07]  /*e750*/  MOV R3, UR4 ;  /* 0x0000000400037c02 */ /* 0x000fce0008000f00 */
.L_x_334:
[----:B-1----:R1:W2:Y:S02]  /*e760*/  SYNCS.PHASECHK.TRANS64.TRYWAIT P0, [R3+URZ], R2 ;  /* 0x00000002030075a7 */ /* 0x0022a400080011ff */
[----:B--2---:R-:W-:Y:S05]  /*e770*/  @!P0 NANOSLEEP.SYNCS 0x989680 ;  /* 0x009896800000895d */ /* 0x004fea0003900000 */
[----:B------:R-:W2:Y:S02]  /*e780*/  @!P0 SYNCS.PHASECHK.TRANS64 P0, [R3+URZ], R2 ;  /* 0x00000002030085a7 */ /* 0x000ea400080010ff */
[----:B--2---:R-:W-:Y:S05]  /*e790*/  @!P0 BRA `(.L_x_334) ;  /* 0xfffffffc00f08947 */ /* 0x004fea000383ffff */
[----:B------:R-:W-:Y:S05]  /*e7a0*/  BRA `(.L_x_335) ;  /* 0xffffff4000347947 */ /* 0x000fea000383ffff */
.L_x_49:
[----:B-1----:R1:W2:Y:S02]  /*e7b0*/  SYNCS.PHASECHK.TRANS64.TRYWAIT P0, [R0+URZ+0xe0], R2 ;  /* 0x0000e002000075a7 */ /* 0x0022a400080011ff */
[----:B--2---:R-:W-:Y:S05]  /*e7c0*/  @!P0 NANOSLEEP.SYNCS 0x989680 ;  /* 0x009896800000895d */ /* 0x004fea0003900000 */
[----:B------:R-:W2:Y:S02]  /*e7d0*/  @!P0 SYNCS.PHASECHK.TRANS64 P0, [R0+URZ+0xe0], R2 ;  /* 0x0000e002000085a7 */ /* 0x000ea400080010ff */
[----:B--2---:R-:W-:Y:S05]  /*e7e0*/  @!P0 BRA `(.L_x_49) ;  /* 0xfffffffc00f08947 */ /* 0x004fea000383ffff */
[----:B------:R-:W-:Y:S05]  /*e7f0*/  BRA `(.L_x_336) ;  /* 0xffffff4000987947 */ /* 0x000fea000383ffff */
.L_x_50:
[----:B------:R-:W-:-:S07]  /*e800*/  MOV R3, UR5 ;  /* 0x0000000500037c02 */ /* 0x000fce0008000f00 */
.L_x_337:
[----:B-1----:R1:W2:Y:S02]  /*e810*/  SYNCS.PHASECHK.TRANS64.TRYWAIT P0, [R3+URZ+0xb0], R2 ;  /* 0x0000b002030075a7 */ /* 0x0022a400080011ff */
[----:B--2---:R-:W-:Y:S05]  /*e820*/  @!P0 NANOSLEEP.SYNCS 0x989680 ;  /* 0x009896800000895d */ /* 0x004fea0003900000 */
[----:B------:R-:W2:Y:S02]  /*e830*/  @!P0 SYNCS.PHASECHK.TRANS64 P0, [R3+URZ+0xb0], R2 ;  /* 0x0000b002030085a7 */ /* 0x000ea400080010ff */
[----:B--2---:R-:W-:Y:S05]  /*e840*/  @!P0 BRA `(.L_x_337) ;  /* 0xfffffffc00f08947 */ /* 0x004fea000383ffff */
[----:B------:R-:W-:Y:S05]  /*e850*/  BRA `(.L_x_338) ;  /* 0xffffff4000a87947 */ /* 0x000fea000383ffff */
.L_x_51:
[----:B-1----:R1:W2:Y:S02]  /*e860*/  SYNCS.PHASECHK.TRANS64.TRYWAIT P1, [R0+URZ+0xa0], R2 ;  /* 0x0000a002000075a7 */ /* 0x0022a400080211ff */
[----:B--2---:R-:W-:Y:S05]  /*e870*/  @!P1 NANOSLEEP.SYNCS 0x989680 ;  /* 0x009896800000995d */ /* 0x004fea0003900000 */
[----:B------:R-:W2:Y:S02]  /*e880*/  @!P1 SYNCS.PHASECHK.TRANS64 P1, [R0+URZ+0xa0], R2 ;  /* 0x0000a002000095a7 */ /* 0x000ea400080210ff */
[----:B--2---:R-:W-:Y:S05]  /*e890*/  @!P1 BRA `(.L_x_51) ;  /* 0xfffffffc00f09947 */ /* 0x004fea000383ffff */
[----:B------:R-:W-:Y:S05]  /*e8a0*/  BRA `(.L_x_339) ;  /* 0xffffff4000d87947 */ /* 0x000fea000383ffff */
.L_x_54:
[----:B------:R-:W-:-:S07]  /*e8b0*/  MOV R2, UR5 ;  /* 0x0000000500027c02 */ /* 0x000fce0008000f00 */
.L_x_340:
[----:B-1----:R1:W2:Y:S02]  /*e8c0*/  SYNCS.PHASECHK.TRANS64.TRYWAIT P0, [R2+URZ+0xb0], R0 ;  /* 0x0000b000020075a7 */ /* 0x0022a400080011ff */
[----:B--2---:R-:W-:Y:S05]  /*e8d0*/  @!P0 NANOSLEEP.SYNCS 0x989680 ;  /* 0x009896800000895d */ /* 0x004fea0003900000 */
[----:B------:R-:W2:Y:S02]  /*e8e0*/  @!P0 SYNCS.PHASECHK.TRANS64 P0, [R2+URZ+0xb0], R0 ;  /* 0x0000b000020085a7 */ /* 0x000ea400080010ff */
[----:B--2---:R-:W-:Y:S05]  /*e8f0*/  @!P0 BRA `(.L_x_340) ;  /* 0xfffffffc00f08947 */ /* 0x004fea000383ffff */
[----:B------:R-:W-:Y:S05]  /*e900*/  BRA `(.L_x_53) ;  /* 0xffffff44002c7947 */ /* 0x000fea000383ffff */
.L_x_63:
[----:B-1----:R-:W-:-:S04]  /*e910*/  MOV R5, UR4 ;  /* 0x0000000400057c02 */ /* 0x002fc80008000f00 */
[----:B------:R1:W2:Y:S03]  /*e920*/  SYNCS.PHASECHK.TRANS64.TRYWAIT P0, [R5+URZ+0x8], R2 ;  /* 0x00000802050075a7 */ /* 0x0002a600080011ff */
[----:B--2---:R-:W-:Y:S05]  /*e930*/  @!P0 NANOSLEEP.SYNCS 0x989680 ;  /* 0x009896800000895d */ /* 0x004fea0003900000 */
[----:B------:R-:W2:Y:S02]  /*e940*/  @!P0 SYNCS.PHASECHK.TRANS64 P0, [R5+URZ+0x8], R2 ;  /* 0x00000802050085a7 */ /* 0x000ea400080010ff */
[----:B--2---:R-:W-:Y:S05]  /*e950*/  @!P0 BRA `(.L_x_63) ;  /* 0xfffffffc00ec8947 */ /* 0x004fea000383ffff */
[----:B------:R-:W-:Y:S05]  /*e960*/  BRA `(.L_x_62) ;  /* 0xffffff4400e07947 */ /* 0x000fea000383ffff */
.L_x_65:
[----:B------:R-:W-:Y:S01]  /*e970*/  BSSY B0, `(.L_x_341) ;  /* 0x0000006000007945 */ /* 0x000fe20003800000 */
[----:B------:R-:W-:-:S07]  /*e980*/  MOV R15, 0xffffffff ;  /* 0xffffffff000f7802 */ /* 0x000fce0000000f00 */
[----:B-1---5:R-:W-:Y:S05]  /*e990*/  WARPSYNC.COLLECTIVE R15, `(.L_x_342) ;  /* 0x000000000f0c7348 */ /* 0x022fea0003c00000 */
[----:B------:R-:W-:Y:S02]  /*e9a0*/  ELECT P6, UR79, PT ;  /* 0x00000000004f782f */ /* 0x000fe400038c0000 */
[----:B------:R-:W-:Y:S01]  /*e9b0*/  MOV R14, UR79 ;  /* 0x0000004f000e7c02 */ /* 0x000fe20008000f00 */
[----:B-1---5:R-:W-:Y:S10]  /*e9c0*/  ENDCOLLECTIVE ;  /* 0x000000000000791b */ /* 0x022ff40003800000 */
.L_x_342:
[----:B------:R-:W-:Y:S05]  /*e9d0*/  BSYNC B0 ;  /* 0x0000000000007941 */ /* 0x000fea0003800000 */
.L_x_341:
[----:B------:R-:W-:Y:S05]  /*e9e0*/  BRA `(.L_x_343) ;  /* 0xffffff4800107947 */ /* 0x000fea000383ffff */
.L_x_67:
[----:B-1----:R-:W-:-:S04]  /*e9f0*/  MOV R2, UR4 ;  /* 0x0000000400027c02 */ /* 0x002fc80008000f00 */
[----:B------:R1:W2:Y:S03]  /*ea00*/  SYNCS.PHASECHK.TRANS64.TRYWAIT P0, [R2+URZ+0x8], R0 ;  /* 0x00000800020075a7 */ /* 0x0002a600080011ff */
[----:B--2---:R-:W-:Y:S05]  /*ea10*/  @!P0 NANOSLEEP.SYNCS 0x989680 ;  /* 0x009896800000895d */ /* 0x004fea0003900000 */
[----:B------:R-:W2:Y:S02]  /*ea20*/  @!P0 SYNCS.PHASECHK.TRANS64 P0, [R2+URZ+0x8], R0 ;  /* 0x00000800020085a7 */ /* 0x000ea400080010ff */
[----:B--2---:R-:W-:Y:S05]  /*ea30*/  @!P0 BRA `(.L_x_67) ;  /* 0xfffffffc00ec8947 */ /* 0x004fea000383ffff */
[----:B------:R-:W-:Y:S05]  /*ea40*/  BRA `(.L_x_66) ;  /* 0xffffff4800147947 */ /* 0x000fea000383ffff */
.L_x_68:
[----:B-1----:R1:W2:Y:S02]  /*ea50*/  SYNCS.PHASECHK.TRANS64.TRYWAIT P0, [R3+URZ+0xa0], R4 ;  /* 0x0000a004030075a7 */ /* 0x0022a400080011ff */
[----:B--2---:R-:W-:Y:S05]  /*ea60*/  @!P0 NANOSLEEP.SYNCS 0x989680 ;  /* 0x009896800000895d */ /* 0x004fea0003900000 */
[----:B------:R-:W2:Y:S02]  /*ea70*/  @!P0 SYNCS.PHASECHK.TRANS64 P0, [R3+URZ+0xa0], R4 ;  /* 0x0000a004030085a7 */ /* 0x000ea400080010ff */
[----:B--2---:R-:W-:Y:S05]  /*ea80*/  @!P0 BRA `(.L_x_68) ;  /* 0xfffffffc00f08947 */ /* 0x004fea000383ffff */
[----:B------:R-:W-:Y:S05]  /*ea90*/  BRA `(.L_x_344) ;  /* 0xffffff4c00047947 */ /* 0x000fea000383ffff */
.L_x_70:
[----:B------:R-:W-:-:S07]  /*eaa0*/  MOV R3, UR7 ;  /* 0x0000000700037c02 */ /* 0x000fce0008000f00 */
.L_x_345:
[----:B-1----:R1:W2:Y:S02]  /*eab0*/  SYNCS.PHASECHK.TRANS64.TRYWAIT P0, [R3+URZ+0xd0], R2 ;  /* 0x0000d002030075a7 */ /* 0x0022a400080011ff */
[----:B--2---:R-:W-:Y:S05]  /*eac0*/  @!P0 NANOSLEEP.SYNCS 0x989680 ;  /* 0x009896800000895d */ /* 0x004fea0003900000 */
[----:B------:R-:W2:Y:S02]  /*ead0*/  @!P0 SYNCS.PHASECHK.TRANS64 P0, [R3+URZ+0xd0], R2 ;  /* 0x0000d002030085a7 */ /* 0x000ea400080010ff */
[----:B--2---:R-:W-:Y:S05]  /*eae0*/  @!P0 BRA `(.L_x_345) ;  /* 0xfffffffc00f08947 */ /* 0x004fea000383ffff */
[----:B------:R-:W-:Y:S05]  /*eaf0*/  BRA `(.L_x_346) ;  /* 0xffffff4c004c7947 */ /* 0x000fea000383ffff */
.L_x_73:
[----:B------:R-:W-:Y:S07]  /*eb00*/  MOV R3, UR6 ;  /* 0x0000000600037c02 */ /* 0x000fee0008000f00 */
.L_x_347:
[----:B-1----:R1:W2:Y:S02]  /*eb10*/  SYNCS.PHASECHK.TRANS64.TRYWAIT P0, [R3+URZ], R2 ;  /* 0x00000002030075a7 */ /* 0x0022a400080011ff */
[----:B--2---:R-:W-:Y:S05]  /*eb20*/  @!P0 NANOSLEEP.SYNCS 0x989680 ;  /* 0x009896800000895d */ /* 0x004fea0003900000 */
[----:B------:R-:W2:Y:S02]  /*eb30*/  @!P0 SYNCS.PHASECHK.TRANS64 P0, [R3+URZ], R2 ;  /* 0x00000002030085a7 */ /* 0x000ea400080010ff */
[----:B--2---:R-:W-:Y:S05]  /*eb40*/  @!P0 BRA `(.L_x_347) ;  /* 0xfffffffc00f08947 */ /* 0x004fea000383ffff */
[----:B------:R-:W-:Y:S05]  /*eb50*/  BRA `(.L_x_72) ;  /* 0xffffff4c00607947 */ /* 0x000fea000383ffff */
.L_x_77:
[----:B------:R-:W-:-:S07]  /*eb60*/  MOV R2, UR6 ;  /* 0x0000000600027c02 */ /* 0x000fce0008000f00 */
.L_x_348:
[----:B-1----:R1:W2:Y:S02]  /*eb70*/  SYNCS.PHASECHK.TRANS64.TRYWAIT P0, [R2+URZ], R0 ;  /* 0x00000000020075a7 */ /* 0x0022a400080011ff */
[----:B--2---:R-:W-:Y:S05]  /*eb80*/  @!P0 NANOSLEEP.SYNCS 0x989680 ;  /* 0x009896800000895d */ /* 0x004fea0003900000 */
[----:B------:R-:W2:Y:S02]  /*eb90*/  @!P0 SYNCS.PHASECHK.TRANS64 P0, [R2+URZ], R0 ;  /* 0x00000000020085a7 */ /* 0x000ea400080010ff */
[----:B--2---:R-:W-:Y:S05]  /*eba0*/  @!P0 BRA `(.L_x_348) ;  /* 0xfffffffc00f08947 */ /* 0x004fea000383ffff */
[----:B------:R-:W-:Y:S05]  /*ebb0*/  BRA `(.L_x_349) ;  /* 0xffffff5000587947 */ /* 0x000fea000383ffff */
.L_x_80:
[----:B------:R-:W-:-:S07]  /*ebc0*/  MOV R0, UR5 ;  /* 0x0000000500007c02 */ /* 0x000fce0008000f00 */
.L_x_350:
[----:B-1----:R1:W2:Y:S02]  /*ebd0*/  SYNCS.PHASECHK.TRANS64.TRYWAIT P1, [R0+URZ+0x100], R2 ;  /* 0x00010002000075a7 */ /* 0x0022a400080211ff */
[----:B--2---:R-:W-:Y:S05]  /*ebe0*/  @!P1 NANOSLEEP.SYNCS 0x989680 ;  /* 0x009896800000995d */ /* 0x004fea0003900000 */
[----:B------:R-:W2:Y:S02]  /*ebf0*/  @!P1 SYNCS.PHASECHK.TRANS64 P1, [R0+URZ+0x100], R2 ;  /* 0x00010002000095a7 */ /* 0x000ea400080210ff */
[----:B--2---:R-:W-:Y:S05]  /*ec00*/  @!P1 BRA `(.L_x_350) ;  /* 0xfffffffc00f09947 */ /* 0x004fea000383ffff */
[----:B------:R-:W-:Y:S05]  /*ec10*/  BRA `(.L_x_351) ;  /* 0xffffff5000a47947 */ /* 0x000fea000383ffff */
.L_x_85:
[----:B---3--:R3:W4:Y:S02]  /*ec20*/  SYNCS.PHASECHK.TRANS64.TRYWAIT P0, [R2+URZ+0xa0], R0 ;  /* 0x0000a000020075a7 */ /* 0x00872400080011ff */
[----:B----4-:R-:W-:Y:S05]  /*ec30*/  @!P0 NANOSLEEP.SYNCS 0x989680 ;  /* 0x009896800000895d */ /* 0x010fea0003900000 */
[----:B------:R-:W4:Y:S02]  /*ec40*/  @!P0 SYNCS.PHASECHK.TRANS64 P0, [R2+URZ+0xa0], R0 ;  /* 0x0000a000020085a7 */ /* 0x000f2400080010ff */
[----:B----4-:R-:W-:Y:S05]  /*ec50*/  @!P0 BRA `(.L_x_85) ;  /* 0xfffffffc00f08947 */ /* 0x010fea000383ffff */
[----:B------:R-:W-:Y:S05]  /*ec60*/  BRA `(.L_x_352) ;  /* 0xffffff5400e47947 */ /* 0x000fea000383ffff */
.L_x_88:
[----:B------:R-:W-:Y:S07]  /*ec70*/  MOV R3, UR29 ;  /* 0x0000001d00037c02 */ /* 0x000fee0008000f00 */
.L_x_353:
[----:B-1----:R1:W3:Y:S02]  /*ec80*/  SYNCS.PHASECHK.TRANS64.TRYWAIT P1, [R3+URZ+0x98], R0 ;  /* 0x00009800030075a7 */ /* 0x0022e400080211ff */
[----:B---3--:R-:W-:Y:S05]  /*ec90*/  @!P1 NANOSLEEP.SYNCS 0x989680 ;  /* 0x009896800000995d */ /* 0x008fea0003900000 */
[----:B------:R-:W3:Y:S02]  /*eca0*/  @!P1 SYNCS.PHASECHK.TRANS64 P1, [R3+URZ+0x98], R0 ;  /* 0x00009800030095a7 */ /* 0x000ee400080210ff */
[----:B---3--:R-:W-:Y:S05]  /*ecb0*/  @!P1 BRA `(.L_x_353) ;  /* 0xfffffffc00f09947 */ /* 0x008fea000383ffff */
[----:B------:R-:W-:Y:S05]  /*ecc0*/  BRA `(.L_x_87) ;  /* 0xffffff5c004c7947 */ /* 0x000fea000383ffff */
.L_x_91:
[----:B-1----:R-:W-:Y:S07]  /*ecd0*/  MOV R0, UR29 ;  /* 0x0000001d00007c02 */ /* 0x002fee0008000f00 */
.L_x_354:
[----:B-1----:R1:W3:Y:S02]  /*ece0*/  SYNCS.PHASECHK.TRANS64.TRYWAIT P0, [R0+URZ+0x70], R2 ;  /* 0x00007002000075a7 */ /* 0x0022e400080011ff */
[----:B---3--:R-:W-:Y:S05]  /*ecf0*/  @!P0 NANOSLEEP.SYNCS 0x989680 ;  /* 0x009896800000895d */ /* 0x008fea0003900000 */
[----:B------:R-:W3:Y:S02]  /*ed00*/  @!P0 SYNCS.PHASECHK.TRANS64 P0, [R0+URZ+0x70], R2 ;  /* 0x00007002000085a7 */ /* 0x000ee400080010ff */
[----:B---3--:R-:W-:Y:S05]  /*ed10*/  @!P0 BRA `(.L_x_354) ;  /* 0xfffffffc00f08947 */ /* 0x008fea000383ffff */
[----:B------:R-:W-:Y:S05]  /*ed20*/  BRA `(.L_x_355) ;  /* 0xffffff5c00b07947 */ /* 0x000fea000383ffff */
.L_x_92:
[----:B------:R-:W-:Y:S07]  /*ed30*/  MOV R0, UR29 ;  /* 0x0000001d00007c02 */ /* 0x000fee0008000f00 */
.L_x_356:
[----:B-1----:R1:W3:Y:S02]  /*ed40*/  SYNCS.PHASECHK.TRANS64.TRYWAIT P0, [R0+URZ+0x78], R2 ;  /* 0x00007802000075a7 */ /* 0x0022e400080011ff */
[----:B---3--:R-:W-:Y:S05]  /*ed50*/  @!P0 NANOSLEEP.SYNCS 0x989680 ;  /* 0x009896800000895d */ /* 0x008fea0003900000 */
[----:B------:R-:W3:Y:S02]  /*ed60*/  @!P0 SYNCS.PHASECHK.TRANS64 P0, [R0+URZ+0x78], R2 ;  /* 0x00007802000085a7 */ /* 0x000ee400080010ff */
[----:B---3--:R-:W-:Y:S05]  /*ed70*/  @!P0 BRA `(.L_x_356) ;  /* 0xfffffffc00f08947 */ /* 0x008fea000383ffff */
[----:B------:R-:W-:Y:S05]  /*ed80*/  BRA `(.L_x_357) ;  /* 0xffffff5c00d07947 */ /* 0x000fea000383ffff */
.L_x_93:
[----:B------:R-:W-:Y:S07]  /*ed90*/  MOV R0, UR29 ;  /* 0x0000001d00007c02 */ /* 0x000fee0008000f00 */
.L_x_358:
[----:B-1----:R1:W3:Y:S02]  /*eda0*/  SYNCS.PHASECHK.TRANS64.TRYWAIT P0, [R0+URZ+0x80], R2 ;  /* 0x00008002000075a7 */ /* 0x0022e400080011ff */
[----:B---3--:R-:W-:Y:S05]  /*edb0*/  @!P0 NANOSLEEP.SYNCS 0x989680 ;  /* 0x009896800000895d */ /* 0x008fea0003900000 */
[----:B------:R-:W3:Y:S02]  /*edc0*/  @!P0 SYNCS.PHASECHK.TRANS64 P0, [R0+URZ+0x80], R2 ;  /* 0x00008002000085a7 */ /* 0x000ee400080010ff */
[----:B---3--:R-:W-:Y:S05]  /*edd0*/  @!P0 BRA `(.L_x_358) ;  /* 0xfffffffc00f08947 */ /* 0x008fea000383ffff */
[----:B------:R-:W-:Y:S05]  /*ede0*/  BRA `(.L_x_359) ;  /* 0xffffff5c00fc7947 */ /* 0x000fea000383ffff */
.L_x_94:
[----:B------:R-:W-:Y:S07]  /*edf0*/  MOV R3, UR29 ;  /* 0x0000001d00037c02 */ /* 0x000fee0008000f00 */
.L_x_360:
[----:B-1----:R1:W3:Y:S02]  /*ee00*/  SYNCS.PHASECHK.TRANS64.TRYWAIT P0, [R3+URZ+0x88], R2 ;  /* 0x00008802030075a7 */ /* 0x0022e400080011ff */
[----:B---3--:R-:W-:Y:S05]  /*ee10*/  @!P0 NANOSLEEP.SYNCS 0x989680 ;  /* 0x009896800000895d */ /* 0x008fea0003900000 */
[----:B------:R-:W3:Y:S02]  /*ee20*/  @!P0 SYNCS.PHASECHK.TRANS64 P0, [R3+URZ+0x88], R2 ;  /* 0x00008802030085a7 */ /* 0x000ee400080010ff */
[----:B---3--:R-:W-:Y:S05]  /*ee30*/  @!P0 BRA `(.L_x_360) ;  /* 0xfffffffc00f08947 */ /* 0x008fea000383ffff */
[----:B------:R-:W-:Y:S05]  /*ee40*/  BRA `(.L_x_361) ;  /* 0xffffff60002c7947 */ /* 0x000fea000383ffff */
.L_x_96:
[----:B------:R-:W-:-:S07]  /*ee50*/  MOV R2, UR29 ;  /* 0x0000001d00027c02 */ /* 0x000fce0008000f00 */
.L_x_362:
[----:B-1----:R1:W4:Y:S02]  /*ee60*/  SYNCS.PHASECHK.TRANS64.TRYWAIT P0, [R2+URZ+0x70], R0 ;  /* 0x00007000020075a7 */ /* 0x00232400080011ff */
[----:B----4-:R-:W-:Y:S05]  /*ee70*/  @!P0 NANOSLEEP.SYNCS 0x989680 ;  /* 0x009896800000895d */ /* 0x010fea0003900000 */
[----:B------:R-:W4:Y:S02]  /*ee80*/  @!P0 SYNCS.PHASECHK.TRANS64 P0, [R2+URZ+0x70], R0 ;  /* 0x00007000020085a7 */ /* 0x000f2400080010ff */
[----:B----4-:R-:W-:Y:S05]  /*ee90*/  @!P0 BRA `(.L_x_362) ;  /* 0xfffffffc00f08947 */ /* 0x010fea000383ffff */
[----:B------:R-:W-:Y:S05]  /*eea0*/  BRA `(.L_x_363) ;  /* 0xffffff6000807947 */ /* 0x000fea000383ffff */
.L_x_97:
[----:B-1----:R-:W-:-:S07]  /*eeb0*/  MOV R2, UR29 ;  /* 0x0000001d00027c02 */ /* 0x002fce0008000f00 */
.L_x_364:
[----:B-1----:R1:W4:Y:S02]  /*eec0*/  SYNCS.PHASECHK.TRANS64.TRYWAIT P0, [R2+URZ+0x78], R0 ;  /* 0x00007800020075a7 */ /* 0x00232400080011ff */
[----:B----4-:R-:W-:Y:S05]  /*eed0*/  @!P0 NANOSLEEP.SYNCS 0x989680 ;  /* 0x009896800000895d */ /* 0x010fea0003900000 */
[----:B------:R-:W4:Y:S02]  /*eee0*/  @!P0 SYNCS.PHASECHK.TRANS64 P0, [R2+URZ+0x78], R0 ;  /* 0x00007800020085a7 */ /* 0x000f2400080010ff */
[----:B----4-:R-:W-:Y:S05]  /*eef0*/  @!P0 BRA `(.L_x_364) ;  /* 0xfffffffc00f08947 */ /* 0x010fea000383ffff */
[----:B------:R-:W-:Y:S05]  /*ef00*/  BRA `(.L_x_365) ;  /* 0xffffff6000707947 */ /* 0x000fea000383ffff */
.L_x_98:
[----:B-1----:R-:W-:-:S07]  /*ef10*/  MOV R2, UR29 ;  /* 0x0000001d00027c02 */ /* 0x002fce0008000f00 */
.L_x_366:
[----:B-1----:R1:W4:Y:S02]  /*ef20*/  SYNCS.PHASECHK.TRANS64.TRYWAIT P0, [R2+URZ+0x80], R0 ;  /* 0x00008000020075a7 */ /* 0x00232400080011ff */
[----:B----4-:R-:W-:Y:S05]  /*ef30*/  @!P0 NANOSLEEP.SYNCS 0x989680 ;  /* 0x009896800000895d */ /* 0x010fea0003900000 */
[----:B------:R-:W4:Y:S02]  /*ef40*/  @!P0 SYNCS.PHASECHK.TRANS64 P0, [R2+URZ+0x80], R0 ;  /* 0x00008000020085a7 */ /* 0x000f2400080010ff */
[----:B----4-:R-:W-:Y:S05]  /*ef50*/  @!P0 BRA `(.L_x_366) ;  /* 0xfffffffc00f08947 */ /* 0x010fea000383ffff */
[----:B------:R-:W-:Y:S05]  /*ef60*/  BRA `(.L_x_367) ;  /* 0xffffff6000607947 */ /* 0x000fea000383ffff */
.L_x_100:
[----:B------:R-:W-:-:S07]  /*ef70*/  MOV R2, UR5 ;  /* 0x0000000500027c02 */ /* 0x000fce0008000f00 */
.L_x_368:
[----:B-1----:R1:W2:Y:S02]  /*ef80*/  SYNCS.PHASECHK.TRANS64.TRYWAIT P0, [R2+URZ+0xa0], R0 ;  /* 0x0000a000020075a7 */ /* 0x0022a400080011ff */
[----:B--2---:R-:W-:Y:S05]  /*ef90*/  @!P0 NANOSLEEP.SYNCS 0x989680 ;  /* 0x009896800000895d */ /* 0x004fea0003900000 */
[----:B------:R-:W2:Y:S02]  /*efa0*/  @!P0 SYNCS.PHASECHK.TRANS64 P0, [R2+URZ+0xa0], R0 ;  /* 0x0000a000020085a7 */ /* 0x000ea400080010ff */
[----:B--2---:R-:W-:Y:S05]  /*efb0*/  @!P0 BRA `(.L_x_368) ;  /* 0xfffffffc00f08947 */ /* 0x004fea000383ffff */
[----:B------:R-:W-:Y:S05]  /*efc0*/  BRA `(.L_x_369) ;  /* 0xffffff6400087947 */ /* 0x000fea000383ffff */
.L_x_114:
[----:B-1----:R1:W2:Y:S02]  /*efd0*/  SYNCS.PHASECHK.TRANS64.TRYWAIT P0, [R6+URZ+0x50], R4 ;  /* 0x00005004060075a7 */ /* 0x0022a400080011ff */
[----:B--2---:R-:W-:Y:S05]  /*efe0*/  @!P0 NANOSLEEP.SYNCS 0x989680 ;  /* 0x009896800000895d */ /* 0x004fea0003900000 */
[----:B------:R-:W2:Y:S02]  /*eff0*/  @!P0 SYNCS.PHASECHK.TRANS64 P0, [R6+URZ+0x50], R4 ;  /* 0x00005004060085a7 */ /* 0x000ea400080010ff */
[----:B--2---:R-:W-:Y:S05]  /*f000*/  @!P0 BRA `(.L_x_114) ;  /* 0xfffffffc00f08947 */ /* 0x004fea000383ffff */
[----:B------:R-:W-:Y:S05]  /*f010*/  BRA `(.L_x_113) ;  /* 0xffffff7400347947 */ /* 0x000fea000383ffff */
.L_x_117:
[----:B-1----:R1:W2:Y:S02]  /*f020*/  SYNCS.PHASECHK.TRANS64.TRYWAIT P1, [R112+URZ+0xc0], R0 ;  /* 0x0000c000700075a7 */ /* 0x0022a400080211ff */
[----:B--2---:R-:W-:Y:S05]  /*f030*/  @!P1 NANOSLEEP.SYNCS 0x989680 ;  /* 0x009896800000995d */ /* 0x004fea0003900000 */
[----:B------:R-:W2:Y:S02]  /*f040*/  @!P1 SYNCS.PHASECHK.TRANS64 P1, [R112+URZ+0xc0], R0 ;  /* 0x0000c000700095a7 */ /* 0x000ea400080210ff */
[----:B--2---:R-:W-:Y:S05]  /*f050*/  @!P1 BRA `(.L_x_117) ;  /* 0xfffffffc00f09947 */ /* 0x004fea000383ffff */
[----:B------:R-:W-:Y:S05]  /*f060*/  BRA `(.L_x_116) ;  /* 0xffffff7400d07947 */ /* 0x000fea000383ffff */
        .weak           $__internal_0_$__cuda_sm10x_tcgen05_guardrail_trap_col_being_dealloced_not_returned_by_alloc
        .type           $__internal_0_$__cuda_sm10x_tcgen05_guardrail_trap_col_being_dealloced_not_returned_by_alloc,@function
        .size           $__internal_0_$__cuda_sm10x_tcgen05_guardrail_trap_col_being_dealloced_not_returned_by_alloc,($__internal_1_$__cuda_sm10x_tcgen05_guardrail_trap_phase_invalid_during_alloc - $__internal_0_$__cuda_sm10x_tcgen05_guardrail_trap_col_being_dealloced_not_returned_by_alloc)
$__internal_0_$__cuda_sm10x_tcgen05_guardrail_trap_col_being_dealloced_not_returned_by_alloc:
[----:B------:R-:W-:Y:S05]  /*f070*/  BPT.TRAP 0x1 ;  /* 0x000000040000795c */ /* 0x000fea0000300000 */
[----:B------:R-:W-:-:S04]  /*f080*/  HFMA2 R3, -RZ, RZ, 0, 0 ;  /* 0x00000000ff037431 */ /* 0x000fc800000001ff */
[----:B------:R-:W-:Y:S05]  /*f090*/  RET.REL.NODEC R2 `(_ZN7cutlass13device_kernelINS_4gemm6kernel13GemmUniversalIN4cute5tupleIJiiiiEEENS1_10collective13CollectiveMmaINS1_35MainloopSm100TmaUmmaWarpSpecializedILi5ELi2ELi2ENS5_IJNS4_1CILi2EEENSA_ILi1EEESC_EEEEENS5_IJNSA_ILi256EEESF_NSA_ILi64EEEEEENS_6half_tENS5_IJlSC_lEEESI_SJ_NS4_8TiledMMAINS4_8MMA_AtomIJNS4_26SM100_MMA_F16BF16_2x1SM_SSISI_SI_fLi256ELi256ELNS4_4UMMA5MajorE0ELSO_0ELNSN_7ScaleInE0ELSP_0EEEEEENS4_6LayoutINS5_IJSC_SC_SC_EEENS5_IJNSA_ILi0EEESU_SU_EEEEENS5_IJNS4_10UnderscoreESX_SX_EEEEENS4_18SM100_TMA_2SM_LOADENS4_14ComposedLayoutINS4_7SwizzleILi3ELi4ELi3EEENS4_18smem_ptr_flag_bitsILi16EEENSS_INS5_IJNSA_ILi8EEESG_EEENS5_IJSG_SC_EEEEEEEvNS4_8identityES10_S1A_vS1B_EENS_8epilogue10collective18CollectiveEpilogueINS1D_23Sm100TmaWarpSpecializedILi4ELi2ELi64ELb1ELb0EEEJNS5_IJNSA_ILi128EEESF_SG_EEENS5_IJNSS_IS1I_SC_EENSS_ISG_SC_EEEEESI_SJ_SI_SJ_NS1D_6fusion15FusionCallbacksIS1H_NS1N_13LinCombEltActINS1D_6thread4SiLuESI_fSI_fLNS_15FloatRoundStyleE2EEES1J_S1M_JEEENS4_5SM1004TMEM4LOAD26SM100_TMEM_LOAD_32dp32b64xENS4_13SM90_TMA_LOADES1A_NS4_39AutoVectorizingCopyWithAssumedAlignmentILi128EEENS4_14SM90_TMA_STOREES1A_S21_S21_EEEvvEEEEvNT_6ParamsE) ;  /* 0xffffff0c02d87950 */ /* 0x000fea0003c3ffff */
        .weak           $__internal_1_$__cuda_sm10x_tcgen05_guardrail_trap_phase_invalid_during_alloc
        .type           $__internal_1_$__cuda_sm10x_tcgen05_guardrail_trap_phase_invalid_during_alloc,@function
        .size           $__internal_1_$__cuda_sm10x_tcgen05_guardrail_trap_phase_invalid_during_alloc,($__internal_2_$__cuda_sm10x_tcgen05_guardrail_trap_unallocated_columns_being_dealloced - $__internal_1_$__cuda_sm10x_tcgen05_guardrail_trap_phase_invalid_during_alloc)
$__internal_1_$__cuda_sm10x_tcgen05_guardrail_trap_phase_invalid_during_alloc:
[----:B------:R-:W-:Y:S05]  /*f0a0*/  BPT.TRAP 0x1 ;  /* 0x000000040000795c */ /* 0x000fea0000300000 */
[----:B------:R-:W-:-:S04]  /*f0b0*/  MOV R3, 0x0 ;  /* 0x0000000000037802 */ /* 0x000fc80000000f00 */
[----:B------:R-:W-:Y:S05]  /*f0c0*/  RET.REL.NODEC R2 `(_ZN7cutlass13device_kernelINS_4gemm6kernel13GemmUniversalIN4cute5tupleIJiiiiEEENS1_10collective13CollectiveMmaINS1_35MainloopSm100TmaUmmaWarpSpecializedILi5ELi2ELi2ENS5_IJNS4_1CILi2EEENSA_ILi1EEESC_EEEEENS5_IJNSA_ILi256EEESF_NSA_ILi64EEEEEENS_6half_tENS5_IJlSC_lEEESI_SJ_NS4_8TiledMMAINS4_8MMA_AtomIJNS4_26SM100_MMA_F16BF16_2x1SM_SSISI_SI_fLi256ELi256ELNS4_4UMMA5MajorE0ELSO_0ELNSN_7ScaleInE0ELSP_0EEEEEENS4_6LayoutINS5_IJSC_SC_SC_EEENS5_IJNSA_ILi0EEESU_SU_EEEEENS5_IJNS4_10UnderscoreESX_SX_EEEEENS4_18SM100_TMA_2SM_LOADENS4_14ComposedLayoutINS4_7SwizzleILi3ELi4ELi3EEENS4_18smem_ptr_flag_bitsILi16EEENSS_INS5_IJNSA_ILi8EEESG_EEENS5_IJSG_SC_EEEEEEEvNS4_8identityES10_S1A_vS1B_EENS_8epilogue10collective18CollectiveEpilogueINS1D_23Sm100TmaWarpSpecializedILi4ELi2ELi64ELb1ELb0EEEJNS5_IJNSA_ILi128EEESF_SG_EEENS5_IJNSS_IS1I_SC_EENSS_ISG_SC_EEEEESI_SJ_SI_SJ_NS1D_6fusion15FusionCallbacksIS1H_NS1N_13LinCombEltActINS1D_6thread4SiLuESI_fSI_fLNS_15FloatRoundStyleE2EEES1J_S1M_JEEENS4_5SM1004TMEM4LOAD26SM100_TMEM_LOAD_32dp32b64xENS4_13SM90_TMA_LOADES1A_NS4_39AutoVectorizingCopyWithAssumedAlignmentILi128EEENS4_14SM90_TMA_STOREES1A_S21_S21_EEEvvEEEEvNT_6ParamsE) ;  /* 0xffffff0c02cc7950 */ /* 0x000fea0003c3ffff */
        .weak           $__internal_2_$__cuda_sm10x_tcgen05_guardrail_trap_unallocated_columns_being_dealloced
        .type           $__internal_2_$__cuda_sm10x_tcgen05_guardrail_trap_unallocated_columns_being_dealloced,@function
        .size           $__internal_2_$__cuda_sm10x_tcgen05_guardrail_trap_unallocated_columns_being_dealloced,($__internal_3_$__cuda_sm20_rcp_rn_f32_slowpath - $__internal_2_$__cuda_sm10x_tcgen05_guardrail_trap_unallocated_columns_being_dealloced)
$__internal_2_$__cuda_sm10x_tcgen05_guardrail_trap_unallocated_columns_being_dealloced:
[----:B------:R-:W-:Y:S05]  /*f0d0*/  BPT.TRAP 0x1 ;  /* 0x000000040000795c */ /* 0x000fea0000300000 */
[----:B------:R-:W-:-:S04]  /*f0e0*/  HFMA2 R3, -RZ, RZ, 0, 0 ;  /* 0x00000000ff037431 */ /* 0x000fc800000001ff */
[----:B------:R-:W-:Y:S05]  /*f0f0*/  RET.REL.NODEC R2 `(_ZN7cutlass13device_kernelINS_4gemm6kernel13GemmUniversalIN4cute5tupleIJiiiiEEENS1_10collective13CollectiveMmaINS1_35MainloopSm100TmaUmmaWarpSpecializedILi5ELi2ELi2ENS5_IJNS4_1CILi2EEENSA_ILi1EEESC_EEEEENS5_IJNSA_ILi256EEESF_NSA_ILi64EEEEEENS_6half_tENS5_IJlSC_lEEESI_SJ_NS4_8TiledMMAINS4_8MMA_AtomIJNS4_26SM100_MMA_F16BF16_2x1SM_SSISI_SI_fLi256ELi256ELNS4_4UMMA5MajorE0ELSO_0ELNSN_7ScaleInE0ELSP_0EEEEEENS4_6LayoutINS5_IJSC_SC_SC_EEENS5_IJNSA_ILi0EEESU_SU_EEEEENS5_IJNS4_10UnderscoreESX_SX_EEEEENS4_18SM100_TMA_2SM_LOADENS4_14ComposedLayoutINS4_7SwizzleILi3ELi4ELi3EEENS4_18smem_ptr_flag_bitsILi16EEENSS_INS5_IJNSA_ILi8EEESG_EEENS5_IJSG_SC_EEEEEEEvNS4_8identityES10_S1A_vS1B_EENS_8epilogue10collective18CollectiveEpilogueINS1D_23Sm100TmaWarpSpecializedILi4ELi2ELi64ELb1ELb0EEEJNS5_IJNSA_ILi128EEESF_SG_EEENS5_IJNSS_IS1I_SC_EENSS_ISG_SC_EEEEESI_SJ_SI_SJ_NS1D_6fusion15FusionCallbacksIS1H_NS1N_13LinCombEltActINS1D_6thread4SiLuESI_fSI_fLNS_15FloatRoundStyleE2EEES1J_S1M_JEEENS4_5SM1004TMEM4LOAD26SM100_TMEM_LOAD_32dp32b64xENS4_13SM90_TMA_LOADES1A_NS4_39AutoVectorizingCopyWithAssumedAlignmentILi128EEENS4_14SM90_TMA_STOREES1A_S21_S21_EEEvvEEEEvNT_6ParamsE) ;  /* 0xffffff0c02c07950 */ /* 0x000fea0003c3ffff */
        .weak           $__internal_3_$__cuda_sm20_rcp_rn_f32_slowpath
        .type           $__internal_3_$__cuda_sm20_rcp_rn_f32_slowpath,@function
        .size           $__internal_3_$__cuda_sm20_rcp_rn_f32_slowpath,(.L_x_375 - $__internal_3_$__cuda_sm20_rcp_rn_f32_slowpath)
$__internal_3_$__cuda_sm20_rcp_rn_f32_slowpath:
[----:B------:R-:W-:Y:S01]  /*f100*/  IMAD.SHL.U32 R130, R3, 0x2, RZ ;  /* 0x0000000203827824 */ /* 0x000fe200078e00ff */
[----:B------:R-:W-:Y:S04]  /*f110*/  BSSY.RECONVERGENT B0, `(.L_x_370) ;  /* 0x0000030000007945 */ /* 0x000fe80003800200 */
[----:B------:R-:W-:-:S04]  /*f120*/  SHF.R.U32.HI R130, RZ, 0x18, R130 ;  /* 0x00000018ff827819 */ /* 0x000fc80000011682 */
[----:B------:R-:W-:-:S13]  /*f130*/  ISETP.NE.U32.AND P0, PT, R130, RZ, PT ;  /* 0x000000ff8200720c */ /* 0x000fda0003f05070 */
[----:B------:R-:W-:Y:S05]  /*f140*/  @P0 BRA `(.L_x_371) ;  /* 0x0000000000280947 */ /* 0x000fea0003800000 */
[----:B------:R-:W-:-:S04]  /*f150*/  SHF.L.U32 R130, R3, 0x1, RZ ;  /* 0x0000000103827819 */ /* 0x000fc800000006ff */
[----:B------:R-:W-:-:S13]  /*f160*/  ISETP.NE.AND P0, PT, R130, RZ, PT ;  /* 0x000000ff8200720c */ /* 0x000fda0003f05270 */
[----:B------:R-:W-:Y:S02]  /*f170*/  @P0 FFMA R131, R3, 1.84467440737095516160e+19, RZ ;  /* 0x5f80000003830823 */ /* 0x000fe400000000ff */
[----:B------:R-:W-:Y:S08]  /*f180*/  @!P0 MUFU.RCP R3, R3 ;  /* 0x0000000300038308 */ /* 0x000ff00000001000 */
[----:B------:R-:W1:Y:S02]  /*f190*/  @P0 MUFU.RCP R130, R131 ;  /* 0x0000008300820308 */ /* 0x000e640000001000 */
[----:B-1----:R-:W-:-:S04]  /*f1a0*/  @P0 FFMA R131, R131, R130, -1 ;  /* 0xbf80000083830423 */ /* 0x002fc80000000082 */
[----:B------:R-:W-:-:S04]  /*f1b0*/  @P0 FADD.FTZ R131, -R131, -RZ ;  /* 0x800000ff83830221 */ /* 0x000fc80000010100 */
[----:B------:R-:W-:-:S04]  /*f1c0*/  @P0 FFMA R130, R130, R131, R130 ;  /* 0x0000008382820223 */ /* 0x000fc80000000082 */
[----:B------:R-:W-:Y:S01]  /*f1d0*/  @P0 FFMA R3, R130, 1.84467440737095516160e+19, RZ ;  /* 0x5f80000082030823 */ /* 0x000fe200000000ff */
[----:B------:R-:W-:Y:S05]  /*f1e0*/  BRA `(.L_x_372) ;  /* 0x0000000000887947 */ /* 0x000fea0003800000 */
.L_x_371:
[----:B------:R-:W-:-:S04]  /*f1f0*/  IADD3 R134, PT, PT, R130, -0xfd, RZ ;  /* 0xffffff0382867810 */ /* 0x000fc80007ffe0ff */
[----:B------:R-:W-:-:S13]  /*f200*/  ISETP.GT.U32.AND P0, PT, R134, 0x1, PT ;  /* 0x000000018600780c */ /* 0x000fda0003f04070 */
[----:B------:R-:W-:Y:S05]  /*f210*/  @P0 BRA `(.L_x_373) ;  /* 0x0000000000780947 */ /* 0x000fea0003800000 */
[----:B------:R-:W-:Y:S01]  /*f220*/  LOP3.LUT R131, R3, 0x7fffff, RZ, 0xc0, !PT ;  /* 0x007fffff03837812 */ /* 0x000fe200078ec0ff */
[----:B------:R-:W-:Y:S02]  /*f230*/  IMAD.MOV.U32 R135, RZ, RZ, 0x3 ;  /* 0x00000003ff877424 */ /* 0x000fe400078e00ff */
[----:B------:R-:W-:Y:S01]  /*f240*/  VIADD R130, R130, 0xffffff04 ;  /* 0xffffff0482827836 */ /* 0x000fe20000000000 */
[----:B------:R-:W-:Y:S02]  /*f250*/  LOP3.LUT R132, R131, 0x3f800000, RZ, 0xfc, !PT ;  /* 0x3f80000083847812 */ /* 0x000fe400078efcff */
[----:B------:R-:W-:Y:S02]  /*f260*/  SHF.L.U32 R135, R135, R134, RZ ;  /* 0x0000008687877219 */ /* 0x000fe400000006ff */
[----:B------:R-:W1:Y:S02]  /*f270*/  MUFU.RCP R131, R132 ;  /* 0x0000008400837308 */ /* 0x000e640000001000 */
[----:B-1----:R-:W-:-:S04]  /*f280*/  FFMA R133, R132, R131, -1 ;  /* 0xbf80000084857423 */ /* 0x002fc80000000083 */
[----:B------:R-:W-:-:S04]  /*f290*/  FADD.FTZ R133, -R133, -RZ ;  /* 0x800000ff85857221 */ /* 0x000fc80000010100 */
[CCC-:B------:R-:W-:Y:S01]  /*f2a0*/  FFMA.RM R132, R131.reuse, R133.reuse, R131.reuse ;  /* 0x0000008583847223 */ /* 0x1c0fe20000004083 */
[----:B------:R-:W-:-:S04]  /*f2b0*/  FFMA.RP R131, R131, R133, R131 ;  /* 0x0000008583837223 */ /* 0x000fc80000008083 */
[C---:B------:R-:W-:Y:S02]  /*f2c0*/  LOP3.LUT R133, R132.reuse, 0x7fffff, RZ, 0xc0, !PT ;  /* 0x007fffff84857812 */ /* 0x040fe400078ec0ff */
[----:B------:R-:W-:Y:S02]  /*f2d0*/  FSETP.NEU.FTZ.AND P0, PT, R132, R131, PT ;  /* 0x000000838400720b */ /* 0x000fe40003f1d000 */
[----:B------:R-:W-:Y:S02]  /*f2e0*/  LOP3.LUT R131, R133, 0x800000, RZ, 0xfc, !PT ;  /* 0x0080000085837812 */ /* 0x000fe400078efcff */
[----:B------:R-:W-:Y:S02]  /*f2f0*/  SEL R132, RZ, 0xffffffff, !P0 ;  /* 0xffffffffff847807 */ /* 0x000fe40004000000 */
[----:B------:R-:W-:Y:S02]  /*f300*/  LOP3.LUT R135, R135, R131, RZ, 0xc0, !PT ;  /* 0x0000008387877212 */ /* 0x000fe400078ec0ff */
[----:B------:R-:W-:Y:S01]  /*f310*/  SHF.R.U32.HI R130, RZ, R130, R131 ;  /* 0x00000082ff827219 */ /* 0x000fe20000011683 */
[----:B------:R-:W-:Y:S01]  /*f320*/  IMAD.MOV R133, RZ, RZ, -R132 ;  /* 0x000000ffff857224 */ /* 0x000fe200078e0a84 */
[----:B------:R-:W-:-:S04]  /*f330*/  SHF.R.U32.HI R132, RZ, R134, R135 ;  /* 0x00000086ff847219 */ /* 0x000fc80000011687 */
[----:B------:R-:W-:Y:S02]  /*f340*/  LOP3.LUT P1, RZ, R133, R134, R131, 0xf8, !PT ;  /* 0x0000008685ff7212 */ /* 0x000fe4000782f883 */
[C---:B------:R-:W-:Y:S02]  /*f350*/  LOP3.LUT P2, RZ, R132.reuse, 0x1, RZ, 0xc0, !PT ;  /* 0x0000000184ff7812 */ /* 0x040fe4000784c0ff */
[----:B------:R-:W-:-:S04]  /*f360*/  LOP3.LUT P0, RZ, R132, 0x2, RZ, 0xc0, !PT ;  /* 0x0000000284ff7812 */ /* 0x000fc8000780c0ff */
[----:B------:R-:W-:-:S04]  /*f370*/  PLOP3.LUT P0, PT, P2, P1, P0, 0xe0, 0x0 ;  /* 0x000000000000781c */ /* 0x000fc80001703c00 */
[----:B------:R-:W-:Y:S02]  /*f380*/  SEL R132, RZ, 0x1, !P0 ;  /* 0x00000001ff847807 */ /* 0x000fe40004000000 */
[----:B------:R-:W-:-:S03]  /*f390*/  LOP3.LUT P0, RZ, R3, 0x7fffff, RZ, 0xc0, !PT ;  /* 0x007fffff03ff7812 */ /* 0x000fc6000780c0ff */
[----:B------:R-:W-:-:S05]  /*f3a0*/  IMAD.MOV R132, RZ, RZ, -R132 ;  /* 0x000000ffff847224 */ /* 0x000fca00078e0a84 */
[----:B------:R-:W-:-:S13]  /*f3b0*/  ISETP.GE.AND P1, PT, R132, RZ, PT ;  /* 0x000000ff8400720c */ /* 0x000fda0003f26270 */
[----:B------:R-:W-:-:S04]  /*f3c0*/  @!P1 VIADD R130, R130, 0x1 ;  /* 0x0000000182829836 */ /* 0x000fc80000000000 */
[----:B------:R-:W-:-:S05]  /*f3d0*/  @!P0 IMAD.SHL.U32 R130, R130, 0x2, RZ ;  /* 0x0000000282828824 */ /* 0x000fca00078e00ff */
[----:B------:R-:W-:Y:S01]  /*f3e0*/  LOP3.LUT R3, R130, 0x80000000, R3, 0xf8, !PT ;  /* 0x8000000082037812 */ /* 0x000fe200078ef803 */
[----:B------:R-:W-:Y:S05]  /*f3f0*/  BRA `(.L_x_372) ;  /* 0x0000000000047947 */ /* 0x000fea0003800000 */
.L_x_373:
[----:B------:R-:W1:Y:S02]  /*f400*/  MUFU.RCP R3, R3 ;  /* 0x0000000300037308 */ /* 0x000e640000001000 */
.L_x_372:
[----:B------:R-:W-:Y:S05]  /*f410*/  BSYNC.RECONVERGENT B0 ;  /* 0x0000000000007941 */ /* 0x000fea0003800200 */
.L_x_370:
[----:B-1----:R-:W-:Y:S01]  /*f420*/  MOV R130, R3 ;  /* 0x0000000300827202 */ /* 0x002fe20000000f00 */
[----:B------:R-:W-:-:S04]  /*f430*/  HFMA2 R3, -RZ, RZ, 0, 0 ;  /* 0x00000000ff037431 */ /* 0x000fc800000001ff */
[----:B------:R-:W-:Y:S05]  /*f440*/  RET.REL.NODEC R2 `(_ZN7cutlass13device_kernelINS_4gemm6kernel13GemmUniversalIN4cute5tupleIJiiiiEEENS1_10collective13CollectiveMmaINS1_35MainloopSm100TmaUmmaWarpSpecializedILi5ELi2ELi2ENS5_IJNS4_1CILi2EEENSA_ILi1EEESC_EEEEENS5_IJNSA_ILi256EEESF_NSA_ILi64EEEEEENS_6half_tENS5_IJlSC_lEEESI_SJ_NS4_8TiledMMAINS4_8MMA_AtomIJNS4_26SM100_MMA_F16BF16_2x1SM_SSISI_SI_fLi256ELi256ELNS4_4UMMA5MajorE0ELSO_0ELNSN_7ScaleInE0ELSP_0EEEEEENS4_6LayoutINS5_IJSC_SC_SC_EEENS5_IJNSA_ILi0EEESU_SU_EEEEENS5_IJNS4_10UnderscoreESX_SX_EEEEENS4_18SM100_TMA_2SM_LOADENS4_14ComposedLayoutINS4_7SwizzleILi3ELi4ELi3EEENS4_18smem_ptr_flag_bitsILi16EEENSS_INS5_IJNSA_ILi8EEESG_EEENS5_IJSG_SC_EEEEEEEvNS4_8identityES10_S1A_vS1B_EENS_8epilogue10collective18CollectiveEpilogueINS1D_23Sm100TmaWarpSpecializedILi4ELi2ELi64ELb1ELb0EEEJNS5_IJNSA_ILi128EEESF_SG_EEENS5_IJNSS_IS1I_SC_EENSS_ISG_SC_EEEEESI_SJ_SI_SJ_NS1D_6fusion15FusionCallbacksIS1H_NS1N_13LinCombEltActINS1D_6thread4SiLuESI_fSI_fLNS_15FloatRoundStyleE2EEES1J_S1M_JEEENS4_5SM1004TMEM4LOAD26SM100_TMEM_LOAD_32dp32b64xENS4_13SM90_TMA_LOADES1A_NS4_39AutoVectorizingCopyWithAssumedAlignmentILi128EEENS4_14SM90_TMA_STOREES1A_S21_S21_EEEvvEEEEvNT_6ParamsE) ;  /* 0xffffff0802ec7950 */ /* 0x000fea0003c3ffff */
.L_x_374:
[----:B------:R-:W-:-:S00]  /*f450*/  BRA `(.L_x_374) ;  /* 0xfffffffc00fc7947 */ /* 0x000fc0000383ffff */
[----:B------:R-:W-:-:S00]  /*f460*/  NOP ;  /* 0x0000000000007918 */ /* 0x000fc00000000000 */
        /* <DEDUP_REMOVED lines=9> */
.L_x_375:


//--------------------- .nv.global.init           --------------------------
	.section	.nv.global.init,"aw",@progbits
.nv.global.init:
	.type		$str$27,@object
	.size		$str$27,($str$28 - $str$27)
$str$27:
        /*0000*/ 	.byte	0x28, 0x61, 0x64, 0x64, 0x72, 0x65, 0x73, 0x73, 0x20, 0x26, 0x20, 0x6d, 0x61, 0x73, 0x6b, 0x29
        /*0010*/ 	.byte	0x20, 0x3d, 0x3d, 0x20, 0x30, 0x00
	.type		$str$28,@object
	.size		$str$28,($str$26 - $str$28)
$str$28:
        /*0016*/ 	.byte	0x2f, 0x74, 0x6d, 0x70, 0x2f, 0x63, 0x75, 0x74, 0x6c, 0x61, 0x73, 0x73, 0x5f, 0x73, 0x77, 0x65
        /*0026*/ 	.byte	0x65, 0x70, 0x5f, 0x73, 0x72, 0x63, 0x2f, 0x69, 0x6e, 0x63, 0x6c, 0x75, 0x64, 0x65, 0x2f, 0x63
        /*0036*/ 	.byte	0x75, 0x74, 0x65, 0x2f, 0x70, 0x6f, 0x69, 0x6e, 0x74, 0x65, 0x72, 0x5f, 0x66, 0x6c, 0x61, 0x67
        /*0046*/ 	.byte	0x67, 0x65, 0x64, 0x2e, 0x68, 0x70, 0x70, 0x00
	.type		$str$26,@object
	.size		$str$26,($str$25 - $str$26)
$str$26:
        /*004e*/ 	.byte	0x2f, 0x74, 0x6d, 0x70, 0x2f, 0x63, 0x75, 0x74, 0x6c, 0x61, 0x73, 0x73, 0x5f, 0x73, 0x77, 0x65
        /*005e*/ 	.byte	0x65, 0x70, 0x5f, 0x73, 0x72, 0x63, 0x2f, 0x69, 0x6e, 0x63, 0x6c, 0x75, 0x64, 0x65, 0x2f, 0x63
        /*006e*/ 	.byte	0x75, 0x74, 0x65, 0x2f, 0x61, 0x74, 0x6f, 0x6d, 0x2f, 0x63, 0x6f, 0x70, 0x79, 0x5f, 0x74, 0x72
        /*007e*/ 	.byte	0x61, 0x69, 0x74, 0x73, 0x5f, 0x73, 0x6d, 0x31, 0x30, 0x30, 0x2e, 0x68, 0x70, 0x70, 0x00
	.type		$str$25,@object
	.size		$str$25,(__unnamed_1 - $str$25)
$str$25:
        /*008d*/ 	.byte	0x28, 0x28, 0x75, 0x69, 0x6e, 0x74, 0x33, 0x32, 0x5f, 0x74, 0x28, 0x74, 0x68, 0x72, 0x65, 0x61
        /*009d*/ 	.byte	0x64, 0x49, 0x64, 0x78, 0x2e, 0x78, 0x29, 0x20, 0x2f, 0x20, 0x33, 0x32, 0x29, 0x20, 0x25, 0x20
        /*00ad*/ 	.byte	0x34, 0x29, 0x20, 0x3d, 0x3d, 0x20, 0x28, 0x28, 0x28, 0x74, 0x6d, 0x65, 0x6d, 0x5f, 0x61, 0x64
        /*00bd*/ 	.byte	0x64, 0x72, 0x20, 0x3e, 0x3e, 0x20, 0x31, 0x36, 0x29, 0x20, 0x2f, 0x20, 0x33, 0x32, 0x29, 0x20
        /*00cd*/ 	.byte	0x25, 0x20, 0x34, 0x29, 0x00
	.type		__unnamed_1,@object
	.size		__unnamed_1,(__unnamed_2 - __unnamed_1)
__unnamed_1:
        /* <DEDUP_REMOVED lines=25> */
        /*0262*/ 	.byte	0x3e, 0x3e, 0x3e, 0x3e, 0x5d, 0x00
	.type		__unnamed_2,@object
	.size		__unnamed_2,(.L_2 - __unnamed_2)
__unnamed_2:
        /* <DEDUP_REMOVED lines=43> */
        /*0518*/ 	.byte	0x74, 0x65, 0x3a, 0x3a, 0x43, 0x3c, 0x30, 0x3e, 0x3e, 0x3e, 0x3e, 0x5d, 0x00
.L_2:


//--------------------- .nv.shared._ZN7cutlass13device_kernelINS_4gemm6kernel13GemmUniversalIN4cute5tupleIJiiiiEEENS1_10collective13CollectiveMmaINS1_35MainloopSm100TmaUmmaWarpSpecializedILi5ELi2ELi2ENS5_IJNS4_1CILi2EEENSA_ILi1EEESC_EEEEENS5_IJNSA_ILi256EEESF_NSA_ILi64EEEEEENS_6half_tENS5_IJlSC_lEEESI_SJ_NS4_8TiledMMAINS4_8MMA_AtomIJNS4_26SM100_MMA_F16BF16_2x1SM_SSISI_SI_fLi256ELi256ELNS4_4UMMA5MajorE0ELSO_0ELNSN_7ScaleInE0ELSP_0EEEEEENS4_6LayoutINS5_IJSC_SC_SC_EEENS5_IJNSA_ILi0EEESU_SU_EEEEENS5_IJNS4_10UnderscoreESX_SX_EEEEENS4_18SM100_TMA_2SM_LOADENS4_14ComposedLayoutINS4_7SwizzleILi3ELi4ELi3EEENS4_18smem_ptr_flag_bitsILi16EEENSS_INS5_IJNSA_ILi8EEESG_EEENS5_IJSG_SC_EEEEEEEvNS4_8identityES10_S1A_vS1B_EENS_8epilogue10collective18CollectiveEpilogueINS1D_23Sm100TmaWarpSpecializedILi4ELi2ELi64ELb1ELb0EEEJNS5_IJNSA_ILi128EEESF_SG_EEENS5_IJNSS_IS1I_SC_EENSS_ISG_SC_EEEEESI_SJ_SI_SJ_NS1D_6fusion15FusionCallbacksIS1H_NS1N_13LinCombEltActINS1D_6thread4SiLuESI_fSI_fLNS_15FloatRoundStyleE2EEES1J_S1M_JEEENS4_5SM1004TMEM4LOAD26SM100_TMEM_LOAD_32dp32b64xENS4_13SM90_TMA_LOADES1A_NS4_39AutoVectorizingCopyWithAssumedAlignmentILi128EEENS4_14SM90_TMA_STOREES1A_S21_S21_EEEvvEEEEvNT_6ParamsE --------------------------
	.section	.nv.shared._ZN7cutlass13device_kernelINS_4gemm6kernel13GemmUniversalIN4cute5tupleIJiiiiEEENS1_10collective13CollectiveMmaINS1_35MainloopSm100TmaUmmaWarpSpecializedILi5ELi2ELi2ENS5_IJNS4_1CILi2EEENSA_ILi1EEESC_EEEEENS5_IJNSA_ILi256EEESF_NSA_ILi64EEEEEENS_6half_tENS5_IJlSC_lEEESI_SJ_NS4_8TiledMMAINS4_8MMA_AtomIJNS4_26SM100_MMA_F16BF16_2x1SM_SSISI_SI_fLi256ELi256ELNS4_4UMMA5MajorE0ELSO_0ELNSN_7ScaleInE0ELSP_0EEEEEENS4_6LayoutINS5_IJSC_SC_SC_EEENS5_IJNSA_ILi0EEESU_SU_EEEEENS5_IJNS4_10UnderscoreESX_SX_EEEEENS4_18SM100_TMA_2SM_LOADENS4_14ComposedLayoutINS4_7SwizzleILi3ELi4ELi3EEENS4_18smem_ptr_flag_bitsILi16EEENSS_INS5_IJNSA_ILi8EEESG_EEENS5_IJSG_SC_EEEEEEEvNS4_8identityES10_S1A_vS1B_EENS_8epilogue10collective18CollectiveEpilogueINS1D_23Sm100TmaWarpSpecializedILi4ELi2ELi64ELb1ELb0EEEJNS5_IJNSA_ILi128EEESF_SG_EEENS5_IJNSS_IS1I_SC_EENSS_ISG_SC_EEEEESI_SJ_SI_SJ_NS1D_6fusion15FusionCallbacksIS1H_NS1N_13LinCombEltActINS1D_6thread4SiLuESI_fSI_fLNS_15FloatRoundStyleE2EEES1J_S1M_JEEENS4_5SM1004TMEM4LOAD26SM100_TMEM_LOAD_32dp32b64xENS4_13SM90_TMA_LOADES1A_NS4_39AutoVectorizingCopyWithAssumedAlignmentILi128EEENS4_14SM90_TMA_STOREES1A_S21_S21_EEEvvEEEEvNT_6ParamsE,"aw",@nobits
	.sectionflags	@""
	.align	16
	.zero		1024


//--------------------- .nv.shared.reserved.0     --------------------------
	.section	.nv.shared.reserved.0,"aw",@nobits
	.weak		__nv_reservedSMEM_offset_0_alias
	.size		__nv_reservedSMEM_offset_0_alias, 0, 64
	.other		__nv_reservedSMEM_offset_0_alias,@"STO_CUDA_RESERVED_SHARED STV_DEFAULT"
__nv_reservedSMEM_offset_0_alias:
	.zero		0
.nv.shared.reserved.0:
	.zero		64
	.weak		__nv_reservedSMEM_tcgen05_partition
	.type		__nv_reservedSMEM_tcgen05_partition,@object
	.size		__nv_reservedSMEM_tcgen05_partition,(.L_0 - __nv_reservedSMEM_tcgen05_partition)
__nv_reservedSMEM_tcgen05_partition:
	.zero		32
.L_0:


//--------------------- .nv.global                --------------------------
	.section	.nv.global,"aw",@nobits
.nv.global:
	.type		_ZN39_INTERNAL_8879dbe9_4_k_cu_d0a558b9_31414cute1_E,@object
	.size		_ZN39_INTERNAL_8879dbe9_4_k_cu_d0a558b9_31414cute1_E,(_ZN39_INTERNAL_8879dbe9_4_k_cu_d0a558b9_31414cuda3std3__45__cpo6cbeginE - _ZN39_INTERNAL_8879dbe9_4_k_cu_d0a558b9_31414cute1_E)
_ZN39_INTERNAL_8879dbe9_4_k_cu_d0a558b9_31414cute1_E:
	.zero		1
	.type		_ZN39_INTERNAL_8879dbe9_4_k_cu_d0a558b9_31414cuda3std3__45__cpo6cbeginE,@object
	.size		_ZN39_INTERNAL_8879dbe9_4_k_cu_d0a558b9_31414cuda3std3__45__cpo6cbeginE,(_ZN39_INTERNAL_8879dbe9_4_k_cu_d0a558b9_31414cuda3std3__48in_placeE - _ZN39_INTERNAL_8879dbe9_4_k_cu_d0a558b9_31414cuda3std3__45__cpo6cbeginE)
_ZN39_INTERNAL_8879dbe9_4_k_cu_d0a558b9_31414cuda3std3__45__cpo6cbeginE:
	.zero		1
	.type		_ZN39_INTERNAL_8879dbe9_4_k_cu_d0a558b9_31414cuda3std3__48in_placeE,@object
	.size		_ZN39_INTERNAL_8879dbe9_4_k_cu_d0a558b9_31414cuda3std3__48in_placeE,(_ZN39_INTERNAL_8879dbe9_4_k_cu_d0a558b9_31414cuda3std6ranges3__45__cpo9iter_moveE - _ZN39_INTERNAL_8879dbe9_4_k_cu_d0a558b9_31414cuda3std3__48in_placeE)
_ZN39_INTERNAL_8879dbe9_4_k_cu_d0a558b9_31414cuda3std3__48in_placeE:
	.zero		1
	.type		_ZN39_INTERNAL_8879dbe9_4_k_cu_d0a558b9_31414cuda3std6ranges3__45__cpo9iter_moveE,@object
	.size		_ZN39_INTERNAL_8879dbe9_4_k_cu_d0a558b9_31414cuda3std6ranges3__45__cpo9iter_moveE,(_ZN39_INTERNAL_8879dbe9_4_k_cu_d0a558b9_31414cuda3std3__45__cpo5beginE - _ZN39_INTERNAL_8879dbe9_4_k_cu_d0a558b9_31414cuda3std6ranges3__45__cpo9iter_moveE)
_ZN39_INTERNAL_8879dbe9_4_k_cu_d0a558b9_31414cuda3std6ranges3__45__cpo9iter_moveE:
	.zero		1
	.type		_ZN39_INTERNAL_8879dbe9_4_k_cu_d0a558b9_31414cuda3std3__45__cpo5beginE,@object
	.size		_ZN39_INTERNAL_8879dbe9_4_k_cu_d0a558b9_31414cuda3std3__45__cpo5beginE,(_ZN39_INTERNAL_8879dbe9_4_k_cu_d0a558b9_31414cuda3std3__441_GLOBAL__N__8879dbe9_4_k_cu_d0a558b9_31416ignoreE - _ZN39_INTERNAL_8879dbe9_4_k_cu_d0a558b9_31414cuda3std3__45__cpo5beginE)
_ZN39_INTERNAL_8879dbe9_4_k_cu_d0a558b9_31414cuda3std3__45__cpo5beginE:
	.zero		1
	.type		_ZN39_INTERNAL_8879dbe9_4_k_cu_d0a558b9_31414cuda3std3__441_GLOBAL__N__8879dbe9_4_k_cu_d0a558b9_31416ignoreE,@object
	.size		_ZN39_INTERNAL_8879dbe9_4_k_cu_d0a558b9_31414cuda3std3__441_GLOBAL__N__8879dbe9_4_k_cu_d0a558b9_31416ignoreE,(_ZN39_INTERNAL_8879dbe9_4_k_cu_d0a558b9_31414cute7productE - _ZN39_INTERNAL_8879dbe9_4_k_cu_d0a558b9_31414cuda3std3__441_GLOBAL__N__8879dbe9_4_k_cu_d0a558b9_31416ignoreE)
_ZN39_INTERNAL_8879dbe9_4_k_cu_d0a558b9_31414cuda3std3__441_GLOBAL__N__8879dbe9_4_k_cu_d0a558b9_31416ignoreE:
	.zero		1
	.type		_ZN39_INTERNAL_8879dbe9_4_k_cu_d0a558b9_31414cute7productE,@object
	.size		_ZN39_INTERNAL_8879dbe9_4_k_cu_d0a558b9_31414cute7productE,(_ZN39_INTERNAL_8879dbe9_4_k_cu_d0a558b9_31414cuda3std3__45__cpo3endE - _ZN39_INTERNAL_8879dbe9_4_k_cu_d0a558b9_31414cute7productE)
_ZN39_INTERNAL_8879dbe9_4_k_cu_d0a558b9_31414cute7productE:
	.zero		1
	.type		_ZN39_INTERNAL_8879dbe9_4_k_cu_d0a558b9_31414cuda3std3__45__cpo3endE,@object
	.size		_ZN39_INTERNAL_8879dbe9_4_k_cu_d0a558b9_31414cuda3std3__45__cpo3endE,(_ZN39_INTERNAL_8879dbe9_4_k_cu_d0a558b9_31414cuda3std3__419piecewise_constructE - _ZN39_INTERNAL_8879dbe9_4_k_cu_d0a558b9_31414cuda3std3__45__cpo3endE)
_ZN39_INTERNAL_8879dbe9_4_k_cu_d0a558b9_31414cuda3std3__45__cpo3endE:
	.zero		1
	.type		_ZN39_INTERNAL_8879dbe9_4_k_cu_d0a558b9_31414cuda3std3__419piecewise_constructE,@object
	.size		_ZN39_INTERNAL_8879dbe9_4_k_cu_d0a558b9_31414cuda3std3__419piecewise_constructE,(_ZN39_INTERNAL_8879dbe9_4_k_cu_d0a558b9_31414cuda3std3__45__cpo4cendE - _ZN39_INTERNAL_8879dbe9_4_k_cu_d0a558b9_31414cuda3std3__419piecewise_constructE)
_ZN39_INTERNAL_8879dbe9_4_k_cu_d0a558b9_31414cuda3std3__419piecewise_constructE:
	.zero		1
	.type		_ZN39_INTERNAL_8879dbe9_4_k_cu_d0a558b9_31414cuda3std3__45__cpo4cendE,@object
	.size		_ZN39_INTERNAL_8879dbe9_4_k_cu_d0a558b9_31414cuda3std3__45__cpo4cendE,(_ZN39_INTERNAL_8879dbe9_4_k_cu_d0a558b9_31414cuda3std6ranges3__45__cpo4swapE - _ZN39_INTERNAL_8879dbe9_4_k_cu_d0a558b9_31414cuda3std3__45__cpo4cendE)
_ZN39_INTERNAL_8879dbe9_4_k_cu_d0a558b9_31414cuda3std3__45__cpo4cendE:
	.zero		1
	.type		_ZN39_INTERNAL_8879dbe9_4_k_cu_d0a558b9_31414cuda3std6ranges3__45__cpo4swapE,@object
	.size		_ZN39_INTERNAL_8879dbe9_4_k_cu_d0a558b9_31414cuda3std6ranges3__45__cpo4swapE,(.L_10 - _ZN39_INTERNAL_8879dbe9_4_k_cu_d0a558b9_31414cuda3std6ranges3__45__cpo4swapE)
_ZN39_INTERNAL_8879dbe9_4_k_cu_d0a558b9_31414cuda3std6ranges3__45__cpo4swapE:
	.zero		1
.L_10:


//--------------------- .nv.constant0._ZN7cutlass13device_kernelINS_4gemm6kernel13GemmUniversalIN4cute5tupleIJiiiiEEENS1_10collective13CollectiveMmaINS1_35MainloopSm100TmaUmmaWarpSpecializedILi5ELi2ELi2ENS5_IJNS4_1CILi2EEENSA_ILi1EEESC_EEEEENS5_IJNSA_ILi256EEESF_NSA_ILi64EEEEEENS_6half_tENS5_IJlSC_lEEESI_SJ_NS4_8TiledMMAINS4_8MMA_AtomIJNS4_26SM100_MMA_F16BF16_2x1SM_SSISI_SI_fLi256ELi256ELNS4_4UMMA5MajorE0ELSO_0ELNSN_7ScaleInE0ELSP_0EEEEEENS4_6LayoutINS5_IJSC_SC_SC_EEENS5_IJNSA_ILi0EEESU_SU_EEEEENS5_IJNS4_10UnderscoreESX_SX_EEEEENS4_18SM100_TMA_2SM_LOADENS4_14ComposedLayoutINS4_7SwizzleILi3ELi4ELi3EEENS4_18smem_ptr_flag_bitsILi16EEENSS_INS5_IJNSA_ILi8EEESG_EEENS5_IJSG_SC_EEEEEEEvNS4_8identityES10_S1A_vS1B_EENS_8epilogue10collective18CollectiveEpilogueINS1D_23Sm100TmaWarpSpecializedILi4ELi2ELi64ELb1ELb0EEEJNS5_IJNSA_ILi128EEESF_SG_EEENS5_IJNSS_IS1I_SC_EENSS_ISG_SC_EEEEESI_SJ_SI_SJ_NS1D_6fusion15FusionCallbacksIS1H_NS1N_13LinCombEltActINS1D_6thread4SiLuESI_fSI_fLNS_15FloatRoundStyleE2EEES1J_S1M_JEEENS4_5SM1004TMEM4LOAD26SM100_TMEM_LOAD_32dp32b64xENS4_13SM90_TMA_LOADES1A_NS4_39AutoVectorizingCopyWithAssumedAlignmentILi128EEENS4_14SM90_TMA_STOREES1A_S21_S21_EEEvvEEEEvNT_6ParamsE --------------------------
	.section	.nv.constant0._ZN7cutlass13device_kernelINS_4gemm6kernel13GemmUniversalIN4cute5tupleIJiiiiEEENS1_10collective13CollectiveMmaINS1_35MainloopSm100TmaUmmaWarpSpecializedILi5ELi2ELi2ENS5_IJNS4_1CILi2EEENSA_ILi1EEESC_EEEEENS5_IJNSA_ILi256EEESF_NSA_ILi64EEEEEENS_6half_tENS5_IJlSC_lEEESI_SJ_NS4_8TiledMMAINS4_8MMA_AtomIJNS4_26SM100_MMA_F16BF16_2x1SM_SSISI_SI_fLi256ELi256ELNS4_4UMMA5MajorE0ELSO_0ELNSN_7ScaleInE0ELSP_0EEEEEENS4_6LayoutINS5_IJSC_SC_SC_EEENS5_IJNSA_ILi0EEESU_SU_EEEEENS5_IJNS4_10UnderscoreESX_SX_EEEEENS4_18SM100_TMA_2SM_LOADENS4_14ComposedLayoutINS4_7SwizzleILi3ELi4ELi3EEENS4_18smem_ptr_flag_bitsILi16EEENSS_INS5_IJNSA_ILi8EEESG_EEENS5_IJSG_SC_EEEEEEEvNS4_8identityES10_S1A_vS1B_EENS_8epilogue10collective18CollectiveEpilogueINS1D_23Sm100TmaWarpSpecializedILi4ELi2ELi64ELb1ELb0EEEJNS5_IJNSA_ILi128EEESF_SG_EEENS5_IJNSS_IS1I_SC_EENSS_ISG_SC_EEEEESI_SJ_SI_SJ_NS1D_6fusion15FusionCallbacksIS1H_NS1N_13LinCombEltActINS1D_6thread4SiLuESI_fSI_fLNS_15FloatRoundStyleE2EEES1J_S1M_JEEENS4_5SM1004TMEM4LOAD26SM100_TMEM_LOAD_32dp32b64xENS4_13SM90_TMA_LOADES1A_NS4_39AutoVectorizingCopyWithAssumedAlignmentILi128EEENS4_14SM90_TMA_STOREES1A_S21_S21_EEEvvEEEEvNT_6ParamsE,"a",@progbits
	.sectionflags	@""
	.align	4
.nv.constant0._ZN7cutlass13device_kernelINS_4gemm6kernel13GemmUniversalIN4cute5tupleIJiiiiEEENS1_10collective13CollectiveMmaINS1_35MainloopSm100TmaUmmaWarpSpecializedILi5ELi2ELi2ENS5_IJNS4_1CILi2EEENSA_ILi1EEESC_EEEEENS5_IJNSA_ILi256EEESF_NSA_ILi64EEEEEENS_6half_tENS5_IJlSC_lEEESI_SJ_NS4_8TiledMMAINS4_8MMA_AtomIJNS4_26SM100_MMA_F16BF16_2x1SM_SSISI_SI_fLi256ELi256ELNS4_4UMMA5MajorE0ELSO_0ELNSN_7ScaleInE0ELSP_0EEEEEENS4_6LayoutINS5_IJSC_SC_SC_EEENS5_IJNSA_ILi0EEESU_SU_EEEEENS5_IJNS4_10UnderscoreESX_SX_EEEEENS4_18SM100_TMA_2SM_LOADENS4_14ComposedLayoutINS4_7SwizzleILi3ELi4ELi3EEENS4_18smem_ptr_flag_bitsILi16EEENSS_INS5_IJNSA_ILi8EEESG_EEENS5_IJSG_SC_EEEEEEEvNS4_8identityES10_S1A_vS1B_EENS_8epilogue10collective18CollectiveEpilogueINS1D_23Sm100TmaWarpSpecializedILi4ELi2ELi64ELb1ELb0EEEJNS5_IJNSA_ILi128EEESF_SG_EEENS5_IJNSS_IS1I_SC_EENSS_ISG_SC_EEEEESI_SJ_SI_SJ_NS1D_6fusion15FusionCallbacksIS1H_NS1N_13LinCombEltActINS1D_6thread4SiLuESI_fSI_fLNS_15FloatRoundStyleE2EEES1J_S1M_JEEENS4_5SM1004TMEM4LOAD26SM100_TMEM_LOAD_32dp32b64xENS4_13SM90_TMA_LOADES1A_NS4_39AutoVectorizingCopyWithAssumedAlignmentILi128EEENS4_14SM90_TMA_STOREES1A_S21_S21_EEEvvEEEEvNT_6ParamsE:
	.zero		2944


//--------------------- SYMBOLS --------------------------

	.type		.nv.reservedSmem.offset0,@object
	.size		.nv.reservedSmem.offset0,0x4
	.type		.nv.reservedSmem.cap,@object
	.size		.nv.reservedSmem.cap,0x4
	.type		__assertfail,@function
